//
// Generated by NVIDIA NVVM Compiler
//
// Compiler Build ID: CL-36424714
// Cuda compilation tools, release 13.0, V13.0.88
// Based on NVVM 20.0.0
//

.version 9.0
.target sm_100
.address_size 64

	// .globl	_Z18FP32_minadd_kernelILi128ELi8ELi128ELi8ELi8ELb0EEvPfS0_S0_iii
// _ZZ18FP32_minadd_kernelILi128ELi8ELi128ELi8ELi8ELb0EEvPfS0_S0_iiiE2As has been demoted
// _ZZ18FP32_minadd_kernelILi128ELi8ELi128ELi8ELi8ELb0EEvPfS0_S0_iiiE2Bs has been demoted
// _ZZ18FP64_minadd_kernelILi64ELi8ELi64ELi8ELi8ELb0EEvPdS0_S0_iiiE2As has been demoted
// _ZZ18FP64_minadd_kernelILi64ELi8ELi64ELi8ELi8ELb0EEvPdS0_S0_iiiE2Bs has been demoted
// _ZZ19INT32_minadd_kernelILi128ELi8ELi128ELi8ELi8ELb0EEvPiS0_S0_iiiE2As has been demoted
// _ZZ19INT32_minadd_kernelILi128ELi8ELi128ELi8ELi8ELb0EEvPiS0_S0_iiiE2Bs has been demoted
// _ZZ19INT64_minadd_kernelILi64ELi8ELi64ELi8ELi8ELb0EEvPlS0_S0_iiiE2As has been demoted
// _ZZ19INT64_minadd_kernelILi64ELi8ELi64ELi8ELi8ELb0EEvPlS0_S0_iiiE2Bs has been demoted

.visible .entry _Z18FP32_minadd_kernelILi128ELi8ELi128ELi8ELi8ELb0EEvPfS0_S0_iii(
	.param .u64 .ptr .align 1 _Z18FP32_minadd_kernelILi128ELi8ELi128ELi8ELi8ELb0EEvPfS0_S0_iii_param_0,
	.param .u64 .ptr .align 1 _Z18FP32_minadd_kernelILi128ELi8ELi128ELi8ELi8ELb0EEvPfS0_S0_iii_param_1,
	.param .u64 .ptr .align 1 _Z18FP32_minadd_kernelILi128ELi8ELi128ELi8ELi8ELb0EEvPfS0_S0_iii_param_2,
	.param .u32 _Z18FP32_minadd_kernelILi128ELi8ELi128ELi8ELi8ELb0EEvPfS0_S0_iii_param_3,
	.param .u32 _Z18FP32_minadd_kernelILi128ELi8ELi128ELi8ELi8ELb0EEvPfS0_S0_iii_param_4,
	.param .u32 _Z18FP32_minadd_kernelILi128ELi8ELi128ELi8ELi8ELb0EEvPfS0_S0_iii_param_5
)
{
	.reg .pred 	%p<226>;
	.reg .b32 	%r<551>;
	.reg .b32 	%f<1709>;
	.reg .b64 	%rd<147>;
	// demoted variable
	.shared .align 4 .b8 _ZZ18FP32_minadd_kernelILi128ELi8ELi128ELi8ELi8ELb0EEvPfS0_S0_iiiE2As[4096];
	// demoted variable
	.shared .align 4 .b8 _ZZ18FP32_minadd_kernelILi128ELi8ELi128ELi8ELi8ELb0EEvPfS0_S0_iiiE2Bs[4096];
	ld.param.u32 	%r61, [_Z18FP32_minadd_kernelILi128ELi8ELi128ELi8ELi8ELb0EEvPfS0_S0_iii_param_5];
	mov.u32 	%r1, %tid.y;
	mov.u32 	%r2, %tid.x;
	and.b32  	%r541, %r2, 7;
	setp.lt.s32 	%p3, %r61, 1;
	mov.f32 	%f1636, 0f7F800000;
	mov.f32 	%f1573, 0f00000000;
	mov.f32 	%f1574, %f1573;
	mov.f32 	%f1575, %f1573;
	mov.f32 	%f1576, %f1573;
	mov.f32 	%f1577, %f1573;
	mov.f32 	%f1578, %f1573;
	mov.f32 	%f1579, %f1573;
	mov.f32 	%f1580, %f1573;
	mov.f32 	%f1581, %f1573;
	mov.f32 	%f1582, %f1573;
	mov.f32 	%f1583, %f1573;
	mov.f32 	%f1584, %f1573;
	mov.f32 	%f1585, %f1573;
	mov.f32 	%f1586, %f1573;
	mov.f32 	%f1587, %f1573;
	mov.f32 	%f1588, %f1573;
	mov.f32 	%f1589, %f1573;
	mov.f32 	%f1590, %f1573;
	mov.f32 	%f1591, %f1573;
	mov.f32 	%f1592, %f1573;
	mov.f32 	%f1593, %f1573;
	mov.f32 	%f1594, %f1573;
	mov.f32 	%f1595, %f1573;
	mov.f32 	%f1596, %f1573;
	mov.f32 	%f1597, %f1573;
	mov.f32 	%f1598, %f1573;
	mov.f32 	%f1599, %f1573;
	mov.f32 	%f1600, %f1573;
	mov.f32 	%f1601, %f1573;
	mov.f32 	%f1602, %f1573;
	mov.f32 	%f1603, %f1573;
	mov.f32 	%f1604, %f1573;
	mov.f32 	%f1605, %f1573;
	mov.f32 	%f1606, %f1573;
	mov.f32 	%f1607, %f1573;
	mov.f32 	%f1608, %f1573;
	mov.f32 	%f1609, %f1573;
	mov.f32 	%f1610, %f1573;
	mov.f32 	%f1611, %f1573;
	mov.f32 	%f1612, %f1573;
	mov.f32 	%f1613, %f1573;
	mov.f32 	%f1614, %f1573;
	mov.f32 	%f1615, %f1573;
	mov.f32 	%f1616, %f1573;
	mov.f32 	%f1617, %f1573;
	mov.f32 	%f1618, %f1573;
	mov.f32 	%f1619, %f1573;
	mov.f32 	%f1620, %f1573;
	mov.f32 	%f1621, %f1573;
	mov.f32 	%f1622, %f1573;
	mov.f32 	%f1623, %f1573;
	mov.f32 	%f1624, %f1573;
	mov.f32 	%f1625, %f1573;
	mov.f32 	%f1626, %f1573;
	mov.f32 	%f1627, %f1573;
	mov.f32 	%f1628, %f1573;
	mov.f32 	%f1629, %f1573;
	mov.f32 	%f1630, %f1573;
	mov.f32 	%f1631, %f1573;
	mov.f32 	%f1632, %f1573;
	mov.f32 	%f1633, %f1573;
	mov.f32 	%f1634, %f1573;
	mov.f32 	%f1635, %f1573;
	@%p3 bra 	$L__BB0_41;
	ld.param.u32 	%r530, [_Z18FP32_minadd_kernelILi128ELi8ELi128ELi8ELi8ELb0EEvPfS0_S0_iii_param_5];
	ld.param.u32 	%r384, [_Z18FP32_minadd_kernelILi128ELi8ELi128ELi8ELi8ELb0EEvPfS0_S0_iii_param_3];
	shl.b32 	%r63, %r1, 4;
	add.s32 	%r64, %r63, %r2;
	shr.u32 	%r65, %r64, 7;
	and.b32  	%r66, %r64, 127;
	shr.u32 	%r67, %r64, 3;
	mov.u32 	%r68, %ctaid.x;
	shl.b32 	%r69, %r68, 7;
	mov.u32 	%r70, %nctaid.x;
	add.s32 	%r71, %r70, -1;
	setp.eq.s32 	%p4, %r68, %r71;
	mov.u32 	%r72, %ctaid.y;
	mov.u32 	%r74, %nctaid.y;
	add.s32 	%r76, %r74, -1;
	setp.eq.s32 	%p5, %r72, %r76;
	or.pred  	%p1, %p4, %p5;
	shl.b32 	%r77, %r72, 7;
	add.s32 	%r78, %r67, %r77;
	shl.b32 	%r79, %r530, 5;
	shl.b32 	%r80, %r530, 6;
	add.s32 	%r81, %r65, 2;
	mad.lo.s32 	%r82, %r384, %r81, %r69;
	add.s32 	%r550, %r82, %r66;
	add.s32 	%r549, %r65, 4;
	mad.lo.s32 	%r83, %r384, %r549, %r69;
	add.s32 	%r548, %r83, %r66;
	add.s32 	%r84, %r65, 6;
	mad.lo.s32 	%r85, %r384, %r84, %r69;
	add.s32 	%r547, %r85, %r66;
	mad.lo.s32 	%r86, %r384, %r65, %r69;
	add.s32 	%r546, %r86, %r66;
	mad.lo.s32 	%r542, %r78, %r530, %r541;
	add.s32 	%r544, %r542, %r80;
	add.s32 	%r545, %r544, %r79;
	add.s32 	%r543, %r542, %r79;
	mov.f32 	%f1636, 0f7F800000;
	mov.f32 	%f1573, 0f00000000;
	mov.b32 	%r540, 4;
	not.pred 	%p18, %p1;
$L__BB0_2:
	@%p1 bra 	$L__BB0_3;
	bra.uni 	$L__BB0_5;
$L__BB0_3:
	ld.param.u32 	%r531, [_Z18FP32_minadd_kernelILi128ELi8ELi128ELi8ELi8ELb0EEvPfS0_S0_iii_param_5];
	ld.param.u32 	%r385, [_Z18FP32_minadd_kernelILi128ELi8ELi128ELi8ELi8ELb0EEvPfS0_S0_iii_param_3];
	mov.u32 	%r87, %tid.y;
	shl.b32 	%r88, %r87, 4;
	mov.u32 	%r89, %tid.x;
	add.s32 	%r90, %r88, %r89;
	and.b32  	%r91, %r90, 127;
	mov.u32 	%r92, %ctaid.x;
	shl.b32 	%r93, %r92, 7;
	or.b32  	%r94, %r91, %r93;
	setp.ge.s32 	%p6, %r94, %r385;
	add.s32 	%r95, %r549, -4;
	setp.ge.s32 	%p7, %r95, %r531;
	mov.f32 	%f1701, 0f7F800000;
	or.pred  	%p8, %p6, %p7;
	@%p8 bra 	$L__BB0_6;
	ld.param.u64 	%rd125, [_Z18FP32_minadd_kernelILi128ELi8ELi128ELi8ELi8ELb0EEvPfS0_S0_iii_param_0];
	cvta.to.global.u64 	%rd17, %rd125;
	mul.wide.s32 	%rd18, %r546, 4;
	add.s64 	%rd19, %rd17, %rd18;
	ld.global.nc.f32 	%f1701, [%rd19];
	bra.uni 	$L__BB0_6;
$L__BB0_5:
	ld.param.u64 	%rd124, [_Z18FP32_minadd_kernelILi128ELi8ELi128ELi8ELi8ELb0EEvPfS0_S0_iii_param_0];
	cvta.to.global.u64 	%rd14, %rd124;
	mul.wide.s32 	%rd15, %r546, 4;
	add.s64 	%rd16, %rd14, %rd15;
	ld.global.nc.f32 	%f1701, [%rd16];
$L__BB0_6:
	mov.u32 	%r96, %tid.y;
	shl.b32 	%r97, %r96, 4;
	mov.u32 	%r98, %tid.x;
	add.s32 	%r99, %r97, %r98;
	shl.b32 	%r100, %r99, 2;
	mov.u32 	%r101, _ZZ18FP32_minadd_kernelILi128ELi8ELi128ELi8ELi8ELb0EEvPfS0_S0_iiiE2As;
	add.s32 	%r102, %r101, %r100;
	st.shared.f32 	[%r102], %f1701;
	@%p1 bra 	$L__BB0_8;
	ld.param.u64 	%rd126, [_Z18FP32_minadd_kernelILi128ELi8ELi128ELi8ELi8ELb0EEvPfS0_S0_iii_param_0];
	cvta.to.global.u64 	%rd20, %rd126;
	mul.wide.s32 	%rd21, %r550, 4;
	add.s64 	%rd22, %rd20, %rd21;
	ld.global.nc.f32 	%f216, [%rd22];
	mov.u32 	%r103, %tid.y;
	shl.b32 	%r104, %r103, 4;
	mov.u32 	%r105, %tid.x;
	add.s32 	%r106, %r104, %r105;
	shl.b32 	%r107, %r106, 2;
	mov.u32 	%r108, _ZZ18FP32_minadd_kernelILi128ELi8ELi128ELi8ELi8ELb0EEvPfS0_S0_iiiE2As;
	add.s32 	%r109, %r108, %r107;
	st.shared.f32 	[%r109+1024], %f216;
	bra.uni 	$L__BB0_11;
$L__BB0_8:
	ld.param.u32 	%r532, [_Z18FP32_minadd_kernelILi128ELi8ELi128ELi8ELi8ELb0EEvPfS0_S0_iii_param_5];
	ld.param.u32 	%r386, [_Z18FP32_minadd_kernelILi128ELi8ELi128ELi8ELi8ELb0EEvPfS0_S0_iii_param_3];
	mov.u32 	%r110, %tid.y;
	shl.b32 	%r111, %r110, 4;
	mov.u32 	%r112, %tid.x;
	add.s32 	%r113, %r111, %r112;
	and.b32  	%r114, %r113, 127;
	mov.u32 	%r115, %ctaid.x;
	shl.b32 	%r116, %r115, 7;
	or.b32  	%r117, %r114, %r116;
	setp.ge.s32 	%p9, %r117, %r386;
	add.s32 	%r118, %r549, -2;
	setp.ge.s32 	%p10, %r118, %r532;
	mov.f32 	%f1702, 0f7F800000;
	or.pred  	%p11, %p9, %p10;
	@%p11 bra 	$L__BB0_10;
	ld.param.u64 	%rd127, [_Z18FP32_minadd_kernelILi128ELi8ELi128ELi8ELi8ELb0EEvPfS0_S0_iii_param_0];
	cvta.to.global.u64 	%rd23, %rd127;
	mul.wide.s32 	%rd24, %r550, 4;
	add.s64 	%rd25, %rd23, %rd24;
	ld.global.nc.f32 	%f1702, [%rd25];
$L__BB0_10:
	mov.u32 	%r119, %tid.y;
	shl.b32 	%r120, %r119, 4;
	mov.u32 	%r121, %tid.x;
	add.s32 	%r122, %r120, %r121;
	shl.b32 	%r123, %r122, 2;
	mov.u32 	%r124, _ZZ18FP32_minadd_kernelILi128ELi8ELi128ELi8ELi8ELb0EEvPfS0_S0_iiiE2As;
	add.s32 	%r125, %r124, %r123;
	st.shared.f32 	[%r125+1024], %f1702;
$L__BB0_11:
	@%p1 bra 	$L__BB0_13;
	ld.param.u64 	%rd128, [_Z18FP32_minadd_kernelILi128ELi8ELi128ELi8ELi8ELb0EEvPfS0_S0_iii_param_0];
	cvta.to.global.u64 	%rd26, %rd128;
	mul.wide.s32 	%rd27, %r548, 4;
	add.s64 	%rd28, %rd26, %rd27;
	ld.global.nc.f32 	%f218, [%rd28];
	mov.u32 	%r126, %tid.y;
	shl.b32 	%r127, %r126, 4;
	mov.u32 	%r128, %tid.x;
	add.s32 	%r129, %r127, %r128;
	shl.b32 	%r130, %r129, 2;
	mov.u32 	%r131, _ZZ18FP32_minadd_kernelILi128ELi8ELi128ELi8ELi8ELb0EEvPfS0_S0_iiiE2As;
	add.s32 	%r132, %r131, %r130;
	st.shared.f32 	[%r132+2048], %f218;
	bra.uni 	$L__BB0_16;
$L__BB0_13:
	ld.param.u32 	%r533, [_Z18FP32_minadd_kernelILi128ELi8ELi128ELi8ELi8ELb0EEvPfS0_S0_iii_param_5];
	ld.param.u32 	%r387, [_Z18FP32_minadd_kernelILi128ELi8ELi128ELi8ELi8ELb0EEvPfS0_S0_iii_param_3];
	mov.u32 	%r133, %tid.y;
	shl.b32 	%r134, %r133, 4;
	mov.u32 	%r135, %tid.x;
	add.s32 	%r136, %r134, %r135;
	and.b32  	%r137, %r136, 127;
	mov.u32 	%r138, %ctaid.x;
	shl.b32 	%r139, %r138, 7;
	or.b32  	%r140, %r137, %r139;
	setp.ge.s32 	%p12, %r140, %r387;
	setp.ge.s32 	%p13, %r549, %r533;
	mov.f32 	%f1703, 0f7F800000;
	or.pred  	%p14, %p12, %p13;
	@%p14 bra 	$L__BB0_15;
	ld.param.u64 	%rd129, [_Z18FP32_minadd_kernelILi128ELi8ELi128ELi8ELi8ELb0EEvPfS0_S0_iii_param_0];
	cvta.to.global.u64 	%rd29, %rd129;
	mul.wide.s32 	%rd30, %r548, 4;
	add.s64 	%rd31, %rd29, %rd30;
	ld.global.nc.f32 	%f1703, [%rd31];
$L__BB0_15:
	mov.u32 	%r141, %tid.y;
	shl.b32 	%r142, %r141, 4;
	mov.u32 	%r143, %tid.x;
	add.s32 	%r144, %r142, %r143;
	shl.b32 	%r145, %r144, 2;
	mov.u32 	%r146, _ZZ18FP32_minadd_kernelILi128ELi8ELi128ELi8ELi8ELb0EEvPfS0_S0_iiiE2As;
	add.s32 	%r147, %r146, %r145;
	st.shared.f32 	[%r147+2048], %f1703;
$L__BB0_16:
	@%p1 bra 	$L__BB0_18;
	ld.param.u64 	%rd130, [_Z18FP32_minadd_kernelILi128ELi8ELi128ELi8ELi8ELb0EEvPfS0_S0_iii_param_0];
	cvta.to.global.u64 	%rd32, %rd130;
	mul.wide.s32 	%rd33, %r547, 4;
	add.s64 	%rd34, %rd32, %rd33;
	ld.global.nc.f32 	%f220, [%rd34];
	mov.u32 	%r148, %tid.y;
	shl.b32 	%r149, %r148, 4;
	mov.u32 	%r150, %tid.x;
	add.s32 	%r151, %r149, %r150;
	shl.b32 	%r152, %r151, 2;
	mov.u32 	%r153, _ZZ18FP32_minadd_kernelILi128ELi8ELi128ELi8ELi8ELb0EEvPfS0_S0_iiiE2As;
	add.s32 	%r154, %r153, %r152;
	st.shared.f32 	[%r154+3072], %f220;
	bra.uni 	$L__BB0_21;
$L__BB0_18:
	ld.param.u32 	%r534, [_Z18FP32_minadd_kernelILi128ELi8ELi128ELi8ELi8ELb0EEvPfS0_S0_iii_param_5];
	ld.param.u32 	%r388, [_Z18FP32_minadd_kernelILi128ELi8ELi128ELi8ELi8ELb0EEvPfS0_S0_iii_param_3];
	mov.u32 	%r155, %tid.y;
	shl.b32 	%r156, %r155, 4;
	mov.u32 	%r157, %tid.x;
	add.s32 	%r158, %r156, %r157;
	and.b32  	%r159, %r158, 127;
	mov.u32 	%r160, %ctaid.x;
	shl.b32 	%r161, %r160, 7;
	or.b32  	%r162, %r159, %r161;
	setp.ge.s32 	%p15, %r162, %r388;
	add.s32 	%r163, %r549, 2;
	setp.ge.s32 	%p16, %r163, %r534;
	mov.f32 	%f1704, 0f7F800000;
	or.pred  	%p17, %p15, %p16;
	@%p17 bra 	$L__BB0_20;
	ld.param.u64 	%rd131, [_Z18FP32_minadd_kernelILi128ELi8ELi128ELi8ELi8ELb0EEvPfS0_S0_iii_param_0];
	cvta.to.global.u64 	%rd35, %rd131;
	mul.wide.s32 	%rd36, %r547, 4;
	add.s64 	%rd37, %rd35, %rd36;
	ld.global.nc.f32 	%f1704, [%rd37];
$L__BB0_20:
	mov.u32 	%r164, %tid.y;
	shl.b32 	%r165, %r164, 4;
	mov.u32 	%r166, %tid.x;
	add.s32 	%r167, %r165, %r166;
	shl.b32 	%r168, %r167, 2;
	mov.u32 	%r169, _ZZ18FP32_minadd_kernelILi128ELi8ELi128ELi8ELi8ELb0EEvPfS0_S0_iiiE2As;
	add.s32 	%r170, %r169, %r168;
	st.shared.f32 	[%r170+3072], %f1704;
$L__BB0_21:
	@%p18 bra 	$L__BB0_24;
	ld.param.u32 	%r535, [_Z18FP32_minadd_kernelILi128ELi8ELi128ELi8ELi8ELb0EEvPfS0_S0_iii_param_5];
	ld.param.u32 	%r462, [_Z18FP32_minadd_kernelILi128ELi8ELi128ELi8ELi8ELb0EEvPfS0_S0_iii_param_4];
	setp.ge.s32 	%p19, %r541, %r535;
	mov.u32 	%r171, %tid.y;
	shl.b32 	%r172, %r171, 4;
	mov.u32 	%r173, %tid.x;
	add.s32 	%r174, %r172, %r173;
	shr.u32 	%r175, %r174, 3;
	mov.u32 	%r176, %ctaid.y;
	shl.b32 	%r177, %r176, 7;
	add.s32 	%r178, %r175, %r177;
	setp.ge.s32 	%p20, %r178, %r462;
	mov.f32 	%f1705, 0f7F800000;
	or.pred  	%p21, %p19, %p20;
	@%p21 bra 	$L__BB0_25;
	ld.param.u64 	%rd133, [_Z18FP32_minadd_kernelILi128ELi8ELi128ELi8ELi8ELb0EEvPfS0_S0_iii_param_1];
	cvta.to.global.u64 	%rd41, %rd133;
	mul.wide.u32 	%rd42, %r542, 4;
	add.s64 	%rd43, %rd41, %rd42;
	ld.global.nc.f32 	%f1705, [%rd43];
	bra.uni 	$L__BB0_25;
$L__BB0_24:
	ld.param.u64 	%rd132, [_Z18FP32_minadd_kernelILi128ELi8ELi128ELi8ELi8ELb0EEvPfS0_S0_iii_param_1];
	cvta.to.global.u64 	%rd38, %rd132;
	mul.wide.u32 	%rd39, %r542, 4;
	add.s64 	%rd40, %rd38, %rd39;
	ld.global.nc.f32 	%f1705, [%rd40];
$L__BB0_25:
	mov.u32 	%r180, %tid.y;
	shl.b32 	%r181, %r180, 4;
	mov.u32 	%r182, %tid.x;
	add.s32 	%r183, %r181, %r182;
	and.b32  	%r184, %r183, 32760;
	and.b32  	%r185, %r182, 7;
	or.b32  	%r186, %r184, %r185;
	shl.b32 	%r187, %r186, 2;
	mov.u32 	%r188, _ZZ18FP32_minadd_kernelILi128ELi8ELi128ELi8ELi8ELb0EEvPfS0_S0_iiiE2Bs;
	add.s32 	%r189, %r188, %r187;
	st.shared.f32 	[%r189], %f1705;
	@%p1 bra 	$L__BB0_27;
	ld.param.u64 	%rd134, [_Z18FP32_minadd_kernelILi128ELi8ELi128ELi8ELi8ELb0EEvPfS0_S0_iii_param_1];
	cvta.to.global.u64 	%rd44, %rd134;
	mul.wide.u32 	%rd45, %r543, 4;
	add.s64 	%rd46, %rd44, %rd45;
	ld.global.nc.f32 	%f223, [%rd46];
	mov.u32 	%r190, %tid.y;
	shl.b32 	%r191, %r190, 4;
	mov.u32 	%r192, %tid.x;
	add.s32 	%r193, %r191, %r192;
	and.b32  	%r194, %r193, 32760;
	and.b32  	%r195, %r192, 7;
	or.b32  	%r196, %r194, %r195;
	shl.b32 	%r197, %r196, 2;
	mov.u32 	%r198, _ZZ18FP32_minadd_kernelILi128ELi8ELi128ELi8ELi8ELb0EEvPfS0_S0_iiiE2Bs;
	add.s32 	%r199, %r198, %r197;
	st.shared.f32 	[%r199+1024], %f223;
	bra.uni 	$L__BB0_30;
$L__BB0_27:
	ld.param.u32 	%r536, [_Z18FP32_minadd_kernelILi128ELi8ELi128ELi8ELi8ELb0EEvPfS0_S0_iii_param_5];
	ld.param.u32 	%r463, [_Z18FP32_minadd_kernelILi128ELi8ELi128ELi8ELi8ELb0EEvPfS0_S0_iii_param_4];
	setp.ge.s32 	%p22, %r541, %r536;
	mov.u32 	%r202, %tid.x;
	add.s32 	%r203, %r181, %r202;
	shr.u32 	%r204, %r203, 3;
	mov.u32 	%r205, %ctaid.y;
	shl.b32 	%r206, %r205, 7;
	add.s32 	%r207, %r204, %r206;
	add.s32 	%r209, %r207, 32;
	setp.ge.s32 	%p23, %r209, %r463;
	mov.f32 	%f1706, 0f7F800000;
	or.pred  	%p24, %p22, %p23;
	@%p24 bra 	$L__BB0_29;
	ld.param.u64 	%rd135, [_Z18FP32_minadd_kernelILi128ELi8ELi128ELi8ELi8ELb0EEvPfS0_S0_iii_param_1];
	cvta.to.global.u64 	%rd47, %rd135;
	mul.wide.u32 	%rd48, %r543, 4;
	add.s64 	%rd49, %rd47, %rd48;
	ld.global.nc.f32 	%f1706, [%rd49];
$L__BB0_29:
	mov.u32 	%r210, %tid.y;
	shl.b32 	%r211, %r210, 4;
	mov.u32 	%r212, %tid.x;
	add.s32 	%r213, %r211, %r212;
	and.b32  	%r214, %r213, 32760;
	and.b32  	%r215, %r212, 7;
	or.b32  	%r216, %r214, %r215;
	shl.b32 	%r217, %r216, 2;
	mov.u32 	%r218, _ZZ18FP32_minadd_kernelILi128ELi8ELi128ELi8ELi8ELb0EEvPfS0_S0_iiiE2Bs;
	add.s32 	%r219, %r218, %r217;
	st.shared.f32 	[%r219+1024], %f1706;
$L__BB0_30:
	@%p1 bra 	$L__BB0_32;
	ld.param.u64 	%rd136, [_Z18FP32_minadd_kernelILi128ELi8ELi128ELi8ELi8ELb0EEvPfS0_S0_iii_param_1];
	cvta.to.global.u64 	%rd50, %rd136;
	mul.wide.u32 	%rd51, %r544, 4;
	add.s64 	%rd52, %rd50, %rd51;
	ld.global.nc.f32 	%f225, [%rd52];
	mov.u32 	%r220, %tid.y;
	shl.b32 	%r221, %r220, 4;
	mov.u32 	%r222, %tid.x;
	add.s32 	%r223, %r221, %r222;
	and.b32  	%r224, %r223, 32760;
	and.b32  	%r225, %r222, 7;
	or.b32  	%r226, %r224, %r225;
	shl.b32 	%r227, %r226, 2;
	mov.u32 	%r228, _ZZ18FP32_minadd_kernelILi128ELi8ELi128ELi8ELi8ELb0EEvPfS0_S0_iiiE2Bs;
	add.s32 	%r229, %r228, %r227;
	st.shared.f32 	[%r229+2048], %f225;
	bra.uni 	$L__BB0_35;
$L__BB0_32:
	ld.param.u32 	%r537, [_Z18FP32_minadd_kernelILi128ELi8ELi128ELi8ELi8ELb0EEvPfS0_S0_iii_param_5];
	ld.param.u32 	%r464, [_Z18FP32_minadd_kernelILi128ELi8ELi128ELi8ELi8ELb0EEvPfS0_S0_iii_param_4];
	setp.ge.s32 	%p25, %r541, %r537;
	mov.u32 	%r230, %tid.y;
	shl.b32 	%r231, %r230, 4;
	mov.u32 	%r232, %tid.x;
	add.s32 	%r233, %r231, %r232;
	shr.u32 	%r234, %r233, 3;
	mov.u32 	%r235, %ctaid.y;
	shl.b32 	%r236, %r235, 7;
	add.s32 	%r237, %r234, %r236;
	add.s32 	%r239, %r237, 64;
	setp.ge.s32 	%p26, %r239, %r464;
	mov.f32 	%f1707, 0f7F800000;
	or.pred  	%p27, %p25, %p26;
	@%p27 bra 	$L__BB0_34;
	ld.param.u64 	%rd137, [_Z18FP32_minadd_kernelILi128ELi8ELi128ELi8ELi8ELb0EEvPfS0_S0_iii_param_1];
	cvta.to.global.u64 	%rd53, %rd137;
	mul.wide.u32 	%rd54, %r544, 4;
	add.s64 	%rd55, %rd53, %rd54;
	ld.global.nc.f32 	%f1707, [%rd55];
$L__BB0_34:
	mov.u32 	%r240, %tid.y;
	shl.b32 	%r241, %r240, 4;
	mov.u32 	%r242, %tid.x;
	add.s32 	%r243, %r241, %r242;
	and.b32  	%r244, %r243, 32760;
	and.b32  	%r245, %r242, 7;
	or.b32  	%r246, %r244, %r245;
	shl.b32 	%r247, %r246, 2;
	mov.u32 	%r248, _ZZ18FP32_minadd_kernelILi128ELi8ELi128ELi8ELi8ELb0EEvPfS0_S0_iiiE2Bs;
	add.s32 	%r249, %r248, %r247;
	st.shared.f32 	[%r249+2048], %f1707;
$L__BB0_35:
	@%p1 bra 	$L__BB0_37;
	ld.param.u64 	%rd138, [_Z18FP32_minadd_kernelILi128ELi8ELi128ELi8ELi8ELb0EEvPfS0_S0_iii_param_1];
	cvta.to.global.u64 	%rd56, %rd138;
	mul.wide.u32 	%rd57, %r545, 4;
	add.s64 	%rd58, %rd56, %rd57;
	ld.global.nc.f32 	%f227, [%rd58];
	mov.u32 	%r250, %tid.y;
	shl.b32 	%r251, %r250, 4;
	mov.u32 	%r252, %tid.x;
	add.s32 	%r253, %r251, %r252;
	and.b32  	%r254, %r253, 32760;
	and.b32  	%r255, %r252, 7;
	or.b32  	%r256, %r254, %r255;
	shl.b32 	%r257, %r256, 2;
	mov.u32 	%r258, _ZZ18FP32_minadd_kernelILi128ELi8ELi128ELi8ELi8ELb0EEvPfS0_S0_iiiE2Bs;
	add.s32 	%r259, %r258, %r257;
	st.shared.f32 	[%r259+3072], %f227;
	bra.uni 	$L__BB0_40;
$L__BB0_37:
	ld.param.u32 	%r538, [_Z18FP32_minadd_kernelILi128ELi8ELi128ELi8ELi8ELb0EEvPfS0_S0_iii_param_5];
	ld.param.u32 	%r465, [_Z18FP32_minadd_kernelILi128ELi8ELi128ELi8ELi8ELb0EEvPfS0_S0_iii_param_4];
	setp.ge.s32 	%p28, %r541, %r538;
	mov.u32 	%r260, %tid.y;
	shl.b32 	%r261, %r260, 4;
	mov.u32 	%r262, %tid.x;
	add.s32 	%r263, %r261, %r262;
	shr.u32 	%r264, %r263, 3;
	mov.u32 	%r265, %ctaid.y;
	shl.b32 	%r266, %r265, 7;
	add.s32 	%r267, %r264, %r266;
	add.s32 	%r269, %r267, 96;
	setp.ge.s32 	%p29, %r269, %r465;
	mov.f32 	%f1708, 0f7F800000;
	or.pred  	%p30, %p28, %p29;
	@%p30 bra 	$L__BB0_39;
	ld.param.u64 	%rd139, [_Z18FP32_minadd_kernelILi128ELi8ELi128ELi8ELi8ELb0EEvPfS0_S0_iii_param_1];
	cvta.to.global.u64 	%rd59, %rd139;
	mul.wide.u32 	%rd60, %r545, 4;
	add.s64 	%rd61, %rd59, %rd60;
	ld.global.nc.f32 	%f1708, [%rd61];
$L__BB0_39:
	mov.u32 	%r270, %tid.y;
	shl.b32 	%r271, %r270, 4;
	mov.u32 	%r272, %tid.x;
	add.s32 	%r273, %r271, %r272;
	and.b32  	%r274, %r273, 32760;
	and.b32  	%r275, %r272, 7;
	or.b32  	%r276, %r274, %r275;
	shl.b32 	%r277, %r276, 2;
	mov.u32 	%r278, _ZZ18FP32_minadd_kernelILi128ELi8ELi128ELi8ELi8ELb0EEvPfS0_S0_iiiE2Bs;
	add.s32 	%r279, %r278, %r277;
	st.shared.f32 	[%r279+3072], %f1708;
$L__BB0_40:
	ld.param.u32 	%r539, [_Z18FP32_minadd_kernelILi128ELi8ELi128ELi8ELi8ELb0EEvPfS0_S0_iii_param_5];
	ld.param.u32 	%r389, [_Z18FP32_minadd_kernelILi128ELi8ELi128ELi8ELi8ELb0EEvPfS0_S0_iii_param_3];
	bar.sync 	0;
	mov.u32 	%r280, %tid.x;
	shl.b32 	%r281, %r280, 5;
	mov.u32 	%r282, _ZZ18FP32_minadd_kernelILi128ELi8ELi128ELi8ELi8ELb0EEvPfS0_S0_iiiE2As;
	add.s32 	%r283, %r282, %r281;
	ld.shared.f32 	%f229, [%r283];
	ld.shared.f32 	%f230, [%r283+4];
	ld.shared.f32 	%f231, [%r283+8];
	ld.shared.f32 	%f232, [%r283+12];
	ld.shared.f32 	%f233, [%r283+16];
	ld.shared.f32 	%f234, [%r283+20];
	ld.shared.f32 	%f235, [%r283+24];
	ld.shared.f32 	%f236, [%r283+28];
	mov.u32 	%r284, %tid.y;
	shl.b32 	%r285, %r284, 8;
	mov.u32 	%r286, _ZZ18FP32_minadd_kernelILi128ELi8ELi128ELi8ELi8ELb0EEvPfS0_S0_iiiE2Bs;
	add.s32 	%r287, %r286, %r285;
	ld.shared.f32 	%f237, [%r287];
	ld.shared.f32 	%f238, [%r287+32];
	ld.shared.f32 	%f239, [%r287+64];
	ld.shared.f32 	%f240, [%r287+96];
	ld.shared.f32 	%f241, [%r287+128];
	ld.shared.f32 	%f242, [%r287+160];
	ld.shared.f32 	%f243, [%r287+192];
	ld.shared.f32 	%f244, [%r287+224];
	add.f32 	%f245, %f229, %f237;
	min.f32 	%f246, %f245, %f1636;
	add.f32 	%f247, %f229, %f238;
	min.f32 	%f248, %f247, %f1628;
	add.f32 	%f249, %f229, %f239;
	min.f32 	%f250, %f249, %f1620;
	add.f32 	%f251, %f229, %f240;
	min.f32 	%f252, %f251, %f1612;
	add.f32 	%f253, %f229, %f241;
	min.f32 	%f254, %f253, %f1604;
	add.f32 	%f255, %f229, %f242;
	min.f32 	%f256, %f255, %f1596;
	add.f32 	%f257, %f229, %f243;
	min.f32 	%f258, %f257, %f1588;
	add.f32 	%f259, %f229, %f244;
	min.f32 	%f260, %f259, %f1580;
	add.f32 	%f261, %f230, %f237;
	min.f32 	%f262, %f261, %f1635;
	add.f32 	%f263, %f230, %f238;
	min.f32 	%f264, %f263, %f1627;
	add.f32 	%f265, %f230, %f239;
	min.f32 	%f266, %f265, %f1619;
	add.f32 	%f267, %f230, %f240;
	min.f32 	%f268, %f267, %f1611;
	add.f32 	%f269, %f230, %f241;
	min.f32 	%f270, %f269, %f1603;
	add.f32 	%f271, %f230, %f242;
	min.f32 	%f272, %f271, %f1595;
	add.f32 	%f273, %f230, %f243;
	min.f32 	%f274, %f273, %f1587;
	add.f32 	%f275, %f230, %f244;
	min.f32 	%f276, %f275, %f1579;
	add.f32 	%f277, %f231, %f237;
	min.f32 	%f278, %f277, %f1634;
	add.f32 	%f279, %f231, %f238;
	min.f32 	%f280, %f279, %f1626;
	add.f32 	%f281, %f231, %f239;
	min.f32 	%f282, %f281, %f1618;
	add.f32 	%f283, %f231, %f240;
	min.f32 	%f284, %f283, %f1610;
	add.f32 	%f285, %f231, %f241;
	min.f32 	%f286, %f285, %f1602;
	add.f32 	%f287, %f231, %f242;
	min.f32 	%f288, %f287, %f1594;
	add.f32 	%f289, %f231, %f243;
	min.f32 	%f290, %f289, %f1586;
	add.f32 	%f291, %f231, %f244;
	min.f32 	%f292, %f291, %f1578;
	add.f32 	%f293, %f232, %f237;
	min.f32 	%f294, %f293, %f1633;
	add.f32 	%f295, %f232, %f238;
	min.f32 	%f296, %f295, %f1625;
	add.f32 	%f297, %f232, %f239;
	min.f32 	%f298, %f297, %f1617;
	add.f32 	%f299, %f232, %f240;
	min.f32 	%f300, %f299, %f1609;
	add.f32 	%f301, %f232, %f241;
	min.f32 	%f302, %f301, %f1601;
	add.f32 	%f303, %f232, %f242;
	min.f32 	%f304, %f303, %f1593;
	add.f32 	%f305, %f232, %f243;
	min.f32 	%f306, %f305, %f1585;
	add.f32 	%f307, %f232, %f244;
	min.f32 	%f308, %f307, %f1577;
	add.f32 	%f309, %f233, %f237;
	min.f32 	%f310, %f309, %f1632;
	add.f32 	%f311, %f233, %f238;
	min.f32 	%f312, %f311, %f1624;
	add.f32 	%f313, %f233, %f239;
	min.f32 	%f314, %f313, %f1616;
	add.f32 	%f315, %f233, %f240;
	min.f32 	%f316, %f315, %f1608;
	add.f32 	%f317, %f233, %f241;
	min.f32 	%f318, %f317, %f1600;
	add.f32 	%f319, %f233, %f242;
	min.f32 	%f320, %f319, %f1592;
	add.f32 	%f321, %f233, %f243;
	min.f32 	%f322, %f321, %f1584;
	add.f32 	%f323, %f233, %f244;
	min.f32 	%f324, %f323, %f1576;
	add.f32 	%f325, %f234, %f237;
	min.f32 	%f326, %f325, %f1631;
	add.f32 	%f327, %f234, %f238;
	min.f32 	%f328, %f327, %f1623;
	add.f32 	%f329, %f234, %f239;
	min.f32 	%f330, %f329, %f1615;
	add.f32 	%f331, %f234, %f240;
	min.f32 	%f332, %f331, %f1607;
	add.f32 	%f333, %f234, %f241;
	min.f32 	%f334, %f333, %f1599;
	add.f32 	%f335, %f234, %f242;
	min.f32 	%f336, %f335, %f1591;
	add.f32 	%f337, %f234, %f243;
	min.f32 	%f338, %f337, %f1583;
	add.f32 	%f339, %f234, %f244;
	min.f32 	%f340, %f339, %f1575;
	add.f32 	%f341, %f235, %f237;
	min.f32 	%f342, %f341, %f1630;
	add.f32 	%f343, %f235, %f238;
	min.f32 	%f344, %f343, %f1622;
	add.f32 	%f345, %f235, %f239;
	min.f32 	%f346, %f345, %f1614;
	add.f32 	%f347, %f235, %f240;
	min.f32 	%f348, %f347, %f1606;
	add.f32 	%f349, %f235, %f241;
	min.f32 	%f350, %f349, %f1598;
	add.f32 	%f351, %f235, %f242;
	min.f32 	%f352, %f351, %f1590;
	add.f32 	%f353, %f235, %f243;
	min.f32 	%f354, %f353, %f1582;
	add.f32 	%f355, %f235, %f244;
	min.f32 	%f356, %f355, %f1574;
	add.f32 	%f357, %f236, %f237;
	min.f32 	%f358, %f357, %f1629;
	add.f32 	%f359, %f236, %f238;
	min.f32 	%f360, %f359, %f1621;
	add.f32 	%f361, %f236, %f239;
	min.f32 	%f362, %f361, %f1613;
	add.f32 	%f363, %f236, %f240;
	min.f32 	%f364, %f363, %f1605;
	add.f32 	%f365, %f236, %f241;
	min.f32 	%f366, %f365, %f1597;
	add.f32 	%f367, %f236, %f242;
	min.f32 	%f368, %f367, %f1589;
	add.f32 	%f369, %f236, %f243;
	min.f32 	%f370, %f369, %f1581;
	add.f32 	%f371, %f236, %f244;
	min.f32 	%f372, %f371, %f1573;
	ld.shared.f32 	%f373, [%r283+512];
	ld.shared.f32 	%f374, [%r283+516];
	ld.shared.f32 	%f375, [%r283+520];
	ld.shared.f32 	%f376, [%r283+524];
	ld.shared.f32 	%f377, [%r283+528];
	ld.shared.f32 	%f378, [%r283+532];
	ld.shared.f32 	%f379, [%r283+536];
	ld.shared.f32 	%f380, [%r283+540];
	ld.shared.f32 	%f381, [%r287+4];
	ld.shared.f32 	%f382, [%r287+36];
	ld.shared.f32 	%f383, [%r287+68];
	ld.shared.f32 	%f384, [%r287+100];
	ld.shared.f32 	%f385, [%r287+132];
	ld.shared.f32 	%f386, [%r287+164];
	ld.shared.f32 	%f387, [%r287+196];
	ld.shared.f32 	%f388, [%r287+228];
	add.f32 	%f389, %f373, %f381;
	min.f32 	%f390, %f389, %f246;
	add.f32 	%f391, %f373, %f382;
	min.f32 	%f392, %f391, %f248;
	add.f32 	%f393, %f373, %f383;
	min.f32 	%f394, %f393, %f250;
	add.f32 	%f395, %f373, %f384;
	min.f32 	%f396, %f395, %f252;
	add.f32 	%f397, %f373, %f385;
	min.f32 	%f398, %f397, %f254;
	add.f32 	%f399, %f373, %f386;
	min.f32 	%f400, %f399, %f256;
	add.f32 	%f401, %f373, %f387;
	min.f32 	%f402, %f401, %f258;
	add.f32 	%f403, %f373, %f388;
	min.f32 	%f404, %f403, %f260;
	add.f32 	%f405, %f374, %f381;
	min.f32 	%f406, %f405, %f262;
	add.f32 	%f407, %f374, %f382;
	min.f32 	%f408, %f407, %f264;
	add.f32 	%f409, %f374, %f383;
	min.f32 	%f410, %f409, %f266;
	add.f32 	%f411, %f374, %f384;
	min.f32 	%f412, %f411, %f268;
	add.f32 	%f413, %f374, %f385;
	min.f32 	%f414, %f413, %f270;
	add.f32 	%f415, %f374, %f386;
	min.f32 	%f416, %f415, %f272;
	add.f32 	%f417, %f374, %f387;
	min.f32 	%f418, %f417, %f274;
	add.f32 	%f419, %f374, %f388;
	min.f32 	%f420, %f419, %f276;
	add.f32 	%f421, %f375, %f381;
	min.f32 	%f422, %f421, %f278;
	add.f32 	%f423, %f375, %f382;
	min.f32 	%f424, %f423, %f280;
	add.f32 	%f425, %f375, %f383;
	min.f32 	%f426, %f425, %f282;
	add.f32 	%f427, %f375, %f384;
	min.f32 	%f428, %f427, %f284;
	add.f32 	%f429, %f375, %f385;
	min.f32 	%f430, %f429, %f286;
	add.f32 	%f431, %f375, %f386;
	min.f32 	%f432, %f431, %f288;
	add.f32 	%f433, %f375, %f387;
	min.f32 	%f434, %f433, %f290;
	add.f32 	%f435, %f375, %f388;
	min.f32 	%f436, %f435, %f292;
	add.f32 	%f437, %f376, %f381;
	min.f32 	%f438, %f437, %f294;
	add.f32 	%f439, %f376, %f382;
	min.f32 	%f440, %f439, %f296;
	add.f32 	%f441, %f376, %f383;
	min.f32 	%f442, %f441, %f298;
	add.f32 	%f443, %f376, %f384;
	min.f32 	%f444, %f443, %f300;
	add.f32 	%f445, %f376, %f385;
	min.f32 	%f446, %f445, %f302;
	add.f32 	%f447, %f376, %f386;
	min.f32 	%f448, %f447, %f304;
	add.f32 	%f449, %f376, %f387;
	min.f32 	%f450, %f449, %f306;
	add.f32 	%f451, %f376, %f388;
	min.f32 	%f452, %f451, %f308;
	add.f32 	%f453, %f377, %f381;
	min.f32 	%f454, %f453, %f310;
	add.f32 	%f455, %f377, %f382;
	min.f32 	%f456, %f455, %f312;
	add.f32 	%f457, %f377, %f383;
	min.f32 	%f458, %f457, %f314;
	add.f32 	%f459, %f377, %f384;
	min.f32 	%f460, %f459, %f316;
	add.f32 	%f461, %f377, %f385;
	min.f32 	%f462, %f461, %f318;
	add.f32 	%f463, %f377, %f386;
	min.f32 	%f464, %f463, %f320;
	add.f32 	%f465, %f377, %f387;
	min.f32 	%f466, %f465, %f322;
	add.f32 	%f467, %f377, %f388;
	min.f32 	%f468, %f467, %f324;
	add.f32 	%f469, %f378, %f381;
	min.f32 	%f470, %f469, %f326;
	add.f32 	%f471, %f378, %f382;
	min.f32 	%f472, %f471, %f328;
	add.f32 	%f473, %f378, %f383;
	min.f32 	%f474, %f473, %f330;
	add.f32 	%f475, %f378, %f384;
	min.f32 	%f476, %f475, %f332;
	add.f32 	%f477, %f378, %f385;
	min.f32 	%f478, %f477, %f334;
	add.f32 	%f479, %f378, %f386;
	min.f32 	%f480, %f479, %f336;
	add.f32 	%f481, %f378, %f387;
	min.f32 	%f482, %f481, %f338;
	add.f32 	%f483, %f378, %f388;
	min.f32 	%f484, %f483, %f340;
	add.f32 	%f485, %f379, %f381;
	min.f32 	%f486, %f485, %f342;
	add.f32 	%f487, %f379, %f382;
	min.f32 	%f488, %f487, %f344;
	add.f32 	%f489, %f379, %f383;
	min.f32 	%f490, %f489, %f346;
	add.f32 	%f491, %f379, %f384;
	min.f32 	%f492, %f491, %f348;
	add.f32 	%f493, %f379, %f385;
	min.f32 	%f494, %f493, %f350;
	add.f32 	%f495, %f379, %f386;
	min.f32 	%f496, %f495, %f352;
	add.f32 	%f497, %f379, %f387;
	min.f32 	%f498, %f497, %f354;
	add.f32 	%f499, %f379, %f388;
	min.f32 	%f500, %f499, %f356;
	add.f32 	%f501, %f380, %f381;
	min.f32 	%f502, %f501, %f358;
	add.f32 	%f503, %f380, %f382;
	min.f32 	%f504, %f503, %f360;
	add.f32 	%f505, %f380, %f383;
	min.f32 	%f506, %f505, %f362;
	add.f32 	%f507, %f380, %f384;
	min.f32 	%f508, %f507, %f364;
	add.f32 	%f509, %f380, %f385;
	min.f32 	%f510, %f509, %f366;
	add.f32 	%f511, %f380, %f386;
	min.f32 	%f512, %f511, %f368;
	add.f32 	%f513, %f380, %f387;
	min.f32 	%f514, %f513, %f370;
	add.f32 	%f515, %f380, %f388;
	min.f32 	%f516, %f515, %f372;
	ld.shared.f32 	%f517, [%r283+1024];
	ld.shared.f32 	%f518, [%r283+1028];
	ld.shared.f32 	%f519, [%r283+1032];
	ld.shared.f32 	%f520, [%r283+1036];
	ld.shared.f32 	%f521, [%r283+1040];
	ld.shared.f32 	%f522, [%r283+1044];
	ld.shared.f32 	%f523, [%r283+1048];
	ld.shared.f32 	%f524, [%r283+1052];
	ld.shared.f32 	%f525, [%r287+8];
	ld.shared.f32 	%f526, [%r287+40];
	ld.shared.f32 	%f527, [%r287+72];
	ld.shared.f32 	%f528, [%r287+104];
	ld.shared.f32 	%f529, [%r287+136];
	ld.shared.f32 	%f530, [%r287+168];
	ld.shared.f32 	%f531, [%r287+200];
	ld.shared.f32 	%f532, [%r287+232];
	add.f32 	%f533, %f517, %f525;
	min.f32 	%f534, %f533, %f390;
	add.f32 	%f535, %f517, %f526;
	min.f32 	%f536, %f535, %f392;
	add.f32 	%f537, %f517, %f527;
	min.f32 	%f538, %f537, %f394;
	add.f32 	%f539, %f517, %f528;
	min.f32 	%f540, %f539, %f396;
	add.f32 	%f541, %f517, %f529;
	min.f32 	%f542, %f541, %f398;
	add.f32 	%f543, %f517, %f530;
	min.f32 	%f544, %f543, %f400;
	add.f32 	%f545, %f517, %f531;
	min.f32 	%f546, %f545, %f402;
	add.f32 	%f547, %f517, %f532;
	min.f32 	%f548, %f547, %f404;
	add.f32 	%f549, %f518, %f525;
	min.f32 	%f550, %f549, %f406;
	add.f32 	%f551, %f518, %f526;
	min.f32 	%f552, %f551, %f408;
	add.f32 	%f553, %f518, %f527;
	min.f32 	%f554, %f553, %f410;
	add.f32 	%f555, %f518, %f528;
	min.f32 	%f556, %f555, %f412;
	add.f32 	%f557, %f518, %f529;
	min.f32 	%f558, %f557, %f414;
	add.f32 	%f559, %f518, %f530;
	min.f32 	%f560, %f559, %f416;
	add.f32 	%f561, %f518, %f531;
	min.f32 	%f562, %f561, %f418;
	add.f32 	%f563, %f518, %f532;
	min.f32 	%f564, %f563, %f420;
	add.f32 	%f565, %f519, %f525;
	min.f32 	%f566, %f565, %f422;
	add.f32 	%f567, %f519, %f526;
	min.f32 	%f568, %f567, %f424;
	add.f32 	%f569, %f519, %f527;
	min.f32 	%f570, %f569, %f426;
	add.f32 	%f571, %f519, %f528;
	min.f32 	%f572, %f571, %f428;
	add.f32 	%f573, %f519, %f529;
	min.f32 	%f574, %f573, %f430;
	add.f32 	%f575, %f519, %f530;
	min.f32 	%f576, %f575, %f432;
	add.f32 	%f577, %f519, %f531;
	min.f32 	%f578, %f577, %f434;
	add.f32 	%f579, %f519, %f532;
	min.f32 	%f580, %f579, %f436;
	add.f32 	%f581, %f520, %f525;
	min.f32 	%f582, %f581, %f438;
	add.f32 	%f583, %f520, %f526;
	min.f32 	%f584, %f583, %f440;
	add.f32 	%f585, %f520, %f527;
	min.f32 	%f586, %f585, %f442;
	add.f32 	%f587, %f520, %f528;
	min.f32 	%f588, %f587, %f444;
	add.f32 	%f589, %f520, %f529;
	min.f32 	%f590, %f589, %f446;
	add.f32 	%f591, %f520, %f530;
	min.f32 	%f592, %f591, %f448;
	add.f32 	%f593, %f520, %f531;
	min.f32 	%f594, %f593, %f450;
	add.f32 	%f595, %f520, %f532;
	min.f32 	%f596, %f595, %f452;
	add.f32 	%f597, %f521, %f525;
	min.f32 	%f598, %f597, %f454;
	add.f32 	%f599, %f521, %f526;
	min.f32 	%f600, %f599, %f456;
	add.f32 	%f601, %f521, %f527;
	min.f32 	%f602, %f601, %f458;
	add.f32 	%f603, %f521, %f528;
	min.f32 	%f604, %f603, %f460;
	add.f32 	%f605, %f521, %f529;
	min.f32 	%f606, %f605, %f462;
	add.f32 	%f607, %f521, %f530;
	min.f32 	%f608, %f607, %f464;
	add.f32 	%f609, %f521, %f531;
	min.f32 	%f610, %f609, %f466;
	add.f32 	%f611, %f521, %f532;
	min.f32 	%f612, %f611, %f468;
	add.f32 	%f613, %f522, %f525;
	min.f32 	%f614, %f613, %f470;
	add.f32 	%f615, %f522, %f526;
	min.f32 	%f616, %f615, %f472;
	add.f32 	%f617, %f522, %f527;
	min.f32 	%f618, %f617, %f474;
	add.f32 	%f619, %f522, %f528;
	min.f32 	%f620, %f619, %f476;
	add.f32 	%f621, %f522, %f529;
	min.f32 	%f622, %f621, %f478;
	add.f32 	%f623, %f522, %f530;
	min.f32 	%f624, %f623, %f480;
	add.f32 	%f625, %f522, %f531;
	min.f32 	%f626, %f625, %f482;
	add.f32 	%f627, %f522, %f532;
	min.f32 	%f628, %f627, %f484;
	add.f32 	%f629, %f523, %f525;
	min.f32 	%f630, %f629, %f486;
	add.f32 	%f631, %f523, %f526;
	min.f32 	%f632, %f631, %f488;
	add.f32 	%f633, %f523, %f527;
	min.f32 	%f634, %f633, %f490;
	add.f32 	%f635, %f523, %f528;
	min.f32 	%f636, %f635, %f492;
	add.f32 	%f637, %f523, %f529;
	min.f32 	%f638, %f637, %f494;
	add.f32 	%f639, %f523, %f530;
	min.f32 	%f640, %f639, %f496;
	add.f32 	%f641, %f523, %f531;
	min.f32 	%f642, %f641, %f498;
	add.f32 	%f643, %f523, %f532;
	min.f32 	%f644, %f643, %f500;
	add.f32 	%f645, %f524, %f525;
	min.f32 	%f646, %f645, %f502;
	add.f32 	%f647, %f524, %f526;
	min.f32 	%f648, %f647, %f504;
	add.f32 	%f649, %f524, %f527;
	min.f32 	%f650, %f649, %f506;
	add.f32 	%f651, %f524, %f528;
	min.f32 	%f652, %f651, %f508;
	add.f32 	%f653, %f524, %f529;
	min.f32 	%f654, %f653, %f510;
	add.f32 	%f655, %f524, %f530;
	min.f32 	%f656, %f655, %f512;
	add.f32 	%f657, %f524, %f531;
	min.f32 	%f658, %f657, %f514;
	add.f32 	%f659, %f524, %f532;
	min.f32 	%f660, %f659, %f516;
	ld.shared.f32 	%f661, [%r283+1536];
	ld.shared.f32 	%f662, [%r283+1540];
	ld.shared.f32 	%f663, [%r283+1544];
	ld.shared.f32 	%f664, [%r283+1548];
	ld.shared.f32 	%f665, [%r283+1552];
	ld.shared.f32 	%f666, [%r283+1556];
	ld.shared.f32 	%f667, [%r283+1560];
	ld.shared.f32 	%f668, [%r283+1564];
	ld.shared.f32 	%f669, [%r287+12];
	ld.shared.f32 	%f670, [%r287+44];
	ld.shared.f32 	%f671, [%r287+76];
	ld.shared.f32 	%f672, [%r287+108];
	ld.shared.f32 	%f673, [%r287+140];
	ld.shared.f32 	%f674, [%r287+172];
	ld.shared.f32 	%f675, [%r287+204];
	ld.shared.f32 	%f676, [%r287+236];
	add.f32 	%f677, %f661, %f669;
	min.f32 	%f678, %f677, %f534;
	add.f32 	%f679, %f661, %f670;
	min.f32 	%f680, %f679, %f536;
	add.f32 	%f681, %f661, %f671;
	min.f32 	%f682, %f681, %f538;
	add.f32 	%f683, %f661, %f672;
	min.f32 	%f684, %f683, %f540;
	add.f32 	%f685, %f661, %f673;
	min.f32 	%f686, %f685, %f542;
	add.f32 	%f687, %f661, %f674;
	min.f32 	%f688, %f687, %f544;
	add.f32 	%f689, %f661, %f675;
	min.f32 	%f690, %f689, %f546;
	add.f32 	%f691, %f661, %f676;
	min.f32 	%f692, %f691, %f548;
	add.f32 	%f693, %f662, %f669;
	min.f32 	%f694, %f693, %f550;
	add.f32 	%f695, %f662, %f670;
	min.f32 	%f696, %f695, %f552;
	add.f32 	%f697, %f662, %f671;
	min.f32 	%f698, %f697, %f554;
	add.f32 	%f699, %f662, %f672;
	min.f32 	%f700, %f699, %f556;
	add.f32 	%f701, %f662, %f673;
	min.f32 	%f702, %f701, %f558;
	add.f32 	%f703, %f662, %f674;
	min.f32 	%f704, %f703, %f560;
	add.f32 	%f705, %f662, %f675;
	min.f32 	%f706, %f705, %f562;
	add.f32 	%f707, %f662, %f676;
	min.f32 	%f708, %f707, %f564;
	add.f32 	%f709, %f663, %f669;
	min.f32 	%f710, %f709, %f566;
	add.f32 	%f711, %f663, %f670;
	min.f32 	%f712, %f711, %f568;
	add.f32 	%f713, %f663, %f671;
	min.f32 	%f714, %f713, %f570;
	add.f32 	%f715, %f663, %f672;
	min.f32 	%f716, %f715, %f572;
	add.f32 	%f717, %f663, %f673;
	min.f32 	%f718, %f717, %f574;
	add.f32 	%f719, %f663, %f674;
	min.f32 	%f720, %f719, %f576;
	add.f32 	%f721, %f663, %f675;
	min.f32 	%f722, %f721, %f578;
	add.f32 	%f723, %f663, %f676;
	min.f32 	%f724, %f723, %f580;
	add.f32 	%f725, %f664, %f669;
	min.f32 	%f726, %f725, %f582;
	add.f32 	%f727, %f664, %f670;
	min.f32 	%f728, %f727, %f584;
	add.f32 	%f729, %f664, %f671;
	min.f32 	%f730, %f729, %f586;
	add.f32 	%f731, %f664, %f672;
	min.f32 	%f732, %f731, %f588;
	add.f32 	%f733, %f664, %f673;
	min.f32 	%f734, %f733, %f590;
	add.f32 	%f735, %f664, %f674;
	min.f32 	%f736, %f735, %f592;
	add.f32 	%f737, %f664, %f675;
	min.f32 	%f738, %f737, %f594;
	add.f32 	%f739, %f664, %f676;
	min.f32 	%f740, %f739, %f596;
	add.f32 	%f741, %f665, %f669;
	min.f32 	%f742, %f741, %f598;
	add.f32 	%f743, %f665, %f670;
	min.f32 	%f744, %f743, %f600;
	add.f32 	%f745, %f665, %f671;
	min.f32 	%f746, %f745, %f602;
	add.f32 	%f747, %f665, %f672;
	min.f32 	%f748, %f747, %f604;
	add.f32 	%f749, %f665, %f673;
	min.f32 	%f750, %f749, %f606;
	add.f32 	%f751, %f665, %f674;
	min.f32 	%f752, %f751, %f608;
	add.f32 	%f753, %f665, %f675;
	min.f32 	%f754, %f753, %f610;
	add.f32 	%f755, %f665, %f676;
	min.f32 	%f756, %f755, %f612;
	add.f32 	%f757, %f666, %f669;
	min.f32 	%f758, %f757, %f614;
	add.f32 	%f759, %f666, %f670;
	min.f32 	%f760, %f759, %f616;
	add.f32 	%f761, %f666, %f671;
	min.f32 	%f762, %f761, %f618;
	add.f32 	%f763, %f666, %f672;
	min.f32 	%f764, %f763, %f620;
	add.f32 	%f765, %f666, %f673;
	min.f32 	%f766, %f765, %f622;
	add.f32 	%f767, %f666, %f674;
	min.f32 	%f768, %f767, %f624;
	add.f32 	%f769, %f666, %f675;
	min.f32 	%f770, %f769, %f626;
	add.f32 	%f771, %f666, %f676;
	min.f32 	%f772, %f771, %f628;
	add.f32 	%f773, %f667, %f669;
	min.f32 	%f774, %f773, %f630;
	add.f32 	%f775, %f667, %f670;
	min.f32 	%f776, %f775, %f632;
	add.f32 	%f777, %f667, %f671;
	min.f32 	%f778, %f777, %f634;
	add.f32 	%f779, %f667, %f672;
	min.f32 	%f780, %f779, %f636;
	add.f32 	%f781, %f667, %f673;
	min.f32 	%f782, %f781, %f638;
	add.f32 	%f783, %f667, %f674;
	min.f32 	%f784, %f783, %f640;
	add.f32 	%f785, %f667, %f675;
	min.f32 	%f786, %f785, %f642;
	add.f32 	%f787, %f667, %f676;
	min.f32 	%f788, %f787, %f644;
	add.f32 	%f789, %f668, %f669;
	min.f32 	%f790, %f789, %f646;
	add.f32 	%f791, %f668, %f670;
	min.f32 	%f792, %f791, %f648;
	add.f32 	%f793, %f668, %f671;
	min.f32 	%f794, %f793, %f650;
	add.f32 	%f795, %f668, %f672;
	min.f32 	%f796, %f795, %f652;
	add.f32 	%f797, %f668, %f673;
	min.f32 	%f798, %f797, %f654;
	add.f32 	%f799, %f668, %f674;
	min.f32 	%f800, %f799, %f656;
	add.f32 	%f801, %f668, %f675;
	min.f32 	%f802, %f801, %f658;
	add.f32 	%f803, %f668, %f676;
	min.f32 	%f804, %f803, %f660;
	ld.shared.f32 	%f805, [%r283+2048];
	ld.shared.f32 	%f806, [%r283+2052];
	ld.shared.f32 	%f807, [%r283+2056];
	ld.shared.f32 	%f808, [%r283+2060];
	ld.shared.f32 	%f809, [%r283+2064];
	ld.shared.f32 	%f810, [%r283+2068];
	ld.shared.f32 	%f811, [%r283+2072];
	ld.shared.f32 	%f812, [%r283+2076];
	ld.shared.f32 	%f813, [%r287+16];
	ld.shared.f32 	%f814, [%r287+48];
	ld.shared.f32 	%f815, [%r287+80];
	ld.shared.f32 	%f816, [%r287+112];
	ld.shared.f32 	%f817, [%r287+144];
	ld.shared.f32 	%f818, [%r287+176];
	ld.shared.f32 	%f819, [%r287+208];
	ld.shared.f32 	%f820, [%r287+240];
	add.f32 	%f821, %f805, %f813;
	min.f32 	%f822, %f821, %f678;
	add.f32 	%f823, %f805, %f814;
	min.f32 	%f824, %f823, %f680;
	add.f32 	%f825, %f805, %f815;
	min.f32 	%f826, %f825, %f682;
	add.f32 	%f827, %f805, %f816;
	min.f32 	%f828, %f827, %f684;
	add.f32 	%f829, %f805, %f817;
	min.f32 	%f830, %f829, %f686;
	add.f32 	%f831, %f805, %f818;
	min.f32 	%f832, %f831, %f688;
	add.f32 	%f833, %f805, %f819;
	min.f32 	%f834, %f833, %f690;
	add.f32 	%f835, %f805, %f820;
	min.f32 	%f836, %f835, %f692;
	add.f32 	%f837, %f806, %f813;
	min.f32 	%f838, %f837, %f694;
	add.f32 	%f839, %f806, %f814;
	min.f32 	%f840, %f839, %f696;
	add.f32 	%f841, %f806, %f815;
	min.f32 	%f842, %f841, %f698;
	add.f32 	%f843, %f806, %f816;
	min.f32 	%f844, %f843, %f700;
	add.f32 	%f845, %f806, %f817;
	min.f32 	%f846, %f845, %f702;
	add.f32 	%f847, %f806, %f818;
	min.f32 	%f848, %f847, %f704;
	add.f32 	%f849, %f806, %f819;
	min.f32 	%f850, %f849, %f706;
	add.f32 	%f851, %f806, %f820;
	min.f32 	%f852, %f851, %f708;
	add.f32 	%f853, %f807, %f813;
	min.f32 	%f854, %f853, %f710;
	add.f32 	%f855, %f807, %f814;
	min.f32 	%f856, %f855, %f712;
	add.f32 	%f857, %f807, %f815;
	min.f32 	%f858, %f857, %f714;
	add.f32 	%f859, %f807, %f816;
	min.f32 	%f860, %f859, %f716;
	add.f32 	%f861, %f807, %f817;
	min.f32 	%f862, %f861, %f718;
	add.f32 	%f863, %f807, %f818;
	min.f32 	%f864, %f863, %f720;
	add.f32 	%f865, %f807, %f819;
	min.f32 	%f866, %f865, %f722;
	add.f32 	%f867, %f807, %f820;
	min.f32 	%f868, %f867, %f724;
	add.f32 	%f869, %f808, %f813;
	min.f32 	%f870, %f869, %f726;
	add.f32 	%f871, %f808, %f814;
	min.f32 	%f872, %f871, %f728;
	add.f32 	%f873, %f808, %f815;
	min.f32 	%f874, %f873, %f730;
	add.f32 	%f875, %f808, %f816;
	min.f32 	%f876, %f875, %f732;
	add.f32 	%f877, %f808, %f817;
	min.f32 	%f878, %f877, %f734;
	add.f32 	%f879, %f808, %f818;
	min.f32 	%f880, %f879, %f736;
	add.f32 	%f881, %f808, %f819;
	min.f32 	%f882, %f881, %f738;
	add.f32 	%f883, %f808, %f820;
	min.f32 	%f884, %f883, %f740;
	add.f32 	%f885, %f809, %f813;
	min.f32 	%f886, %f885, %f742;
	add.f32 	%f887, %f809, %f814;
	min.f32 	%f888, %f887, %f744;
	add.f32 	%f889, %f809, %f815;
	min.f32 	%f890, %f889, %f746;
	add.f32 	%f891, %f809, %f816;
	min.f32 	%f892, %f891, %f748;
	add.f32 	%f893, %f809, %f817;
	min.f32 	%f894, %f893, %f750;
	add.f32 	%f895, %f809, %f818;
	min.f32 	%f896, %f895, %f752;
	add.f32 	%f897, %f809, %f819;
	min.f32 	%f898, %f897, %f754;
	add.f32 	%f899, %f809, %f820;
	min.f32 	%f900, %f899, %f756;
	add.f32 	%f901, %f810, %f813;
	min.f32 	%f902, %f901, %f758;
	add.f32 	%f903, %f810, %f814;
	min.f32 	%f904, %f903, %f760;
	add.f32 	%f905, %f810, %f815;
	min.f32 	%f906, %f905, %f762;
	add.f32 	%f907, %f810, %f816;
	min.f32 	%f908, %f907, %f764;
	add.f32 	%f909, %f810, %f817;
	min.f32 	%f910, %f909, %f766;
	add.f32 	%f911, %f810, %f818;
	min.f32 	%f912, %f911, %f768;
	add.f32 	%f913, %f810, %f819;
	min.f32 	%f914, %f913, %f770;
	add.f32 	%f915, %f810, %f820;
	min.f32 	%f916, %f915, %f772;
	add.f32 	%f917, %f811, %f813;
	min.f32 	%f918, %f917, %f774;
	add.f32 	%f919, %f811, %f814;
	min.f32 	%f920, %f919, %f776;
	add.f32 	%f921, %f811, %f815;
	min.f32 	%f922, %f921, %f778;
	add.f32 	%f923, %f811, %f816;
	min.f32 	%f924, %f923, %f780;
	add.f32 	%f925, %f811, %f817;
	min.f32 	%f926, %f925, %f782;
	add.f32 	%f927, %f811, %f818;
	min.f32 	%f928, %f927, %f784;
	add.f32 	%f929, %f811, %f819;
	min.f32 	%f930, %f929, %f786;
	add.f32 	%f931, %f811, %f820;
	min.f32 	%f932, %f931, %f788;
	add.f32 	%f933, %f812, %f813;
	min.f32 	%f934, %f933, %f790;
	add.f32 	%f935, %f812, %f814;
	min.f32 	%f936, %f935, %f792;
	add.f32 	%f937, %f812, %f815;
	min.f32 	%f938, %f937, %f794;
	add.f32 	%f939, %f812, %f816;
	min.f32 	%f940, %f939, %f796;
	add.f32 	%f941, %f812, %f817;
	min.f32 	%f942, %f941, %f798;
	add.f32 	%f943, %f812, %f818;
	min.f32 	%f944, %f943, %f800;
	add.f32 	%f945, %f812, %f819;
	min.f32 	%f946, %f945, %f802;
	add.f32 	%f947, %f812, %f820;
	min.f32 	%f948, %f947, %f804;
	ld.shared.f32 	%f949, [%r283+2560];
	ld.shared.f32 	%f950, [%r283+2564];
	ld.shared.f32 	%f951, [%r283+2568];
	ld.shared.f32 	%f952, [%r283+2572];
	ld.shared.f32 	%f953, [%r283+2576];
	ld.shared.f32 	%f954, [%r283+2580];
	ld.shared.f32 	%f955, [%r283+2584];
	ld.shared.f32 	%f956, [%r283+2588];
	ld.shared.f32 	%f957, [%r287+20];
	ld.shared.f32 	%f958, [%r287+52];
	ld.shared.f32 	%f959, [%r287+84];
	ld.shared.f32 	%f960, [%r287+116];
	ld.shared.f32 	%f961, [%r287+148];
	ld.shared.f32 	%f962, [%r287+180];
	ld.shared.f32 	%f963, [%r287+212];
	ld.shared.f32 	%f964, [%r287+244];
	add.f32 	%f965, %f949, %f957;
	min.f32 	%f966, %f965, %f822;
	add.f32 	%f967, %f949, %f958;
	min.f32 	%f968, %f967, %f824;
	add.f32 	%f969, %f949, %f959;
	min.f32 	%f970, %f969, %f826;
	add.f32 	%f971, %f949, %f960;
	min.f32 	%f972, %f971, %f828;
	add.f32 	%f973, %f949, %f961;
	min.f32 	%f974, %f973, %f830;
	add.f32 	%f975, %f949, %f962;
	min.f32 	%f976, %f975, %f832;
	add.f32 	%f977, %f949, %f963;
	min.f32 	%f978, %f977, %f834;
	add.f32 	%f979, %f949, %f964;
	min.f32 	%f980, %f979, %f836;
	add.f32 	%f981, %f950, %f957;
	min.f32 	%f982, %f981, %f838;
	add.f32 	%f983, %f950, %f958;
	min.f32 	%f984, %f983, %f840;
	add.f32 	%f985, %f950, %f959;
	min.f32 	%f986, %f985, %f842;
	add.f32 	%f987, %f950, %f960;
	min.f32 	%f988, %f987, %f844;
	add.f32 	%f989, %f950, %f961;
	min.f32 	%f990, %f989, %f846;
	add.f32 	%f991, %f950, %f962;
	min.f32 	%f992, %f991, %f848;
	add.f32 	%f993, %f950, %f963;
	min.f32 	%f994, %f993, %f850;
	add.f32 	%f995, %f950, %f964;
	min.f32 	%f996, %f995, %f852;
	add.f32 	%f997, %f951, %f957;
	min.f32 	%f998, %f997, %f854;
	add.f32 	%f999, %f951, %f958;
	min.f32 	%f1000, %f999, %f856;
	add.f32 	%f1001, %f951, %f959;
	min.f32 	%f1002, %f1001, %f858;
	add.f32 	%f1003, %f951, %f960;
	min.f32 	%f1004, %f1003, %f860;
	add.f32 	%f1005, %f951, %f961;
	min.f32 	%f1006, %f1005, %f862;
	add.f32 	%f1007, %f951, %f962;
	min.f32 	%f1008, %f1007, %f864;
	add.f32 	%f1009, %f951, %f963;
	min.f32 	%f1010, %f1009, %f866;
	add.f32 	%f1011, %f951, %f964;
	min.f32 	%f1012, %f1011, %f868;
	add.f32 	%f1013, %f952, %f957;
	min.f32 	%f1014, %f1013, %f870;
	add.f32 	%f1015, %f952, %f958;
	min.f32 	%f1016, %f1015, %f872;
	add.f32 	%f1017, %f952, %f959;
	min.f32 	%f1018, %f1017, %f874;
	add.f32 	%f1019, %f952, %f960;
	min.f32 	%f1020, %f1019, %f876;
	add.f32 	%f1021, %f952, %f961;
	min.f32 	%f1022, %f1021, %f878;
	add.f32 	%f1023, %f952, %f962;
	min.f32 	%f1024, %f1023, %f880;
	add.f32 	%f1025, %f952, %f963;
	min.f32 	%f1026, %f1025, %f882;
	add.f32 	%f1027, %f952, %f964;
	min.f32 	%f1028, %f1027, %f884;
	add.f32 	%f1029, %f953, %f957;
	min.f32 	%f1030, %f1029, %f886;
	add.f32 	%f1031, %f953, %f958;
	min.f32 	%f1032, %f1031, %f888;
	add.f32 	%f1033, %f953, %f959;
	min.f32 	%f1034, %f1033, %f890;
	add.f32 	%f1035, %f953, %f960;
	min.f32 	%f1036, %f1035, %f892;
	add.f32 	%f1037, %f953, %f961;
	min.f32 	%f1038, %f1037, %f894;
	add.f32 	%f1039, %f953, %f962;
	min.f32 	%f1040, %f1039, %f896;
	add.f32 	%f1041, %f953, %f963;
	min.f32 	%f1042, %f1041, %f898;
	add.f32 	%f1043, %f953, %f964;
	min.f32 	%f1044, %f1043, %f900;
	add.f32 	%f1045, %f954, %f957;
	min.f32 	%f1046, %f1045, %f902;
	add.f32 	%f1047, %f954, %f958;
	min.f32 	%f1048, %f1047, %f904;
	add.f32 	%f1049, %f954, %f959;
	min.f32 	%f1050, %f1049, %f906;
	add.f32 	%f1051, %f954, %f960;
	min.f32 	%f1052, %f1051, %f908;
	add.f32 	%f1053, %f954, %f961;
	min.f32 	%f1054, %f1053, %f910;
	add.f32 	%f1055, %f954, %f962;
	min.f32 	%f1056, %f1055, %f912;
	add.f32 	%f1057, %f954, %f963;
	min.f32 	%f1058, %f1057, %f914;
	add.f32 	%f1059, %f954, %f964;
	min.f32 	%f1060, %f1059, %f916;
	add.f32 	%f1061, %f955, %f957;
	min.f32 	%f1062, %f1061, %f918;
	add.f32 	%f1063, %f955, %f958;
	min.f32 	%f1064, %f1063, %f920;
	add.f32 	%f1065, %f955, %f959;
	min.f32 	%f1066, %f1065, %f922;
	add.f32 	%f1067, %f955, %f960;
	min.f32 	%f1068, %f1067, %f924;
	add.f32 	%f1069, %f955, %f961;
	min.f32 	%f1070, %f1069, %f926;
	add.f32 	%f1071, %f955, %f962;
	min.f32 	%f1072, %f1071, %f928;
	add.f32 	%f1073, %f955, %f963;
	min.f32 	%f1074, %f1073, %f930;
	add.f32 	%f1075, %f955, %f964;
	min.f32 	%f1076, %f1075, %f932;
	add.f32 	%f1077, %f956, %f957;
	min.f32 	%f1078, %f1077, %f934;
	add.f32 	%f1079, %f956, %f958;
	min.f32 	%f1080, %f1079, %f936;
	add.f32 	%f1081, %f956, %f959;
	min.f32 	%f1082, %f1081, %f938;
	add.f32 	%f1083, %f956, %f960;
	min.f32 	%f1084, %f1083, %f940;
	add.f32 	%f1085, %f956, %f961;
	min.f32 	%f1086, %f1085, %f942;
	add.f32 	%f1087, %f956, %f962;
	min.f32 	%f1088, %f1087, %f944;
	add.f32 	%f1089, %f956, %f963;
	min.f32 	%f1090, %f1089, %f946;
	add.f32 	%f1091, %f956, %f964;
	min.f32 	%f1092, %f1091, %f948;
	ld.shared.f32 	%f1093, [%r283+3072];
	ld.shared.f32 	%f1094, [%r283+3076];
	ld.shared.f32 	%f1095, [%r283+3080];
	ld.shared.f32 	%f1096, [%r283+3084];
	ld.shared.f32 	%f1097, [%r283+3088];
	ld.shared.f32 	%f1098, [%r283+3092];
	ld.shared.f32 	%f1099, [%r283+3096];
	ld.shared.f32 	%f1100, [%r283+3100];
	ld.shared.f32 	%f1101, [%r287+24];
	ld.shared.f32 	%f1102, [%r287+56];
	ld.shared.f32 	%f1103, [%r287+88];
	ld.shared.f32 	%f1104, [%r287+120];
	ld.shared.f32 	%f1105, [%r287+152];
	ld.shared.f32 	%f1106, [%r287+184];
	ld.shared.f32 	%f1107, [%r287+216];
	ld.shared.f32 	%f1108, [%r287+248];
	add.f32 	%f1109, %f1093, %f1101;
	min.f32 	%f1110, %f1109, %f966;
	add.f32 	%f1111, %f1093, %f1102;
	min.f32 	%f1112, %f1111, %f968;
	add.f32 	%f1113, %f1093, %f1103;
	min.f32 	%f1114, %f1113, %f970;
	add.f32 	%f1115, %f1093, %f1104;
	min.f32 	%f1116, %f1115, %f972;
	add.f32 	%f1117, %f1093, %f1105;
	min.f32 	%f1118, %f1117, %f974;
	add.f32 	%f1119, %f1093, %f1106;
	min.f32 	%f1120, %f1119, %f976;
	add.f32 	%f1121, %f1093, %f1107;
	min.f32 	%f1122, %f1121, %f978;
	add.f32 	%f1123, %f1093, %f1108;
	min.f32 	%f1124, %f1123, %f980;
	add.f32 	%f1125, %f1094, %f1101;
	min.f32 	%f1126, %f1125, %f982;
	add.f32 	%f1127, %f1094, %f1102;
	min.f32 	%f1128, %f1127, %f984;
	add.f32 	%f1129, %f1094, %f1103;
	min.f32 	%f1130, %f1129, %f986;
	add.f32 	%f1131, %f1094, %f1104;
	min.f32 	%f1132, %f1131, %f988;
	add.f32 	%f1133, %f1094, %f1105;
	min.f32 	%f1134, %f1133, %f990;
	add.f32 	%f1135, %f1094, %f1106;
	min.f32 	%f1136, %f1135, %f992;
	add.f32 	%f1137, %f1094, %f1107;
	min.f32 	%f1138, %f1137, %f994;
	add.f32 	%f1139, %f1094, %f1108;
	min.f32 	%f1140, %f1139, %f996;
	add.f32 	%f1141, %f1095, %f1101;
	min.f32 	%f1142, %f1141, %f998;
	add.f32 	%f1143, %f1095, %f1102;
	min.f32 	%f1144, %f1143, %f1000;
	add.f32 	%f1145, %f1095, %f1103;
	min.f32 	%f1146, %f1145, %f1002;
	add.f32 	%f1147, %f1095, %f1104;
	min.f32 	%f1148, %f1147, %f1004;
	add.f32 	%f1149, %f1095, %f1105;
	min.f32 	%f1150, %f1149, %f1006;
	add.f32 	%f1151, %f1095, %f1106;
	min.f32 	%f1152, %f1151, %f1008;
	add.f32 	%f1153, %f1095, %f1107;
	min.f32 	%f1154, %f1153, %f1010;
	add.f32 	%f1155, %f1095, %f1108;
	min.f32 	%f1156, %f1155, %f1012;
	add.f32 	%f1157, %f1096, %f1101;
	min.f32 	%f1158, %f1157, %f1014;
	add.f32 	%f1159, %f1096, %f1102;
	min.f32 	%f1160, %f1159, %f1016;
	add.f32 	%f1161, %f1096, %f1103;
	min.f32 	%f1162, %f1161, %f1018;
	add.f32 	%f1163, %f1096, %f1104;
	min.f32 	%f1164, %f1163, %f1020;
	add.f32 	%f1165, %f1096, %f1105;
	min.f32 	%f1166, %f1165, %f1022;
	add.f32 	%f1167, %f1096, %f1106;
	min.f32 	%f1168, %f1167, %f1024;
	add.f32 	%f1169, %f1096, %f1107;
	min.f32 	%f1170, %f1169, %f1026;
	add.f32 	%f1171, %f1096, %f1108;
	min.f32 	%f1172, %f1171, %f1028;
	add.f32 	%f1173, %f1097, %f1101;
	min.f32 	%f1174, %f1173, %f1030;
	add.f32 	%f1175, %f1097, %f1102;
	min.f32 	%f1176, %f1175, %f1032;
	add.f32 	%f1177, %f1097, %f1103;
	min.f32 	%f1178, %f1177, %f1034;
	add.f32 	%f1179, %f1097, %f1104;
	min.f32 	%f1180, %f1179, %f1036;
	add.f32 	%f1181, %f1097, %f1105;
	min.f32 	%f1182, %f1181, %f1038;
	add.f32 	%f1183, %f1097, %f1106;
	min.f32 	%f1184, %f1183, %f1040;
	add.f32 	%f1185, %f1097, %f1107;
	min.f32 	%f1186, %f1185, %f1042;
	add.f32 	%f1187, %f1097, %f1108;
	min.f32 	%f1188, %f1187, %f1044;
	add.f32 	%f1189, %f1098, %f1101;
	min.f32 	%f1190, %f1189, %f1046;
	add.f32 	%f1191, %f1098, %f1102;
	min.f32 	%f1192, %f1191, %f1048;
	add.f32 	%f1193, %f1098, %f1103;
	min.f32 	%f1194, %f1193, %f1050;
	add.f32 	%f1195, %f1098, %f1104;
	min.f32 	%f1196, %f1195, %f1052;
	add.f32 	%f1197, %f1098, %f1105;
	min.f32 	%f1198, %f1197, %f1054;
	add.f32 	%f1199, %f1098, %f1106;
	min.f32 	%f1200, %f1199, %f1056;
	add.f32 	%f1201, %f1098, %f1107;
	min.f32 	%f1202, %f1201, %f1058;
	add.f32 	%f1203, %f1098, %f1108;
	min.f32 	%f1204, %f1203, %f1060;
	add.f32 	%f1205, %f1099, %f1101;
	min.f32 	%f1206, %f1205, %f1062;
	add.f32 	%f1207, %f1099, %f1102;
	min.f32 	%f1208, %f1207, %f1064;
	add.f32 	%f1209, %f1099, %f1103;
	min.f32 	%f1210, %f1209, %f1066;
	add.f32 	%f1211, %f1099, %f1104;
	min.f32 	%f1212, %f1211, %f1068;
	add.f32 	%f1213, %f1099, %f1105;
	min.f32 	%f1214, %f1213, %f1070;
	add.f32 	%f1215, %f1099, %f1106;
	min.f32 	%f1216, %f1215, %f1072;
	add.f32 	%f1217, %f1099, %f1107;
	min.f32 	%f1218, %f1217, %f1074;
	add.f32 	%f1219, %f1099, %f1108;
	min.f32 	%f1220, %f1219, %f1076;
	add.f32 	%f1221, %f1100, %f1101;
	min.f32 	%f1222, %f1221, %f1078;
	add.f32 	%f1223, %f1100, %f1102;
	min.f32 	%f1224, %f1223, %f1080;
	add.f32 	%f1225, %f1100, %f1103;
	min.f32 	%f1226, %f1225, %f1082;
	add.f32 	%f1227, %f1100, %f1104;
	min.f32 	%f1228, %f1227, %f1084;
	add.f32 	%f1229, %f1100, %f1105;
	min.f32 	%f1230, %f1229, %f1086;
	add.f32 	%f1231, %f1100, %f1106;
	min.f32 	%f1232, %f1231, %f1088;
	add.f32 	%f1233, %f1100, %f1107;
	min.f32 	%f1234, %f1233, %f1090;
	add.f32 	%f1235, %f1100, %f1108;
	min.f32 	%f1236, %f1235, %f1092;
	ld.shared.f32 	%f1237, [%r283+3584];
	ld.shared.f32 	%f1238, [%r283+3588];
	ld.shared.f32 	%f1239, [%r283+3592];
	ld.shared.f32 	%f1240, [%r283+3596];
	ld.shared.f32 	%f1241, [%r283+3600];
	ld.shared.f32 	%f1242, [%r283+3604];
	ld.shared.f32 	%f1243, [%r283+3608];
	ld.shared.f32 	%f1244, [%r283+3612];
	ld.shared.f32 	%f1245, [%r287+28];
	ld.shared.f32 	%f1246, [%r287+60];
	ld.shared.f32 	%f1247, [%r287+92];
	ld.shared.f32 	%f1248, [%r287+124];
	ld.shared.f32 	%f1249, [%r287+156];
	ld.shared.f32 	%f1250, [%r287+188];
	ld.shared.f32 	%f1251, [%r287+220];
	ld.shared.f32 	%f1252, [%r287+252];
	add.f32 	%f1253, %f1237, %f1245;
	min.f32 	%f1636, %f1253, %f1110;
	add.f32 	%f1254, %f1237, %f1246;
	min.f32 	%f1628, %f1254, %f1112;
	add.f32 	%f1255, %f1237, %f1247;
	min.f32 	%f1620, %f1255, %f1114;
	add.f32 	%f1256, %f1237, %f1248;
	min.f32 	%f1612, %f1256, %f1116;
	add.f32 	%f1257, %f1237, %f1249;
	min.f32 	%f1604, %f1257, %f1118;
	add.f32 	%f1258, %f1237, %f1250;
	min.f32 	%f1596, %f1258, %f1120;
	add.f32 	%f1259, %f1237, %f1251;
	min.f32 	%f1588, %f1259, %f1122;
	add.f32 	%f1260, %f1237, %f1252;
	min.f32 	%f1580, %f1260, %f1124;
	add.f32 	%f1261, %f1238, %f1245;
	min.f32 	%f1635, %f1261, %f1126;
	add.f32 	%f1262, %f1238, %f1246;
	min.f32 	%f1627, %f1262, %f1128;
	add.f32 	%f1263, %f1238, %f1247;
	min.f32 	%f1619, %f1263, %f1130;
	add.f32 	%f1264, %f1238, %f1248;
	min.f32 	%f1611, %f1264, %f1132;
	add.f32 	%f1265, %f1238, %f1249;
	min.f32 	%f1603, %f1265, %f1134;
	add.f32 	%f1266, %f1238, %f1250;
	min.f32 	%f1595, %f1266, %f1136;
	add.f32 	%f1267, %f1238, %f1251;
	min.f32 	%f1587, %f1267, %f1138;
	add.f32 	%f1268, %f1238, %f1252;
	min.f32 	%f1579, %f1268, %f1140;
	add.f32 	%f1269, %f1239, %f1245;
	min.f32 	%f1634, %f1269, %f1142;
	add.f32 	%f1270, %f1239, %f1246;
	min.f32 	%f1626, %f1270, %f1144;
	add.f32 	%f1271, %f1239, %f1247;
	min.f32 	%f1618, %f1271, %f1146;
	add.f32 	%f1272, %f1239, %f1248;
	min.f32 	%f1610, %f1272, %f1148;
	add.f32 	%f1273, %f1239, %f1249;
	min.f32 	%f1602, %f1273, %f1150;
	add.f32 	%f1274, %f1239, %f1250;
	min.f32 	%f1594, %f1274, %f1152;
	add.f32 	%f1275, %f1239, %f1251;
	min.f32 	%f1586, %f1275, %f1154;
	add.f32 	%f1276, %f1239, %f1252;
	min.f32 	%f1578, %f1276, %f1156;
	add.f32 	%f1277, %f1240, %f1245;
	min.f32 	%f1633, %f1277, %f1158;
	add.f32 	%f1278, %f1240, %f1246;
	min.f32 	%f1625, %f1278, %f1160;
	add.f32 	%f1279, %f1240, %f1247;
	min.f32 	%f1617, %f1279, %f1162;
	add.f32 	%f1280, %f1240, %f1248;
	min.f32 	%f1609, %f1280, %f1164;
	add.f32 	%f1281, %f1240, %f1249;
	min.f32 	%f1601, %f1281, %f1166;
	add.f32 	%f1282, %f1240, %f1250;
	min.f32 	%f1593, %f1282, %f1168;
	add.f32 	%f1283, %f1240, %f1251;
	min.f32 	%f1585, %f1283, %f1170;
	add.f32 	%f1284, %f1240, %f1252;
	min.f32 	%f1577, %f1284, %f1172;
	add.f32 	%f1285, %f1241, %f1245;
	min.f32 	%f1632, %f1285, %f1174;
	add.f32 	%f1286, %f1241, %f1246;
	min.f32 	%f1624, %f1286, %f1176;
	add.f32 	%f1287, %f1241, %f1247;
	min.f32 	%f1616, %f1287, %f1178;
	add.f32 	%f1288, %f1241, %f1248;
	min.f32 	%f1608, %f1288, %f1180;
	add.f32 	%f1289, %f1241, %f1249;
	min.f32 	%f1600, %f1289, %f1182;
	add.f32 	%f1290, %f1241, %f1250;
	min.f32 	%f1592, %f1290, %f1184;
	add.f32 	%f1291, %f1241, %f1251;
	min.f32 	%f1584, %f1291, %f1186;
	add.f32 	%f1292, %f1241, %f1252;
	min.f32 	%f1576, %f1292, %f1188;
	add.f32 	%f1293, %f1242, %f1245;
	min.f32 	%f1631, %f1293, %f1190;
	add.f32 	%f1294, %f1242, %f1246;
	min.f32 	%f1623, %f1294, %f1192;
	add.f32 	%f1295, %f1242, %f1247;
	min.f32 	%f1615, %f1295, %f1194;
	add.f32 	%f1296, %f1242, %f1248;
	min.f32 	%f1607, %f1296, %f1196;
	add.f32 	%f1297, %f1242, %f1249;
	min.f32 	%f1599, %f1297, %f1198;
	add.f32 	%f1298, %f1242, %f1250;
	min.f32 	%f1591, %f1298, %f1200;
	add.f32 	%f1299, %f1242, %f1251;
	min.f32 	%f1583, %f1299, %f1202;
	add.f32 	%f1300, %f1242, %f1252;
	min.f32 	%f1575, %f1300, %f1204;
	add.f32 	%f1301, %f1243, %f1245;
	min.f32 	%f1630, %f1301, %f1206;
	add.f32 	%f1302, %f1243, %f1246;
	min.f32 	%f1622, %f1302, %f1208;
	add.f32 	%f1303, %f1243, %f1247;
	min.f32 	%f1614, %f1303, %f1210;
	add.f32 	%f1304, %f1243, %f1248;
	min.f32 	%f1606, %f1304, %f1212;
	add.f32 	%f1305, %f1243, %f1249;
	min.f32 	%f1598, %f1305, %f1214;
	add.f32 	%f1306, %f1243, %f1250;
	min.f32 	%f1590, %f1306, %f1216;
	add.f32 	%f1307, %f1243, %f1251;
	min.f32 	%f1582, %f1307, %f1218;
	add.f32 	%f1308, %f1243, %f1252;
	min.f32 	%f1574, %f1308, %f1220;
	add.f32 	%f1309, %f1244, %f1245;
	min.f32 	%f1629, %f1309, %f1222;
	add.f32 	%f1310, %f1244, %f1246;
	min.f32 	%f1621, %f1310, %f1224;
	add.f32 	%f1311, %f1244, %f1247;
	min.f32 	%f1613, %f1311, %f1226;
	add.f32 	%f1312, %f1244, %f1248;
	min.f32 	%f1605, %f1312, %f1228;
	add.f32 	%f1313, %f1244, %f1249;
	min.f32 	%f1597, %f1313, %f1230;
	add.f32 	%f1314, %f1244, %f1250;
	min.f32 	%f1589, %f1314, %f1232;
	add.f32 	%f1315, %f1244, %f1251;
	min.f32 	%f1581, %f1315, %f1234;
	add.f32 	%f1316, %f1244, %f1252;
	min.f32 	%f1573, %f1316, %f1236;
	bar.sync 	0;
	shl.b32 	%r288, %r389, 3;
	add.s32 	%r550, %r550, %r288;
	add.s32 	%r549, %r549, 8;
	add.s32 	%r548, %r548, %r288;
	add.s32 	%r547, %r547, %r288;
	add.s32 	%r546, %r546, %r288;
	add.s32 	%r545, %r545, 8;
	add.s32 	%r544, %r544, 8;
	add.s32 	%r543, %r543, 8;
	add.s32 	%r542, %r542, 8;
	add.s32 	%r541, %r541, 8;
	add.s32 	%r37, %r540, 8;
	add.s32 	%r289, %r540, 4;
	setp.lt.s32 	%p31, %r289, %r539;
	mov.u32 	%r540, %r37;
	@%p31 bra 	$L__BB0_2;
$L__BB0_41:
	ld.param.u32 	%r390, [_Z18FP32_minadd_kernelILi128ELi8ELi128ELi8ELi8ELb0EEvPfS0_S0_iii_param_3];
	mov.u32 	%r290, %ctaid.y;
	shl.b32 	%r292, %r290, 7;
	mov.u32 	%r293, %tid.y;
	shl.b32 	%r294, %r293, 3;
	add.s32 	%r24, %r292, %r294;
	mov.u32 	%r295, %ctaid.x;
	shl.b32 	%r296, %r295, 7;
	mov.u32 	%r297, %tid.x;
	shl.b32 	%r298, %r297, 3;
	add.s32 	%r25, %r296, %r298;
	mov.u32 	%r299, %nctaid.x;
	add.s32 	%r300, %r299, -1;
	setp.eq.s32 	%p32, %r295, %r300;
	mov.u32 	%r301, %nctaid.y;
	add.s32 	%r303, %r301, -1;
	setp.eq.s32 	%p33, %r290, %r303;
	or.pred  	%p2, %p32, %p33;
	mul.lo.s32 	%r26, %r24, %r390;
	@%p2 bra 	$L__BB0_42;
	bra.uni 	$L__BB0_44;
$L__BB0_42:
	ld.param.u32 	%r466, [_Z18FP32_minadd_kernelILi128ELi8ELi128ELi8ELi8ELb0EEvPfS0_S0_iii_param_4];
	ld.param.u32 	%r391, [_Z18FP32_minadd_kernelILi128ELi8ELi128ELi8ELi8ELb0EEvPfS0_S0_iii_param_3];
	setp.ge.s32 	%p34, %r24, %r466;
	setp.ge.s32 	%p35, %r25, %r391;
	or.pred  	%p36, %p35, %p34;
	@%p36 bra 	$L__BB0_45;
	ld.param.u64 	%rd141, [_Z18FP32_minadd_kernelILi128ELi8ELi128ELi8ELi8ELb0EEvPfS0_S0_iii_param_2];
	add.s32 	%r306, %r25, %r26;
	cvta.to.global.u64 	%rd65, %rd141;
	mul.wide.s32 	%rd66, %r306, 4;
	add.s64 	%rd67, %rd65, %rd66;
	ld.global.f32 	%f1319, [%rd67];
	min.f32 	%f1320, %f1636, %f1319;
	st.global.f32 	[%rd67], %f1320;
	bra.uni 	$L__BB0_45;
$L__BB0_44:
	ld.param.u64 	%rd140, [_Z18FP32_minadd_kernelILi128ELi8ELi128ELi8ELi8ELb0EEvPfS0_S0_iii_param_2];
	add.s32 	%r304, %r25, %r26;
	cvta.to.global.u64 	%rd62, %rd140;
	mul.wide.s32 	%rd63, %r304, 4;
	add.s64 	%rd64, %rd62, %rd63;
	ld.global.f32 	%f1317, [%rd64];
	min.f32 	%f1318, %f1636, %f1317;
	st.global.f32 	[%rd64], %f1318;
$L__BB0_45:
	ld.param.u64 	%rd142, [_Z18FP32_minadd_kernelILi128ELi8ELi128ELi8ELi8ELb0EEvPfS0_S0_iii_param_2];
	add.s32 	%r38, %r25, 1;
	cvt.s64.s32 	%rd68, %r26;
	cvt.s64.s32 	%rd1, %r25;
	add.s64 	%rd69, %rd1, %rd68;
	cvta.to.global.u64 	%rd70, %rd142;
	shl.b64 	%rd71, %rd69, 2;
	add.s64 	%rd2, %rd70, %rd71;
	@%p2 bra 	$L__BB0_47;
	ld.global.f32 	%f1321, [%rd2+4];
	min.f32 	%f1322, %f1635, %f1321;
	st.global.f32 	[%rd2+4], %f1322;
	bra.uni 	$L__BB0_49;
$L__BB0_47:
	ld.param.u32 	%r467, [_Z18FP32_minadd_kernelILi128ELi8ELi128ELi8ELi8ELb0EEvPfS0_S0_iii_param_4];
	ld.param.u32 	%r392, [_Z18FP32_minadd_kernelILi128ELi8ELi128ELi8ELi8ELb0EEvPfS0_S0_iii_param_3];
	setp.ge.s32 	%p37, %r24, %r467;
	setp.ge.s32 	%p38, %r38, %r392;
	or.pred  	%p39, %p38, %p37;
	@%p39 bra 	$L__BB0_49;
	ld.global.f32 	%f1323, [%rd2+4];
	min.f32 	%f1324, %f1635, %f1323;
	st.global.f32 	[%rd2+4], %f1324;
$L__BB0_49:
	add.s32 	%r39, %r25, 2;
	@%p2 bra 	$L__BB0_51;
	ld.global.f32 	%f1325, [%rd2+8];
	min.f32 	%f1326, %f1634, %f1325;
	st.global.f32 	[%rd2+8], %f1326;
	bra.uni 	$L__BB0_53;
$L__BB0_51:
	ld.param.u32 	%r468, [_Z18FP32_minadd_kernelILi128ELi8ELi128ELi8ELi8ELb0EEvPfS0_S0_iii_param_4];
	ld.param.u32 	%r393, [_Z18FP32_minadd_kernelILi128ELi8ELi128ELi8ELi8ELb0EEvPfS0_S0_iii_param_3];
	setp.ge.s32 	%p40, %r24, %r468;
	setp.ge.s32 	%p41, %r39, %r393;
	or.pred  	%p42, %p41, %p40;
	@%p42 bra 	$L__BB0_53;
	ld.global.f32 	%f1327, [%rd2+8];
	min.f32 	%f1328, %f1634, %f1327;
	st.global.f32 	[%rd2+8], %f1328;
$L__BB0_53:
	add.s32 	%r40, %r25, 3;
	@%p2 bra 	$L__BB0_55;
	ld.global.f32 	%f1329, [%rd2+12];
	min.f32 	%f1330, %f1633, %f1329;
	st.global.f32 	[%rd2+12], %f1330;
	bra.uni 	$L__BB0_57;
$L__BB0_55:
	ld.param.u32 	%r469, [_Z18FP32_minadd_kernelILi128ELi8ELi128ELi8ELi8ELb0EEvPfS0_S0_iii_param_4];
	ld.param.u32 	%r394, [_Z18FP32_minadd_kernelILi128ELi8ELi128ELi8ELi8ELb0EEvPfS0_S0_iii_param_3];
	setp.ge.s32 	%p43, %r24, %r469;
	setp.ge.s32 	%p44, %r40, %r394;
	or.pred  	%p45, %p44, %p43;
	@%p45 bra 	$L__BB0_57;
	ld.global.f32 	%f1331, [%rd2+12];
	min.f32 	%f1332, %f1633, %f1331;
	st.global.f32 	[%rd2+12], %f1332;
$L__BB0_57:
	add.s32 	%r41, %r25, 4;
	@%p2 bra 	$L__BB0_59;
	ld.global.f32 	%f1333, [%rd2+16];
	min.f32 	%f1334, %f1632, %f1333;
	st.global.f32 	[%rd2+16], %f1334;
	bra.uni 	$L__BB0_61;
$L__BB0_59:
	ld.param.u32 	%r470, [_Z18FP32_minadd_kernelILi128ELi8ELi128ELi8ELi8ELb0EEvPfS0_S0_iii_param_4];
	ld.param.u32 	%r395, [_Z18FP32_minadd_kernelILi128ELi8ELi128ELi8ELi8ELb0EEvPfS0_S0_iii_param_3];
	setp.ge.s32 	%p46, %r24, %r470;
	setp.ge.s32 	%p47, %r41, %r395;
	or.pred  	%p48, %p47, %p46;
	@%p48 bra 	$L__BB0_61;
	ld.global.f32 	%f1335, [%rd2+16];
	min.f32 	%f1336, %f1632, %f1335;
	st.global.f32 	[%rd2+16], %f1336;
$L__BB0_61:
	add.s32 	%r42, %r25, 5;
	@%p2 bra 	$L__BB0_63;
	ld.global.f32 	%f1337, [%rd2+20];
	min.f32 	%f1338, %f1631, %f1337;
	st.global.f32 	[%rd2+20], %f1338;
	bra.uni 	$L__BB0_65;
$L__BB0_63:
	ld.param.u32 	%r471, [_Z18FP32_minadd_kernelILi128ELi8ELi128ELi8ELi8ELb0EEvPfS0_S0_iii_param_4];
	ld.param.u32 	%r396, [_Z18FP32_minadd_kernelILi128ELi8ELi128ELi8ELi8ELb0EEvPfS0_S0_iii_param_3];
	setp.ge.s32 	%p49, %r24, %r471;
	setp.ge.s32 	%p50, %r42, %r396;
	or.pred  	%p51, %p50, %p49;
	@%p51 bra 	$L__BB0_65;
	ld.global.f32 	%f1339, [%rd2+20];
	min.f32 	%f1340, %f1631, %f1339;
	st.global.f32 	[%rd2+20], %f1340;
$L__BB0_65:
	add.s32 	%r43, %r25, 6;
	@%p2 bra 	$L__BB0_67;
	ld.global.f32 	%f1341, [%rd2+24];
	min.f32 	%f1342, %f1630, %f1341;
	st.global.f32 	[%rd2+24], %f1342;
	bra.uni 	$L__BB0_69;
$L__BB0_67:
	ld.param.u32 	%r472, [_Z18FP32_minadd_kernelILi128ELi8ELi128ELi8ELi8ELb0EEvPfS0_S0_iii_param_4];
	ld.param.u32 	%r397, [_Z18FP32_minadd_kernelILi128ELi8ELi128ELi8ELi8ELb0EEvPfS0_S0_iii_param_3];
	setp.ge.s32 	%p52, %r24, %r472;
	setp.ge.s32 	%p53, %r43, %r397;
	or.pred  	%p54, %p53, %p52;
	@%p54 bra 	$L__BB0_69;
	ld.global.f32 	%f1343, [%rd2+24];
	min.f32 	%f1344, %f1630, %f1343;
	st.global.f32 	[%rd2+24], %f1344;
$L__BB0_69:
	add.s32 	%r44, %r25, 7;
	@%p2 bra 	$L__BB0_71;
	ld.global.f32 	%f1345, [%rd2+28];
	min.f32 	%f1346, %f1629, %f1345;
	st.global.f32 	[%rd2+28], %f1346;
	bra.uni 	$L__BB0_73;
$L__BB0_71:
	ld.param.u32 	%r473, [_Z18FP32_minadd_kernelILi128ELi8ELi128ELi8ELi8ELb0EEvPfS0_S0_iii_param_4];
	ld.param.u32 	%r398, [_Z18FP32_minadd_kernelILi128ELi8ELi128ELi8ELi8ELb0EEvPfS0_S0_iii_param_3];
	setp.ge.s32 	%p55, %r24, %r473;
	setp.ge.s32 	%p56, %r44, %r398;
	or.pred  	%p57, %p56, %p55;
	@%p57 bra 	$L__BB0_73;
	ld.global.f32 	%f1347, [%rd2+28];
	min.f32 	%f1348, %f1629, %f1347;
	st.global.f32 	[%rd2+28], %f1348;
$L__BB0_73:
	ld.param.u32 	%r399, [_Z18FP32_minadd_kernelILi128ELi8ELi128ELi8ELi8ELb0EEvPfS0_S0_iii_param_3];
	add.s32 	%r45, %r24, 1;
	add.s32 	%r46, %r26, %r399;
	@%p2 bra 	$L__BB0_75;
	ld.param.u64 	%rd143, [_Z18FP32_minadd_kernelILi128ELi8ELi128ELi8ELi8ELb0EEvPfS0_S0_iii_param_2];
	add.s32 	%r314, %r25, %r46;
	cvta.to.global.u64 	%rd72, %rd143;
	mul.wide.s32 	%rd73, %r314, 4;
	add.s64 	%rd74, %rd72, %rd73;
	ld.global.f32 	%f1349, [%rd74];
	min.f32 	%f1350, %f1628, %f1349;
	st.global.f32 	[%rd74], %f1350;
	bra.uni 	$L__BB0_77;
$L__BB0_75:
	ld.param.u32 	%r474, [_Z18FP32_minadd_kernelILi128ELi8ELi128ELi8ELi8ELb0EEvPfS0_S0_iii_param_4];
	ld.param.u32 	%r400, [_Z18FP32_minadd_kernelILi128ELi8ELi128ELi8ELi8ELb0EEvPfS0_S0_iii_param_3];
	setp.ge.s32 	%p58, %r45, %r474;
	setp.ge.s32 	%p59, %r25, %r400;
	or.pred  	%p60, %p59, %p58;
	@%p60 bra 	$L__BB0_77;
	ld.param.u64 	%rd144, [_Z18FP32_minadd_kernelILi128ELi8ELi128ELi8ELi8ELb0EEvPfS0_S0_iii_param_2];
	add.s32 	%r316, %r25, %r46;
	cvta.to.global.u64 	%rd75, %rd144;
	mul.wide.s32 	%rd76, %r316, 4;
	add.s64 	%rd77, %rd75, %rd76;
	ld.global.f32 	%f1351, [%rd77];
	min.f32 	%f1352, %f1628, %f1351;
	st.global.f32 	[%rd77], %f1352;
$L__BB0_77:
	ld.param.u64 	%rd145, [_Z18FP32_minadd_kernelILi128ELi8ELi128ELi8ELi8ELb0EEvPfS0_S0_iii_param_2];
	cvt.s64.s32 	%rd78, %r46;
	add.s64 	%rd79, %rd1, %rd78;
	cvta.to.global.u64 	%rd80, %rd145;
	shl.b64 	%rd81, %rd79, 2;
	add.s64 	%rd3, %rd80, %rd81;
	@%p2 bra 	$L__BB0_79;
	ld.global.f32 	%f1353, [%rd3+4];
	min.f32 	%f1354, %f1627, %f1353;
	st.global.f32 	[%rd3+4], %f1354;
	bra.uni 	$L__BB0_81;
$L__BB0_79:
	ld.param.u32 	%r475, [_Z18FP32_minadd_kernelILi128ELi8ELi128ELi8ELi8ELb0EEvPfS0_S0_iii_param_4];
	ld.param.u32 	%r401, [_Z18FP32_minadd_kernelILi128ELi8ELi128ELi8ELi8ELb0EEvPfS0_S0_iii_param_3];
	setp.ge.s32 	%p61, %r45, %r475;
	setp.ge.s32 	%p62, %r38, %r401;
	or.pred  	%p63, %p62, %p61;
	@%p63 bra 	$L__BB0_81;
	ld.global.f32 	%f1355, [%rd3+4];
	min.f32 	%f1356, %f1627, %f1355;
	st.global.f32 	[%rd3+4], %f1356;
$L__BB0_81:
	@%p2 bra 	$L__BB0_83;
	ld.global.f32 	%f1357, [%rd3+8];
	min.f32 	%f1358, %f1626, %f1357;
	st.global.f32 	[%rd3+8], %f1358;
	bra.uni 	$L__BB0_85;
$L__BB0_83:
	ld.param.u32 	%r476, [_Z18FP32_minadd_kernelILi128ELi8ELi128ELi8ELi8ELb0EEvPfS0_S0_iii_param_4];
	ld.param.u32 	%r402, [_Z18FP32_minadd_kernelILi128ELi8ELi128ELi8ELi8ELb0EEvPfS0_S0_iii_param_3];
	setp.ge.s32 	%p64, %r45, %r476;
	setp.ge.s32 	%p65, %r39, %r402;
	or.pred  	%p66, %p65, %p64;
	@%p66 bra 	$L__BB0_85;
	ld.global.f32 	%f1359, [%rd3+8];
	min.f32 	%f1360, %f1626, %f1359;
	st.global.f32 	[%rd3+8], %f1360;
$L__BB0_85:
	@%p2 bra 	$L__BB0_87;
	ld.global.f32 	%f1361, [%rd3+12];
	min.f32 	%f1362, %f1625, %f1361;
	st.global.f32 	[%rd3+12], %f1362;
	bra.uni 	$L__BB0_89;
$L__BB0_87:
	ld.param.u32 	%r477, [_Z18FP32_minadd_kernelILi128ELi8ELi128ELi8ELi8ELb0EEvPfS0_S0_iii_param_4];
	ld.param.u32 	%r403, [_Z18FP32_minadd_kernelILi128ELi8ELi128ELi8ELi8ELb0EEvPfS0_S0_iii_param_3];
	setp.ge.s32 	%p67, %r45, %r477;
	setp.ge.s32 	%p68, %r40, %r403;
	or.pred  	%p69, %p68, %p67;
	@%p69 bra 	$L__BB0_89;
	ld.global.f32 	%f1363, [%rd3+12];
	min.f32 	%f1364, %f1625, %f1363;
	st.global.f32 	[%rd3+12], %f1364;
$L__BB0_89:
	@%p2 bra 	$L__BB0_91;
	ld.global.f32 	%f1365, [%rd3+16];
	min.f32 	%f1366, %f1624, %f1365;
	st.global.f32 	[%rd3+16], %f1366;
	bra.uni 	$L__BB0_93;
$L__BB0_91:
	ld.param.u32 	%r478, [_Z18FP32_minadd_kernelILi128ELi8ELi128ELi8ELi8ELb0EEvPfS0_S0_iii_param_4];
	ld.param.u32 	%r404, [_Z18FP32_minadd_kernelILi128ELi8ELi128ELi8ELi8ELb0EEvPfS0_S0_iii_param_3];
	setp.ge.s32 	%p70, %r45, %r478;
	setp.ge.s32 	%p71, %r41, %r404;
	or.pred  	%p72, %p71, %p70;
	@%p72 bra 	$L__BB0_93;
	ld.global.f32 	%f1367, [%rd3+16];
	min.f32 	%f1368, %f1624, %f1367;
	st.global.f32 	[%rd3+16], %f1368;
$L__BB0_93:
	@%p2 bra 	$L__BB0_95;
	ld.global.f32 	%f1369, [%rd3+20];
	min.f32 	%f1370, %f1623, %f1369;
	st.global.f32 	[%rd3+20], %f1370;
	bra.uni 	$L__BB0_97;
$L__BB0_95:
	ld.param.u32 	%r479, [_Z18FP32_minadd_kernelILi128ELi8ELi128ELi8ELi8ELb0EEvPfS0_S0_iii_param_4];
	ld.param.u32 	%r405, [_Z18FP32_minadd_kernelILi128ELi8ELi128ELi8ELi8ELb0EEvPfS0_S0_iii_param_3];
	setp.ge.s32 	%p73, %r45, %r479;
	setp.ge.s32 	%p74, %r42, %r405;
	or.pred  	%p75, %p74, %p73;
	@%p75 bra 	$L__BB0_97;
	ld.global.f32 	%f1371, [%rd3+20];
	min.f32 	%f1372, %f1623, %f1371;
	st.global.f32 	[%rd3+20], %f1372;
$L__BB0_97:
	@%p2 bra 	$L__BB0_99;
	ld.global.f32 	%f1373, [%rd3+24];
	min.f32 	%f1374, %f1622, %f1373;
	st.global.f32 	[%rd3+24], %f1374;
	bra.uni 	$L__BB0_101;
$L__BB0_99:
	ld.param.u32 	%r480, [_Z18FP32_minadd_kernelILi128ELi8ELi128ELi8ELi8ELb0EEvPfS0_S0_iii_param_4];
	ld.param.u32 	%r406, [_Z18FP32_minadd_kernelILi128ELi8ELi128ELi8ELi8ELb0EEvPfS0_S0_iii_param_3];
	setp.ge.s32 	%p76, %r45, %r480;
	setp.ge.s32 	%p77, %r43, %r406;
	or.pred  	%p78, %p77, %p76;
	@%p78 bra 	$L__BB0_101;
	ld.global.f32 	%f1375, [%rd3+24];
	min.f32 	%f1376, %f1622, %f1375;
	st.global.f32 	[%rd3+24], %f1376;
$L__BB0_101:
	@%p2 bra 	$L__BB0_103;
	ld.global.f32 	%f1377, [%rd3+28];
	min.f32 	%f1378, %f1621, %f1377;
	st.global.f32 	[%rd3+28], %f1378;
	bra.uni 	$L__BB0_105;
$L__BB0_103:
	ld.param.u32 	%r481, [_Z18FP32_minadd_kernelILi128ELi8ELi128ELi8ELi8ELb0EEvPfS0_S0_iii_param_4];
	ld.param.u32 	%r407, [_Z18FP32_minadd_kernelILi128ELi8ELi128ELi8ELi8ELb0EEvPfS0_S0_iii_param_3];
	setp.ge.s32 	%p79, %r45, %r481;
	setp.ge.s32 	%p80, %r44, %r407;
	or.pred  	%p81, %p80, %p79;
	@%p81 bra 	$L__BB0_105;
	ld.global.f32 	%f1379, [%rd3+28];
	min.f32 	%f1380, %f1621, %f1379;
	st.global.f32 	[%rd3+28], %f1380;
$L__BB0_105:
	ld.param.u32 	%r408, [_Z18FP32_minadd_kernelILi128ELi8ELi128ELi8ELi8ELb0EEvPfS0_S0_iii_param_3];
	ld.param.u64 	%rd146, [_Z18FP32_minadd_kernelILi128ELi8ELi128ELi8ELi8ELb0EEvPfS0_S0_iii_param_2];
	cvta.to.global.u64 	%rd4, %rd146;
	add.s32 	%r47, %r24, 2;
	add.s32 	%r48, %r46, %r408;
	@%p2 bra 	$L__BB0_107;
	add.s32 	%r324, %r25, %r48;
	mul.wide.s32 	%rd82, %r324, 4;
	add.s64 	%rd83, %rd4, %rd82;
	ld.global.f32 	%f1381, [%rd83];
	min.f32 	%f1382, %f1620, %f1381;
	st.global.f32 	[%rd83], %f1382;
	bra.uni 	$L__BB0_109;
$L__BB0_107:
	ld.param.u32 	%r482, [_Z18FP32_minadd_kernelILi128ELi8ELi128ELi8ELi8ELb0EEvPfS0_S0_iii_param_4];
	ld.param.u32 	%r409, [_Z18FP32_minadd_kernelILi128ELi8ELi128ELi8ELi8ELb0EEvPfS0_S0_iii_param_3];
	setp.ge.s32 	%p82, %r47, %r482;
	setp.ge.s32 	%p83, %r25, %r409;
	or.pred  	%p84, %p83, %p82;
	@%p84 bra 	$L__BB0_109;
	add.s32 	%r326, %r25, %r48;
	mul.wide.s32 	%rd84, %r326, 4;
	add.s64 	%rd85, %rd4, %rd84;
	ld.global.f32 	%f1383, [%rd85];
	min.f32 	%f1384, %f1620, %f1383;
	st.global.f32 	[%rd85], %f1384;
$L__BB0_109:
	cvt.s64.s32 	%rd86, %r48;
	add.s64 	%rd87, %rd1, %rd86;
	shl.b64 	%rd88, %rd87, 2;
	add.s64 	%rd5, %rd4, %rd88;
	@%p2 bra 	$L__BB0_111;
	ld.global.f32 	%f1385, [%rd5+4];
	min.f32 	%f1386, %f1619, %f1385;
	st.global.f32 	[%rd5+4], %f1386;
	bra.uni 	$L__BB0_113;
$L__BB0_111:
	ld.param.u32 	%r483, [_Z18FP32_minadd_kernelILi128ELi8ELi128ELi8ELi8ELb0EEvPfS0_S0_iii_param_4];
	ld.param.u32 	%r410, [_Z18FP32_minadd_kernelILi128ELi8ELi128ELi8ELi8ELb0EEvPfS0_S0_iii_param_3];
	setp.ge.s32 	%p85, %r47, %r483;
	setp.ge.s32 	%p86, %r38, %r410;
	or.pred  	%p87, %p86, %p85;
	@%p87 bra 	$L__BB0_113;
	ld.global.f32 	%f1387, [%rd5+4];
	min.f32 	%f1388, %f1619, %f1387;
	st.global.f32 	[%rd5+4], %f1388;
$L__BB0_113:
	@%p2 bra 	$L__BB0_115;
	ld.global.f32 	%f1389, [%rd5+8];
	min.f32 	%f1390, %f1618, %f1389;
	st.global.f32 	[%rd5+8], %f1390;
	bra.uni 	$L__BB0_117;
$L__BB0_115:
	ld.param.u32 	%r484, [_Z18FP32_minadd_kernelILi128ELi8ELi128ELi8ELi8ELb0EEvPfS0_S0_iii_param_4];
	ld.param.u32 	%r411, [_Z18FP32_minadd_kernelILi128ELi8ELi128ELi8ELi8ELb0EEvPfS0_S0_iii_param_3];
	setp.ge.s32 	%p88, %r47, %r484;
	setp.ge.s32 	%p89, %r39, %r411;
	or.pred  	%p90, %p89, %p88;
	@%p90 bra 	$L__BB0_117;
	ld.global.f32 	%f1391, [%rd5+8];
	min.f32 	%f1392, %f1618, %f1391;
	st.global.f32 	[%rd5+8], %f1392;
$L__BB0_117:
	@%p2 bra 	$L__BB0_119;
	ld.global.f32 	%f1393, [%rd5+12];
	min.f32 	%f1394, %f1617, %f1393;
	st.global.f32 	[%rd5+12], %f1394;
	bra.uni 	$L__BB0_121;
$L__BB0_119:
	ld.param.u32 	%r485, [_Z18FP32_minadd_kernelILi128ELi8ELi128ELi8ELi8ELb0EEvPfS0_S0_iii_param_4];
	ld.param.u32 	%r412, [_Z18FP32_minadd_kernelILi128ELi8ELi128ELi8ELi8ELb0EEvPfS0_S0_iii_param_3];
	setp.ge.s32 	%p91, %r47, %r485;
	setp.ge.s32 	%p92, %r40, %r412;
	or.pred  	%p93, %p92, %p91;
	@%p93 bra 	$L__BB0_121;
	ld.global.f32 	%f1395, [%rd5+12];
	min.f32 	%f1396, %f1617, %f1395;
	st.global.f32 	[%rd5+12], %f1396;
$L__BB0_121:
	@%p2 bra 	$L__BB0_123;
	ld.global.f32 	%f1397, [%rd5+16];
	min.f32 	%f1398, %f1616, %f1397;
	st.global.f32 	[%rd5+16], %f1398;
	bra.uni 	$L__BB0_125;
$L__BB0_123:
	ld.param.u32 	%r486, [_Z18FP32_minadd_kernelILi128ELi8ELi128ELi8ELi8ELb0EEvPfS0_S0_iii_param_4];
	ld.param.u32 	%r413, [_Z18FP32_minadd_kernelILi128ELi8ELi128ELi8ELi8ELb0EEvPfS0_S0_iii_param_3];
	setp.ge.s32 	%p94, %r47, %r486;
	setp.ge.s32 	%p95, %r41, %r413;
	or.pred  	%p96, %p95, %p94;
	@%p96 bra 	$L__BB0_125;
	ld.global.f32 	%f1399, [%rd5+16];
	min.f32 	%f1400, %f1616, %f1399;
	st.global.f32 	[%rd5+16], %f1400;
$L__BB0_125:
	@%p2 bra 	$L__BB0_127;
	ld.global.f32 	%f1401, [%rd5+20];
	min.f32 	%f1402, %f1615, %f1401;
	st.global.f32 	[%rd5+20], %f1402;
	bra.uni 	$L__BB0_129;
$L__BB0_127:
	ld.param.u32 	%r487, [_Z18FP32_minadd_kernelILi128ELi8ELi128ELi8ELi8ELb0EEvPfS0_S0_iii_param_4];
	ld.param.u32 	%r414, [_Z18FP32_minadd_kernelILi128ELi8ELi128ELi8ELi8ELb0EEvPfS0_S0_iii_param_3];
	setp.ge.s32 	%p97, %r47, %r487;
	setp.ge.s32 	%p98, %r42, %r414;
	or.pred  	%p99, %p98, %p97;
	@%p99 bra 	$L__BB0_129;
	ld.global.f32 	%f1403, [%rd5+20];
	min.f32 	%f1404, %f1615, %f1403;
	st.global.f32 	[%rd5+20], %f1404;
$L__BB0_129:
	@%p2 bra 	$L__BB0_131;
	ld.global.f32 	%f1405, [%rd5+24];
	min.f32 	%f1406, %f1614, %f1405;
	st.global.f32 	[%rd5+24], %f1406;
	bra.uni 	$L__BB0_133;
$L__BB0_131:
	ld.param.u32 	%r488, [_Z18FP32_minadd_kernelILi128ELi8ELi128ELi8ELi8ELb0EEvPfS0_S0_iii_param_4];
	ld.param.u32 	%r415, [_Z18FP32_minadd_kernelILi128ELi8ELi128ELi8ELi8ELb0EEvPfS0_S0_iii_param_3];
	setp.ge.s32 	%p100, %r47, %r488;
	setp.ge.s32 	%p101, %r43, %r415;
	or.pred  	%p102, %p101, %p100;
	@%p102 bra 	$L__BB0_133;
	ld.global.f32 	%f1407, [%rd5+24];
	min.f32 	%f1408, %f1614, %f1407;
	st.global.f32 	[%rd5+24], %f1408;
$L__BB0_133:
	@%p2 bra 	$L__BB0_135;
	ld.global.f32 	%f1409, [%rd5+28];
	min.f32 	%f1410, %f1613, %f1409;
	st.global.f32 	[%rd5+28], %f1410;
	bra.uni 	$L__BB0_137;
$L__BB0_135:
	ld.param.u32 	%r489, [_Z18FP32_minadd_kernelILi128ELi8ELi128ELi8ELi8ELb0EEvPfS0_S0_iii_param_4];
	ld.param.u32 	%r416, [_Z18FP32_minadd_kernelILi128ELi8ELi128ELi8ELi8ELb0EEvPfS0_S0_iii_param_3];
	setp.ge.s32 	%p103, %r47, %r489;
	setp.ge.s32 	%p104, %r44, %r416;
	or.pred  	%p105, %p104, %p103;
	@%p105 bra 	$L__BB0_137;
	ld.global.f32 	%f1411, [%rd5+28];
	min.f32 	%f1412, %f1613, %f1411;
	st.global.f32 	[%rd5+28], %f1412;
$L__BB0_137:
	ld.param.u32 	%r417, [_Z18FP32_minadd_kernelILi128ELi8ELi128ELi8ELi8ELb0EEvPfS0_S0_iii_param_3];
	add.s32 	%r49, %r24, 3;
	add.s32 	%r50, %r48, %r417;
	@%p2 bra 	$L__BB0_139;
	add.s32 	%r334, %r25, %r50;
	mul.wide.s32 	%rd89, %r334, 4;
	add.s64 	%rd90, %rd4, %rd89;
	ld.global.f32 	%f1413, [%rd90];
	min.f32 	%f1414, %f1612, %f1413;
	st.global.f32 	[%rd90], %f1414;
	bra.uni 	$L__BB0_141;
$L__BB0_139:
	ld.param.u32 	%r490, [_Z18FP32_minadd_kernelILi128ELi8ELi128ELi8ELi8ELb0EEvPfS0_S0_iii_param_4];
	ld.param.u32 	%r418, [_Z18FP32_minadd_kernelILi128ELi8ELi128ELi8ELi8ELb0EEvPfS0_S0_iii_param_3];
	setp.ge.s32 	%p106, %r49, %r490;
	setp.ge.s32 	%p107, %r25, %r418;
	or.pred  	%p108, %p107, %p106;
	@%p108 bra 	$L__BB0_141;
	add.s32 	%r336, %r25, %r50;
	mul.wide.s32 	%rd91, %r336, 4;
	add.s64 	%rd92, %rd4, %rd91;
	ld.global.f32 	%f1415, [%rd92];
	min.f32 	%f1416, %f1612, %f1415;
	st.global.f32 	[%rd92], %f1416;
$L__BB0_141:
	cvt.s64.s32 	%rd93, %r50;
	add.s64 	%rd94, %rd1, %rd93;
	shl.b64 	%rd95, %rd94, 2;
	add.s64 	%rd6, %rd4, %rd95;
	@%p2 bra 	$L__BB0_143;
	ld.global.f32 	%f1417, [%rd6+4];
	min.f32 	%f1418, %f1611, %f1417;
	st.global.f32 	[%rd6+4], %f1418;
	bra.uni 	$L__BB0_145;
$L__BB0_143:
	ld.param.u32 	%r491, [_Z18FP32_minadd_kernelILi128ELi8ELi128ELi8ELi8ELb0EEvPfS0_S0_iii_param_4];
	ld.param.u32 	%r419, [_Z18FP32_minadd_kernelILi128ELi8ELi128ELi8ELi8ELb0EEvPfS0_S0_iii_param_3];
	setp.ge.s32 	%p109, %r49, %r491;
	setp.ge.s32 	%p110, %r38, %r419;
	or.pred  	%p111, %p110, %p109;
	@%p111 bra 	$L__BB0_145;
	ld.global.f32 	%f1419, [%rd6+4];
	min.f32 	%f1420, %f1611, %f1419;
	st.global.f32 	[%rd6+4], %f1420;
$L__BB0_145:
	@%p2 bra 	$L__BB0_147;
	ld.global.f32 	%f1421, [%rd6+8];
	min.f32 	%f1422, %f1610, %f1421;
	st.global.f32 	[%rd6+8], %f1422;
	bra.uni 	$L__BB0_149;
$L__BB0_147:
	ld.param.u32 	%r492, [_Z18FP32_minadd_kernelILi128ELi8ELi128ELi8ELi8ELb0EEvPfS0_S0_iii_param_4];
	ld.param.u32 	%r420, [_Z18FP32_minadd_kernelILi128ELi8ELi128ELi8ELi8ELb0EEvPfS0_S0_iii_param_3];
	setp.ge.s32 	%p112, %r49, %r492;
	setp.ge.s32 	%p113, %r39, %r420;
	or.pred  	%p114, %p113, %p112;
	@%p114 bra 	$L__BB0_149;
	ld.global.f32 	%f1423, [%rd6+8];
	min.f32 	%f1424, %f1610, %f1423;
	st.global.f32 	[%rd6+8], %f1424;
$L__BB0_149:
	@%p2 bra 	$L__BB0_151;
	ld.global.f32 	%f1425, [%rd6+12];
	min.f32 	%f1426, %f1609, %f1425;
	st.global.f32 	[%rd6+12], %f1426;
	bra.uni 	$L__BB0_153;
$L__BB0_151:
	ld.param.u32 	%r493, [_Z18FP32_minadd_kernelILi128ELi8ELi128ELi8ELi8ELb0EEvPfS0_S0_iii_param_4];
	ld.param.u32 	%r421, [_Z18FP32_minadd_kernelILi128ELi8ELi128ELi8ELi8ELb0EEvPfS0_S0_iii_param_3];
	setp.ge.s32 	%p115, %r49, %r493;
	setp.ge.s32 	%p116, %r40, %r421;
	or.pred  	%p117, %p116, %p115;
	@%p117 bra 	$L__BB0_153;
	ld.global.f32 	%f1427, [%rd6+12];
	min.f32 	%f1428, %f1609, %f1427;
	st.global.f32 	[%rd6+12], %f1428;
$L__BB0_153:
	@%p2 bra 	$L__BB0_155;
	ld.global.f32 	%f1429, [%rd6+16];
	min.f32 	%f1430, %f1608, %f1429;
	st.global.f32 	[%rd6+16], %f1430;
	bra.uni 	$L__BB0_157;
$L__BB0_155:
	ld.param.u32 	%r494, [_Z18FP32_minadd_kernelILi128ELi8ELi128ELi8ELi8ELb0EEvPfS0_S0_iii_param_4];
	ld.param.u32 	%r422, [_Z18FP32_minadd_kernelILi128ELi8ELi128ELi8ELi8ELb0EEvPfS0_S0_iii_param_3];
	setp.ge.s32 	%p118, %r49, %r494;
	setp.ge.s32 	%p119, %r41, %r422;
	or.pred  	%p120, %p119, %p118;
	@%p120 bra 	$L__BB0_157;
	ld.global.f32 	%f1431, [%rd6+16];
	min.f32 	%f1432, %f1608, %f1431;
	st.global.f32 	[%rd6+16], %f1432;
$L__BB0_157:
	@%p2 bra 	$L__BB0_159;
	ld.global.f32 	%f1433, [%rd6+20];
	min.f32 	%f1434, %f1607, %f1433;
	st.global.f32 	[%rd6+20], %f1434;
	bra.uni 	$L__BB0_161;
$L__BB0_159:
	ld.param.u32 	%r495, [_Z18FP32_minadd_kernelILi128ELi8ELi128ELi8ELi8ELb0EEvPfS0_S0_iii_param_4];
	ld.param.u32 	%r423, [_Z18FP32_minadd_kernelILi128ELi8ELi128ELi8ELi8ELb0EEvPfS0_S0_iii_param_3];
	setp.ge.s32 	%p121, %r49, %r495;
	setp.ge.s32 	%p122, %r42, %r423;
	or.pred  	%p123, %p122, %p121;
	@%p123 bra 	$L__BB0_161;
	ld.global.f32 	%f1435, [%rd6+20];
	min.f32 	%f1436, %f1607, %f1435;
	st.global.f32 	[%rd6+20], %f1436;
$L__BB0_161:
	@%p2 bra 	$L__BB0_163;
	ld.global.f32 	%f1437, [%rd6+24];
	min.f32 	%f1438, %f1606, %f1437;
	st.global.f32 	[%rd6+24], %f1438;
	bra.uni 	$L__BB0_165;
$L__BB0_163:
	ld.param.u32 	%r496, [_Z18FP32_minadd_kernelILi128ELi8ELi128ELi8ELi8ELb0EEvPfS0_S0_iii_param_4];
	ld.param.u32 	%r424, [_Z18FP32_minadd_kernelILi128ELi8ELi128ELi8ELi8ELb0EEvPfS0_S0_iii_param_3];
	setp.ge.s32 	%p124, %r49, %r496;
	setp.ge.s32 	%p125, %r43, %r424;
	or.pred  	%p126, %p125, %p124;
	@%p126 bra 	$L__BB0_165;
	ld.global.f32 	%f1439, [%rd6+24];
	min.f32 	%f1440, %f1606, %f1439;
	st.global.f32 	[%rd6+24], %f1440;
$L__BB0_165:
	@%p2 bra 	$L__BB0_167;
	ld.global.f32 	%f1441, [%rd6+28];
	min.f32 	%f1442, %f1605, %f1441;
	st.global.f32 	[%rd6+28], %f1442;
	bra.uni 	$L__BB0_169;
$L__BB0_167:
	ld.param.u32 	%r497, [_Z18FP32_minadd_kernelILi128ELi8ELi128ELi8ELi8ELb0EEvPfS0_S0_iii_param_4];
	ld.param.u32 	%r425, [_Z18FP32_minadd_kernelILi128ELi8ELi128ELi8ELi8ELb0EEvPfS0_S0_iii_param_3];
	setp.ge.s32 	%p127, %r49, %r497;
	setp.ge.s32 	%p128, %r44, %r425;
	or.pred  	%p129, %p128, %p127;
	@%p129 bra 	$L__BB0_169;
	ld.global.f32 	%f1443, [%rd6+28];
	min.f32 	%f1444, %f1605, %f1443;
	st.global.f32 	[%rd6+28], %f1444;
$L__BB0_169:
	ld.param.u32 	%r426, [_Z18FP32_minadd_kernelILi128ELi8ELi128ELi8ELi8ELb0EEvPfS0_S0_iii_param_3];
	add.s32 	%r51, %r24, 4;
	add.s32 	%r52, %r50, %r426;
	@%p2 bra 	$L__BB0_171;
	add.s32 	%r344, %r25, %r52;
	mul.wide.s32 	%rd96, %r344, 4;
	add.s64 	%rd97, %rd4, %rd96;
	ld.global.f32 	%f1445, [%rd97];
	min.f32 	%f1446, %f1604, %f1445;
	st.global.f32 	[%rd97], %f1446;
	bra.uni 	$L__BB0_173;
$L__BB0_171:
	ld.param.u32 	%r498, [_Z18FP32_minadd_kernelILi128ELi8ELi128ELi8ELi8ELb0EEvPfS0_S0_iii_param_4];
	ld.param.u32 	%r427, [_Z18FP32_minadd_kernelILi128ELi8ELi128ELi8ELi8ELb0EEvPfS0_S0_iii_param_3];
	setp.ge.s32 	%p130, %r51, %r498;
	setp.ge.s32 	%p131, %r25, %r427;
	or.pred  	%p132, %p131, %p130;
	@%p132 bra 	$L__BB0_173;
	add.s32 	%r346, %r25, %r52;
	mul.wide.s32 	%rd98, %r346, 4;
	add.s64 	%rd99, %rd4, %rd98;
	ld.global.f32 	%f1447, [%rd99];
	min.f32 	%f1448, %f1604, %f1447;
	st.global.f32 	[%rd99], %f1448;
$L__BB0_173:
	cvt.s64.s32 	%rd100, %r52;
	add.s64 	%rd101, %rd1, %rd100;
	shl.b64 	%rd102, %rd101, 2;
	add.s64 	%rd7, %rd4, %rd102;
	@%p2 bra 	$L__BB0_175;
	ld.global.f32 	%f1449, [%rd7+4];
	min.f32 	%f1450, %f1603, %f1449;
	st.global.f32 	[%rd7+4], %f1450;
	bra.uni 	$L__BB0_177;
$L__BB0_175:
	ld.param.u32 	%r499, [_Z18FP32_minadd_kernelILi128ELi8ELi128ELi8ELi8ELb0EEvPfS0_S0_iii_param_4];
	ld.param.u32 	%r428, [_Z18FP32_minadd_kernelILi128ELi8ELi128ELi8ELi8ELb0EEvPfS0_S0_iii_param_3];
	setp.ge.s32 	%p133, %r51, %r499;
	setp.ge.s32 	%p134, %r38, %r428;
	or.pred  	%p135, %p134, %p133;
	@%p135 bra 	$L__BB0_177;
	ld.global.f32 	%f1451, [%rd7+4];
	min.f32 	%f1452, %f1603, %f1451;
	st.global.f32 	[%rd7+4], %f1452;
$L__BB0_177:
	@%p2 bra 	$L__BB0_179;
	ld.global.f32 	%f1453, [%rd7+8];
	min.f32 	%f1454, %f1602, %f1453;
	st.global.f32 	[%rd7+8], %f1454;
	bra.uni 	$L__BB0_181;
$L__BB0_179:
	ld.param.u32 	%r500, [_Z18FP32_minadd_kernelILi128ELi8ELi128ELi8ELi8ELb0EEvPfS0_S0_iii_param_4];
	ld.param.u32 	%r429, [_Z18FP32_minadd_kernelILi128ELi8ELi128ELi8ELi8ELb0EEvPfS0_S0_iii_param_3];
	setp.ge.s32 	%p136, %r51, %r500;
	setp.ge.s32 	%p137, %r39, %r429;
	or.pred  	%p138, %p137, %p136;
	@%p138 bra 	$L__BB0_181;
	ld.global.f32 	%f1455, [%rd7+8];
	min.f32 	%f1456, %f1602, %f1455;
	st.global.f32 	[%rd7+8], %f1456;
$L__BB0_181:
	@%p2 bra 	$L__BB0_183;
	ld.global.f32 	%f1457, [%rd7+12];
	min.f32 	%f1458, %f1601, %f1457;
	st.global.f32 	[%rd7+12], %f1458;
	bra.uni 	$L__BB0_185;
$L__BB0_183:
	ld.param.u32 	%r501, [_Z18FP32_minadd_kernelILi128ELi8ELi128ELi8ELi8ELb0EEvPfS0_S0_iii_param_4];
	ld.param.u32 	%r430, [_Z18FP32_minadd_kernelILi128ELi8ELi128ELi8ELi8ELb0EEvPfS0_S0_iii_param_3];
	setp.ge.s32 	%p139, %r51, %r501;
	setp.ge.s32 	%p140, %r40, %r430;
	or.pred  	%p141, %p140, %p139;
	@%p141 bra 	$L__BB0_185;
	ld.global.f32 	%f1459, [%rd7+12];
	min.f32 	%f1460, %f1601, %f1459;
	st.global.f32 	[%rd7+12], %f1460;
$L__BB0_185:
	@%p2 bra 	$L__BB0_187;
	ld.global.f32 	%f1461, [%rd7+16];
	min.f32 	%f1462, %f1600, %f1461;
	st.global.f32 	[%rd7+16], %f1462;
	bra.uni 	$L__BB0_189;
$L__BB0_187:
	ld.param.u32 	%r502, [_Z18FP32_minadd_kernelILi128ELi8ELi128ELi8ELi8ELb0EEvPfS0_S0_iii_param_4];
	ld.param.u32 	%r431, [_Z18FP32_minadd_kernelILi128ELi8ELi128ELi8ELi8ELb0EEvPfS0_S0_iii_param_3];
	setp.ge.s32 	%p142, %r51, %r502;
	setp.ge.s32 	%p143, %r41, %r431;
	or.pred  	%p144, %p143, %p142;
	@%p144 bra 	$L__BB0_189;
	ld.global.f32 	%f1463, [%rd7+16];
	min.f32 	%f1464, %f1600, %f1463;
	st.global.f32 	[%rd7+16], %f1464;
$L__BB0_189:
	@%p2 bra 	$L__BB0_191;
	ld.global.f32 	%f1465, [%rd7+20];
	min.f32 	%f1466, %f1599, %f1465;
	st.global.f32 	[%rd7+20], %f1466;
	bra.uni 	$L__BB0_193;
$L__BB0_191:
	ld.param.u32 	%r503, [_Z18FP32_minadd_kernelILi128ELi8ELi128ELi8ELi8ELb0EEvPfS0_S0_iii_param_4];
	ld.param.u32 	%r432, [_Z18FP32_minadd_kernelILi128ELi8ELi128ELi8ELi8ELb0EEvPfS0_S0_iii_param_3];
	setp.ge.s32 	%p145, %r51, %r503;
	setp.ge.s32 	%p146, %r42, %r432;
	or.pred  	%p147, %p146, %p145;
	@%p147 bra 	$L__BB0_193;
	ld.global.f32 	%f1467, [%rd7+20];
	min.f32 	%f1468, %f1599, %f1467;
	st.global.f32 	[%rd7+20], %f1468;
$L__BB0_193:
	@%p2 bra 	$L__BB0_195;
	ld.global.f32 	%f1469, [%rd7+24];
	min.f32 	%f1470, %f1598, %f1469;
	st.global.f32 	[%rd7+24], %f1470;
	bra.uni 	$L__BB0_197;
$L__BB0_195:
	ld.param.u32 	%r504, [_Z18FP32_minadd_kernelILi128ELi8ELi128ELi8ELi8ELb0EEvPfS0_S0_iii_param_4];
	ld.param.u32 	%r433, [_Z18FP32_minadd_kernelILi128ELi8ELi128ELi8ELi8ELb0EEvPfS0_S0_iii_param_3];
	setp.ge.s32 	%p148, %r51, %r504;
	setp.ge.s32 	%p149, %r43, %r433;
	or.pred  	%p150, %p149, %p148;
	@%p150 bra 	$L__BB0_197;
	ld.global.f32 	%f1471, [%rd7+24];
	min.f32 	%f1472, %f1598, %f1471;
	st.global.f32 	[%rd7+24], %f1472;
$L__BB0_197:
	@%p2 bra 	$L__BB0_199;
	ld.global.f32 	%f1473, [%rd7+28];
	min.f32 	%f1474, %f1597, %f1473;
	st.global.f32 	[%rd7+28], %f1474;
	bra.uni 	$L__BB0_201;
$L__BB0_199:
	ld.param.u32 	%r505, [_Z18FP32_minadd_kernelILi128ELi8ELi128ELi8ELi8ELb0EEvPfS0_S0_iii_param_4];
	ld.param.u32 	%r434, [_Z18FP32_minadd_kernelILi128ELi8ELi128ELi8ELi8ELb0EEvPfS0_S0_iii_param_3];
	setp.ge.s32 	%p151, %r51, %r505;
	setp.ge.s32 	%p152, %r44, %r434;
	or.pred  	%p153, %p152, %p151;
	@%p153 bra 	$L__BB0_201;
	ld.global.f32 	%f1475, [%rd7+28];
	min.f32 	%f1476, %f1597, %f1475;
	st.global.f32 	[%rd7+28], %f1476;
$L__BB0_201:
	ld.param.u32 	%r435, [_Z18FP32_minadd_kernelILi128ELi8ELi128ELi8ELi8ELb0EEvPfS0_S0_iii_param_3];
	add.s32 	%r53, %r24, 5;
	add.s32 	%r54, %r52, %r435;
	@%p2 bra 	$L__BB0_203;
	add.s32 	%r354, %r25, %r54;
	mul.wide.s32 	%rd103, %r354, 4;
	add.s64 	%rd104, %rd4, %rd103;
	ld.global.f32 	%f1477, [%rd104];
	min.f32 	%f1478, %f1596, %f1477;
	st.global.f32 	[%rd104], %f1478;
	bra.uni 	$L__BB0_205;
$L__BB0_203:
	ld.param.u32 	%r506, [_Z18FP32_minadd_kernelILi128ELi8ELi128ELi8ELi8ELb0EEvPfS0_S0_iii_param_4];
	ld.param.u32 	%r436, [_Z18FP32_minadd_kernelILi128ELi8ELi128ELi8ELi8ELb0EEvPfS0_S0_iii_param_3];
	setp.ge.s32 	%p154, %r53, %r506;
	setp.ge.s32 	%p155, %r25, %r436;
	or.pred  	%p156, %p155, %p154;
	@%p156 bra 	$L__BB0_205;
	add.s32 	%r356, %r25, %r54;
	mul.wide.s32 	%rd105, %r356, 4;
	add.s64 	%rd106, %rd4, %rd105;
	ld.global.f32 	%f1479, [%rd106];
	min.f32 	%f1480, %f1596, %f1479;
	st.global.f32 	[%rd106], %f1480;
$L__BB0_205:
	cvt.s64.s32 	%rd107, %r54;
	add.s64 	%rd108, %rd1, %rd107;
	shl.b64 	%rd109, %rd108, 2;
	add.s64 	%rd8, %rd4, %rd109;
	@%p2 bra 	$L__BB0_207;
	ld.global.f32 	%f1481, [%rd8+4];
	min.f32 	%f1482, %f1595, %f1481;
	st.global.f32 	[%rd8+4], %f1482;
	bra.uni 	$L__BB0_209;
$L__BB0_207:
	ld.param.u32 	%r507, [_Z18FP32_minadd_kernelILi128ELi8ELi128ELi8ELi8ELb0EEvPfS0_S0_iii_param_4];
	ld.param.u32 	%r437, [_Z18FP32_minadd_kernelILi128ELi8ELi128ELi8ELi8ELb0EEvPfS0_S0_iii_param_3];
	setp.ge.s32 	%p157, %r53, %r507;
	setp.ge.s32 	%p158, %r38, %r437;
	or.pred  	%p159, %p158, %p157;
	@%p159 bra 	$L__BB0_209;
	ld.global.f32 	%f1483, [%rd8+4];
	min.f32 	%f1484, %f1595, %f1483;
	st.global.f32 	[%rd8+4], %f1484;
$L__BB0_209:
	@%p2 bra 	$L__BB0_211;
	ld.global.f32 	%f1485, [%rd8+8];
	min.f32 	%f1486, %f1594, %f1485;
	st.global.f32 	[%rd8+8], %f1486;
	bra.uni 	$L__BB0_213;
$L__BB0_211:
	ld.param.u32 	%r508, [_Z18FP32_minadd_kernelILi128ELi8ELi128ELi8ELi8ELb0EEvPfS0_S0_iii_param_4];
	ld.param.u32 	%r438, [_Z18FP32_minadd_kernelILi128ELi8ELi128ELi8ELi8ELb0EEvPfS0_S0_iii_param_3];
	setp.ge.s32 	%p160, %r53, %r508;
	setp.ge.s32 	%p161, %r39, %r438;
	or.pred  	%p162, %p161, %p160;
	@%p162 bra 	$L__BB0_213;
	ld.global.f32 	%f1487, [%rd8+8];
	min.f32 	%f1488, %f1594, %f1487;
	st.global.f32 	[%rd8+8], %f1488;
$L__BB0_213:
	@%p2 bra 	$L__BB0_215;
	ld.global.f32 	%f1489, [%rd8+12];
	min.f32 	%f1490, %f1593, %f1489;
	st.global.f32 	[%rd8+12], %f1490;
	bra.uni 	$L__BB0_217;
$L__BB0_215:
	ld.param.u32 	%r509, [_Z18FP32_minadd_kernelILi128ELi8ELi128ELi8ELi8ELb0EEvPfS0_S0_iii_param_4];
	ld.param.u32 	%r439, [_Z18FP32_minadd_kernelILi128ELi8ELi128ELi8ELi8ELb0EEvPfS0_S0_iii_param_3];
	setp.ge.s32 	%p163, %r53, %r509;
	setp.ge.s32 	%p164, %r40, %r439;
	or.pred  	%p165, %p164, %p163;
	@%p165 bra 	$L__BB0_217;
	ld.global.f32 	%f1491, [%rd8+12];
	min.f32 	%f1492, %f1593, %f1491;
	st.global.f32 	[%rd8+12], %f1492;
$L__BB0_217:
	@%p2 bra 	$L__BB0_219;
	ld.global.f32 	%f1493, [%rd8+16];
	min.f32 	%f1494, %f1592, %f1493;
	st.global.f32 	[%rd8+16], %f1494;
	bra.uni 	$L__BB0_221;
$L__BB0_219:
	ld.param.u32 	%r510, [_Z18FP32_minadd_kernelILi128ELi8ELi128ELi8ELi8ELb0EEvPfS0_S0_iii_param_4];
	ld.param.u32 	%r440, [_Z18FP32_minadd_kernelILi128ELi8ELi128ELi8ELi8ELb0EEvPfS0_S0_iii_param_3];
	setp.ge.s32 	%p166, %r53, %r510;
	setp.ge.s32 	%p167, %r41, %r440;
	or.pred  	%p168, %p167, %p166;
	@%p168 bra 	$L__BB0_221;
	ld.global.f32 	%f1495, [%rd8+16];
	min.f32 	%f1496, %f1592, %f1495;
	st.global.f32 	[%rd8+16], %f1496;
$L__BB0_221:
	@%p2 bra 	$L__BB0_223;
	ld.global.f32 	%f1497, [%rd8+20];
	min.f32 	%f1498, %f1591, %f1497;
	st.global.f32 	[%rd8+20], %f1498;
	bra.uni 	$L__BB0_225;
$L__BB0_223:
	ld.param.u32 	%r511, [_Z18FP32_minadd_kernelILi128ELi8ELi128ELi8ELi8ELb0EEvPfS0_S0_iii_param_4];
	ld.param.u32 	%r441, [_Z18FP32_minadd_kernelILi128ELi8ELi128ELi8ELi8ELb0EEvPfS0_S0_iii_param_3];
	setp.ge.s32 	%p169, %r53, %r511;
	setp.ge.s32 	%p170, %r42, %r441;
	or.pred  	%p171, %p170, %p169;
	@%p171 bra 	$L__BB0_225;
	ld.global.f32 	%f1499, [%rd8+20];
	min.f32 	%f1500, %f1591, %f1499;
	st.global.f32 	[%rd8+20], %f1500;
$L__BB0_225:
	@%p2 bra 	$L__BB0_227;
	ld.global.f32 	%f1501, [%rd8+24];
	min.f32 	%f1502, %f1590, %f1501;
	st.global.f32 	[%rd8+24], %f1502;
	bra.uni 	$L__BB0_229;
$L__BB0_227:
	ld.param.u32 	%r512, [_Z18FP32_minadd_kernelILi128ELi8ELi128ELi8ELi8ELb0EEvPfS0_S0_iii_param_4];
	ld.param.u32 	%r442, [_Z18FP32_minadd_kernelILi128ELi8ELi128ELi8ELi8ELb0EEvPfS0_S0_iii_param_3];
	setp.ge.s32 	%p172, %r53, %r512;
	setp.ge.s32 	%p173, %r43, %r442;
	or.pred  	%p174, %p173, %p172;
	@%p174 bra 	$L__BB0_229;
	ld.global.f32 	%f1503, [%rd8+24];
	min.f32 	%f1504, %f1590, %f1503;
	st.global.f32 	[%rd8+24], %f1504;
$L__BB0_229:
	@%p2 bra 	$L__BB0_231;
	ld.global.f32 	%f1505, [%rd8+28];
	min.f32 	%f1506, %f1589, %f1505;
	st.global.f32 	[%rd8+28], %f1506;
	bra.uni 	$L__BB0_233;
$L__BB0_231:
	ld.param.u32 	%r513, [_Z18FP32_minadd_kernelILi128ELi8ELi128ELi8ELi8ELb0EEvPfS0_S0_iii_param_4];
	ld.param.u32 	%r443, [_Z18FP32_minadd_kernelILi128ELi8ELi128ELi8ELi8ELb0EEvPfS0_S0_iii_param_3];
	setp.ge.s32 	%p175, %r53, %r513;
	setp.ge.s32 	%p176, %r44, %r443;
	or.pred  	%p177, %p176, %p175;
	@%p177 bra 	$L__BB0_233;
	ld.global.f32 	%f1507, [%rd8+28];
	min.f32 	%f1508, %f1589, %f1507;
	st.global.f32 	[%rd8+28], %f1508;
$L__BB0_233:
	ld.param.u32 	%r444, [_Z18FP32_minadd_kernelILi128ELi8ELi128ELi8ELi8ELb0EEvPfS0_S0_iii_param_3];
	add.s32 	%r55, %r24, 6;
	add.s32 	%r56, %r54, %r444;
	@%p2 bra 	$L__BB0_235;
	add.s32 	%r364, %r25, %r56;
	mul.wide.s32 	%rd110, %r364, 4;
	add.s64 	%rd111, %rd4, %rd110;
	ld.global.f32 	%f1509, [%rd111];
	min.f32 	%f1510, %f1588, %f1509;
	st.global.f32 	[%rd111], %f1510;
	bra.uni 	$L__BB0_237;
$L__BB0_235:
	ld.param.u32 	%r514, [_Z18FP32_minadd_kernelILi128ELi8ELi128ELi8ELi8ELb0EEvPfS0_S0_iii_param_4];
	ld.param.u32 	%r445, [_Z18FP32_minadd_kernelILi128ELi8ELi128ELi8ELi8ELb0EEvPfS0_S0_iii_param_3];
	setp.ge.s32 	%p178, %r55, %r514;
	setp.ge.s32 	%p179, %r25, %r445;
	or.pred  	%p180, %p179, %p178;
	@%p180 bra 	$L__BB0_237;
	add.s32 	%r366, %r25, %r56;
	mul.wide.s32 	%rd112, %r366, 4;
	add.s64 	%rd113, %rd4, %rd112;
	ld.global.f32 	%f1511, [%rd113];
	min.f32 	%f1512, %f1588, %f1511;
	st.global.f32 	[%rd113], %f1512;
$L__BB0_237:
	cvt.s64.s32 	%rd114, %r56;
	add.s64 	%rd115, %rd1, %rd114;
	shl.b64 	%rd116, %rd115, 2;
	add.s64 	%rd9, %rd4, %rd116;
	@%p2 bra 	$L__BB0_239;
	ld.global.f32 	%f1513, [%rd9+4];
	min.f32 	%f1514, %f1587, %f1513;
	st.global.f32 	[%rd9+4], %f1514;
	bra.uni 	$L__BB0_241;
$L__BB0_239:
	ld.param.u32 	%r515, [_Z18FP32_minadd_kernelILi128ELi8ELi128ELi8ELi8ELb0EEvPfS0_S0_iii_param_4];
	ld.param.u32 	%r446, [_Z18FP32_minadd_kernelILi128ELi8ELi128ELi8ELi8ELb0EEvPfS0_S0_iii_param_3];
	setp.ge.s32 	%p181, %r55, %r515;
	setp.ge.s32 	%p182, %r38, %r446;
	or.pred  	%p183, %p182, %p181;
	@%p183 bra 	$L__BB0_241;
	ld.global.f32 	%f1515, [%rd9+4];
	min.f32 	%f1516, %f1587, %f1515;
	st.global.f32 	[%rd9+4], %f1516;
$L__BB0_241:
	@%p2 bra 	$L__BB0_243;
	ld.global.f32 	%f1517, [%rd9+8];
	min.f32 	%f1518, %f1586, %f1517;
	st.global.f32 	[%rd9+8], %f1518;
	bra.uni 	$L__BB0_245;
$L__BB0_243:
	ld.param.u32 	%r516, [_Z18FP32_minadd_kernelILi128ELi8ELi128ELi8ELi8ELb0EEvPfS0_S0_iii_param_4];
	ld.param.u32 	%r447, [_Z18FP32_minadd_kernelILi128ELi8ELi128ELi8ELi8ELb0EEvPfS0_S0_iii_param_3];
	setp.ge.s32 	%p184, %r55, %r516;
	setp.ge.s32 	%p185, %r39, %r447;
	or.pred  	%p186, %p185, %p184;
	@%p186 bra 	$L__BB0_245;
	ld.global.f32 	%f1519, [%rd9+8];
	min.f32 	%f1520, %f1586, %f1519;
	st.global.f32 	[%rd9+8], %f1520;
$L__BB0_245:
	@%p2 bra 	$L__BB0_247;
	ld.global.f32 	%f1521, [%rd9+12];
	min.f32 	%f1522, %f1585, %f1521;
	st.global.f32 	[%rd9+12], %f1522;
	bra.uni 	$L__BB0_249;
$L__BB0_247:
	ld.param.u32 	%r517, [_Z18FP32_minadd_kernelILi128ELi8ELi128ELi8ELi8ELb0EEvPfS0_S0_iii_param_4];
	ld.param.u32 	%r448, [_Z18FP32_minadd_kernelILi128ELi8ELi128ELi8ELi8ELb0EEvPfS0_S0_iii_param_3];
	setp.ge.s32 	%p187, %r55, %r517;
	setp.ge.s32 	%p188, %r40, %r448;
	or.pred  	%p189, %p188, %p187;
	@%p189 bra 	$L__BB0_249;
	ld.global.f32 	%f1523, [%rd9+12];
	min.f32 	%f1524, %f1585, %f1523;
	st.global.f32 	[%rd9+12], %f1524;
$L__BB0_249:
	@%p2 bra 	$L__BB0_251;
	ld.global.f32 	%f1525, [%rd9+16];
	min.f32 	%f1526, %f1584, %f1525;
	st.global.f32 	[%rd9+16], %f1526;
	bra.uni 	$L__BB0_253;
$L__BB0_251:
	ld.param.u32 	%r518, [_Z18FP32_minadd_kernelILi128ELi8ELi128ELi8ELi8ELb0EEvPfS0_S0_iii_param_4];
	ld.param.u32 	%r449, [_Z18FP32_minadd_kernelILi128ELi8ELi128ELi8ELi8ELb0EEvPfS0_S0_iii_param_3];
	setp.ge.s32 	%p190, %r55, %r518;
	setp.ge.s32 	%p191, %r41, %r449;
	or.pred  	%p192, %p191, %p190;
	@%p192 bra 	$L__BB0_253;
	ld.global.f32 	%f1527, [%rd9+16];
	min.f32 	%f1528, %f1584, %f1527;
	st.global.f32 	[%rd9+16], %f1528;
$L__BB0_253:
	@%p2 bra 	$L__BB0_255;
	ld.global.f32 	%f1529, [%rd9+20];
	min.f32 	%f1530, %f1583, %f1529;
	st.global.f32 	[%rd9+20], %f1530;
	bra.uni 	$L__BB0_257;
$L__BB0_255:
	ld.param.u32 	%r519, [_Z18FP32_minadd_kernelILi128ELi8ELi128ELi8ELi8ELb0EEvPfS0_S0_iii_param_4];
	ld.param.u32 	%r450, [_Z18FP32_minadd_kernelILi128ELi8ELi128ELi8ELi8ELb0EEvPfS0_S0_iii_param_3];
	setp.ge.s32 	%p193, %r55, %r519;
	setp.ge.s32 	%p194, %r42, %r450;
	or.pred  	%p195, %p194, %p193;
	@%p195 bra 	$L__BB0_257;
	ld.global.f32 	%f1531, [%rd9+20];
	min.f32 	%f1532, %f1583, %f1531;
	st.global.f32 	[%rd9+20], %f1532;
$L__BB0_257:
	@%p2 bra 	$L__BB0_259;
	ld.global.f32 	%f1533, [%rd9+24];
	min.f32 	%f1534, %f1582, %f1533;
	st.global.f32 	[%rd9+24], %f1534;
	bra.uni 	$L__BB0_261;
$L__BB0_259:
	ld.param.u32 	%r520, [_Z18FP32_minadd_kernelILi128ELi8ELi128ELi8ELi8ELb0EEvPfS0_S0_iii_param_4];
	ld.param.u32 	%r451, [_Z18FP32_minadd_kernelILi128ELi8ELi128ELi8ELi8ELb0EEvPfS0_S0_iii_param_3];
	setp.ge.s32 	%p196, %r55, %r520;
	setp.ge.s32 	%p197, %r43, %r451;
	or.pred  	%p198, %p197, %p196;
	@%p198 bra 	$L__BB0_261;
	ld.global.f32 	%f1535, [%rd9+24];
	min.f32 	%f1536, %f1582, %f1535;
	st.global.f32 	[%rd9+24], %f1536;
$L__BB0_261:
	@%p2 bra 	$L__BB0_263;
	ld.global.f32 	%f1537, [%rd9+28];
	min.f32 	%f1538, %f1581, %f1537;
	st.global.f32 	[%rd9+28], %f1538;
	bra.uni 	$L__BB0_265;
$L__BB0_263:
	ld.param.u32 	%r521, [_Z18FP32_minadd_kernelILi128ELi8ELi128ELi8ELi8ELb0EEvPfS0_S0_iii_param_4];
	ld.param.u32 	%r452, [_Z18FP32_minadd_kernelILi128ELi8ELi128ELi8ELi8ELb0EEvPfS0_S0_iii_param_3];
	setp.ge.s32 	%p199, %r55, %r521;
	setp.ge.s32 	%p200, %r44, %r452;
	or.pred  	%p201, %p200, %p199;
	@%p201 bra 	$L__BB0_265;
	ld.global.f32 	%f1539, [%rd9+28];
	min.f32 	%f1540, %f1581, %f1539;
	st.global.f32 	[%rd9+28], %f1540;
$L__BB0_265:
	ld.param.u32 	%r453, [_Z18FP32_minadd_kernelILi128ELi8ELi128ELi8ELi8ELb0EEvPfS0_S0_iii_param_3];
	add.s32 	%r57, %r24, 7;
	add.s32 	%r58, %r56, %r453;
	@%p2 bra 	$L__BB0_267;
	add.s32 	%r374, %r25, %r58;
	mul.wide.s32 	%rd117, %r374, 4;
	add.s64 	%rd118, %rd4, %rd117;
	ld.global.f32 	%f1541, [%rd118];
	min.f32 	%f1542, %f1580, %f1541;
	st.global.f32 	[%rd118], %f1542;
	bra.uni 	$L__BB0_269;
$L__BB0_267:
	ld.param.u32 	%r522, [_Z18FP32_minadd_kernelILi128ELi8ELi128ELi8ELi8ELb0EEvPfS0_S0_iii_param_4];
	ld.param.u32 	%r454, [_Z18FP32_minadd_kernelILi128ELi8ELi128ELi8ELi8ELb0EEvPfS0_S0_iii_param_3];
	setp.ge.s32 	%p202, %r57, %r522;
	setp.ge.s32 	%p203, %r25, %r454;
	or.pred  	%p204, %p203, %p202;
	@%p204 bra 	$L__BB0_269;
	add.s32 	%r376, %r25, %r58;
	mul.wide.s32 	%rd119, %r376, 4;
	add.s64 	%rd120, %rd4, %rd119;
	ld.global.f32 	%f1543, [%rd120];
	min.f32 	%f1544, %f1580, %f1543;
	st.global.f32 	[%rd120], %f1544;
$L__BB0_269:
	cvt.s64.s32 	%rd121, %r58;
	add.s64 	%rd122, %rd1, %rd121;
	shl.b64 	%rd123, %rd122, 2;
	add.s64 	%rd10, %rd4, %rd123;
	@%p2 bra 	$L__BB0_271;
	ld.global.f32 	%f1545, [%rd10+4];
	min.f32 	%f1546, %f1579, %f1545;
	st.global.f32 	[%rd10+4], %f1546;
	bra.uni 	$L__BB0_273;
$L__BB0_271:
	ld.param.u32 	%r523, [_Z18FP32_minadd_kernelILi128ELi8ELi128ELi8ELi8ELb0EEvPfS0_S0_iii_param_4];
	ld.param.u32 	%r455, [_Z18FP32_minadd_kernelILi128ELi8ELi128ELi8ELi8ELb0EEvPfS0_S0_iii_param_3];
	setp.ge.s32 	%p205, %r57, %r523;
	setp.ge.s32 	%p206, %r38, %r455;
	or.pred  	%p207, %p206, %p205;
	@%p207 bra 	$L__BB0_273;
	ld.global.f32 	%f1547, [%rd10+4];
	min.f32 	%f1548, %f1579, %f1547;
	st.global.f32 	[%rd10+4], %f1548;
$L__BB0_273:
	@%p2 bra 	$L__BB0_275;
	ld.global.f32 	%f1549, [%rd10+8];
	min.f32 	%f1550, %f1578, %f1549;
	st.global.f32 	[%rd10+8], %f1550;
	bra.uni 	$L__BB0_277;
$L__BB0_275:
	ld.param.u32 	%r524, [_Z18FP32_minadd_kernelILi128ELi8ELi128ELi8ELi8ELb0EEvPfS0_S0_iii_param_4];
	ld.param.u32 	%r456, [_Z18FP32_minadd_kernelILi128ELi8ELi128ELi8ELi8ELb0EEvPfS0_S0_iii_param_3];
	setp.ge.s32 	%p208, %r57, %r524;
	setp.ge.s32 	%p209, %r39, %r456;
	or.pred  	%p210, %p209, %p208;
	@%p210 bra 	$L__BB0_277;
	ld.global.f32 	%f1551, [%rd10+8];
	min.f32 	%f1552, %f1578, %f1551;
	st.global.f32 	[%rd10+8], %f1552;
$L__BB0_277:
	@%p2 bra 	$L__BB0_279;
	ld.global.f32 	%f1553, [%rd10+12];
	min.f32 	%f1554, %f1577, %f1553;
	st.global.f32 	[%rd10+12], %f1554;
	bra.uni 	$L__BB0_281;
$L__BB0_279:
	ld.param.u32 	%r525, [_Z18FP32_minadd_kernelILi128ELi8ELi128ELi8ELi8ELb0EEvPfS0_S0_iii_param_4];
	ld.param.u32 	%r457, [_Z18FP32_minadd_kernelILi128ELi8ELi128ELi8ELi8ELb0EEvPfS0_S0_iii_param_3];
	setp.ge.s32 	%p211, %r57, %r525;
	setp.ge.s32 	%p212, %r40, %r457;
	or.pred  	%p213, %p212, %p211;
	@%p213 bra 	$L__BB0_281;
	ld.global.f32 	%f1555, [%rd10+12];
	min.f32 	%f1556, %f1577, %f1555;
	st.global.f32 	[%rd10+12], %f1556;
$L__BB0_281:
	@%p2 bra 	$L__BB0_283;
	ld.global.f32 	%f1557, [%rd10+16];
	min.f32 	%f1558, %f1576, %f1557;
	st.global.f32 	[%rd10+16], %f1558;
	bra.uni 	$L__BB0_285;
$L__BB0_283:
	ld.param.u32 	%r526, [_Z18FP32_minadd_kernelILi128ELi8ELi128ELi8ELi8ELb0EEvPfS0_S0_iii_param_4];
	ld.param.u32 	%r458, [_Z18FP32_minadd_kernelILi128ELi8ELi128ELi8ELi8ELb0EEvPfS0_S0_iii_param_3];
	setp.ge.s32 	%p214, %r57, %r526;
	setp.ge.s32 	%p215, %r41, %r458;
	or.pred  	%p216, %p215, %p214;
	@%p216 bra 	$L__BB0_285;
	ld.global.f32 	%f1559, [%rd10+16];
	min.f32 	%f1560, %f1576, %f1559;
	st.global.f32 	[%rd10+16], %f1560;
$L__BB0_285:
	@%p2 bra 	$L__BB0_287;
	ld.global.f32 	%f1561, [%rd10+20];
	min.f32 	%f1562, %f1575, %f1561;
	st.global.f32 	[%rd10+20], %f1562;
	bra.uni 	$L__BB0_289;
$L__BB0_287:
	ld.param.u32 	%r527, [_Z18FP32_minadd_kernelILi128ELi8ELi128ELi8ELi8ELb0EEvPfS0_S0_iii_param_4];
	ld.param.u32 	%r459, [_Z18FP32_minadd_kernelILi128ELi8ELi128ELi8ELi8ELb0EEvPfS0_S0_iii_param_3];
	setp.ge.s32 	%p217, %r57, %r527;
	setp.ge.s32 	%p218, %r42, %r459;
	or.pred  	%p219, %p218, %p217;
	@%p219 bra 	$L__BB0_289;
	ld.global.f32 	%f1563, [%rd10+20];
	min.f32 	%f1564, %f1575, %f1563;
	st.global.f32 	[%rd10+20], %f1564;
$L__BB0_289:
	@%p2 bra 	$L__BB0_291;
	ld.global.f32 	%f1565, [%rd10+24];
	min.f32 	%f1566, %f1574, %f1565;
	st.global.f32 	[%rd10+24], %f1566;
	bra.uni 	$L__BB0_293;
$L__BB0_291:
	ld.param.u32 	%r528, [_Z18FP32_minadd_kernelILi128ELi8ELi128ELi8ELi8ELb0EEvPfS0_S0_iii_param_4];
	ld.param.u32 	%r460, [_Z18FP32_minadd_kernelILi128ELi8ELi128ELi8ELi8ELb0EEvPfS0_S0_iii_param_3];
	setp.ge.s32 	%p220, %r57, %r528;
	setp.ge.s32 	%p221, %r43, %r460;
	or.pred  	%p222, %p221, %p220;
	@%p222 bra 	$L__BB0_293;
	ld.global.f32 	%f1567, [%rd10+24];
	min.f32 	%f1568, %f1574, %f1567;
	st.global.f32 	[%rd10+24], %f1568;
$L__BB0_293:
	@%p2 bra 	$L__BB0_295;
	ld.global.f32 	%f1569, [%rd10+28];
	min.f32 	%f1570, %f1573, %f1569;
	st.global.f32 	[%rd10+28], %f1570;
	bra.uni 	$L__BB0_297;
$L__BB0_295:
	ld.param.u32 	%r529, [_Z18FP32_minadd_kernelILi128ELi8ELi128ELi8ELi8ELb0EEvPfS0_S0_iii_param_4];
	ld.param.u32 	%r461, [_Z18FP32_minadd_kernelILi128ELi8ELi128ELi8ELi8ELb0EEvPfS0_S0_iii_param_3];
	setp.ge.s32 	%p223, %r57, %r529;
	setp.ge.s32 	%p224, %r44, %r461;
	or.pred  	%p225, %p224, %p223;
	@%p225 bra 	$L__BB0_297;
	ld.global.f32 	%f1571, [%rd10+28];
	min.f32 	%f1572, %f1573, %f1571;
	st.global.f32 	[%rd10+28], %f1572;
$L__BB0_297:
	ret;

}
	// .globl	_Z18FP64_minadd_kernelILi64ELi8ELi64ELi8ELi8ELb0EEvPdS0_S0_iii
.visible .entry _Z18FP64_minadd_kernelILi64ELi8ELi64ELi8ELi8ELb0EEvPdS0_S0_iii(
	.param .u64 .ptr .align 1 _Z18FP64_minadd_kernelILi64ELi8ELi64ELi8ELi8ELb0EEvPdS0_S0_iii_param_0,
	.param .u64 .ptr .align 1 _Z18FP64_minadd_kernelILi64ELi8ELi64ELi8ELi8ELb0EEvPdS0_S0_iii_param_1,
	.param .u64 .ptr .align 1 _Z18FP64_minadd_kernelILi64ELi8ELi64ELi8ELi8ELb0EEvPdS0_S0_iii_param_2,
	.param .u32 _Z18FP64_minadd_kernelILi64ELi8ELi64ELi8ELi8ELb0EEvPdS0_S0_iii_param_3,
	.param .u32 _Z18FP64_minadd_kernelILi64ELi8ELi64ELi8ELi8ELb0EEvPdS0_S0_iii_param_4,
	.param .u32 _Z18FP64_minadd_kernelILi64ELi8ELi64ELi8ELi8ELb0EEvPdS0_S0_iii_param_5
)
{
	.reg .pred 	%p<250>;
	.reg .b32 	%r<1210>;
	.reg .b64 	%rd<368>;
	.reg .b64 	%fd<1749>;
	// demoted variable
	.shared .align 8 .b8 _ZZ18FP64_minadd_kernelILi64ELi8ELi64ELi8ELi8ELb0EEvPdS0_S0_iiiE2As[4096];
	// demoted variable
	.shared .align 8 .b8 _ZZ18FP64_minadd_kernelILi64ELi8ELi64ELi8ELi8ELb0EEvPdS0_S0_iiiE2Bs[4096];
	ld.param.u32 	%r82, [_Z18FP64_minadd_kernelILi64ELi8ELi64ELi8ELi8ELb0EEvPdS0_S0_iii_param_5];
	mov.u32 	%r83, %tid.y;
	shl.b32 	%r1, %r83, 3;
	mov.u32 	%r2, %tid.x;
	and.b32  	%r1192, %r2, 7;
	setp.lt.s32 	%p3, %r82, 1;
	mov.f64 	%fd1668, 0d7FF0000000000000;
	mov.f64 	%fd1605, 0d0000000000000000;
	mov.f64 	%fd1606, %fd1605;
	mov.f64 	%fd1607, %fd1605;
	mov.f64 	%fd1608, %fd1605;
	mov.f64 	%fd1609, %fd1605;
	mov.f64 	%fd1610, %fd1605;
	mov.f64 	%fd1611, %fd1605;
	mov.f64 	%fd1612, %fd1605;
	mov.f64 	%fd1613, %fd1605;
	mov.f64 	%fd1614, %fd1605;
	mov.f64 	%fd1615, %fd1605;
	mov.f64 	%fd1616, %fd1605;
	mov.f64 	%fd1617, %fd1605;
	mov.f64 	%fd1618, %fd1605;
	mov.f64 	%fd1619, %fd1605;
	mov.f64 	%fd1620, %fd1605;
	mov.f64 	%fd1621, %fd1605;
	mov.f64 	%fd1622, %fd1605;
	mov.f64 	%fd1623, %fd1605;
	mov.f64 	%fd1624, %fd1605;
	mov.f64 	%fd1625, %fd1605;
	mov.f64 	%fd1626, %fd1605;
	mov.f64 	%fd1627, %fd1605;
	mov.f64 	%fd1628, %fd1605;
	mov.f64 	%fd1629, %fd1605;
	mov.f64 	%fd1630, %fd1605;
	mov.f64 	%fd1631, %fd1605;
	mov.f64 	%fd1632, %fd1605;
	mov.f64 	%fd1633, %fd1605;
	mov.f64 	%fd1634, %fd1605;
	mov.f64 	%fd1635, %fd1605;
	mov.f64 	%fd1636, %fd1605;
	mov.f64 	%fd1637, %fd1605;
	mov.f64 	%fd1638, %fd1605;
	mov.f64 	%fd1639, %fd1605;
	mov.f64 	%fd1640, %fd1605;
	mov.f64 	%fd1641, %fd1605;
	mov.f64 	%fd1642, %fd1605;
	mov.f64 	%fd1643, %fd1605;
	mov.f64 	%fd1644, %fd1605;
	mov.f64 	%fd1645, %fd1605;
	mov.f64 	%fd1646, %fd1605;
	mov.f64 	%fd1647, %fd1605;
	mov.f64 	%fd1648, %fd1605;
	mov.f64 	%fd1649, %fd1605;
	mov.f64 	%fd1650, %fd1605;
	mov.f64 	%fd1651, %fd1605;
	mov.f64 	%fd1652, %fd1605;
	mov.f64 	%fd1653, %fd1605;
	mov.f64 	%fd1654, %fd1605;
	mov.f64 	%fd1655, %fd1605;
	mov.f64 	%fd1656, %fd1605;
	mov.f64 	%fd1657, %fd1605;
	mov.f64 	%fd1658, %fd1605;
	mov.f64 	%fd1659, %fd1605;
	mov.f64 	%fd1660, %fd1605;
	mov.f64 	%fd1661, %fd1605;
	mov.f64 	%fd1662, %fd1605;
	mov.f64 	%fd1663, %fd1605;
	mov.f64 	%fd1664, %fd1605;
	mov.f64 	%fd1665, %fd1605;
	mov.f64 	%fd1666, %fd1605;
	mov.f64 	%fd1667, %fd1605;
	@%p3 bra 	$L__BB1_81;
	ld.param.u32 	%r1173, [_Z18FP64_minadd_kernelILi64ELi8ELi64ELi8ELi8ELb0EEvPdS0_S0_iii_param_5];
	ld.param.u32 	%r992, [_Z18FP64_minadd_kernelILi64ELi8ELi64ELi8ELi8ELb0EEvPdS0_S0_iii_param_3];
	add.s32 	%r85, %r1, %r2;
	shr.u32 	%r86, %r85, 6;
	and.b32  	%r87, %r85, 63;
	shr.u32 	%r88, %r85, 3;
	mov.u32 	%r89, %ctaid.x;
	shl.b32 	%r90, %r89, 6;
	mov.u32 	%r91, %nctaid.x;
	add.s32 	%r92, %r91, -1;
	setp.eq.s32 	%p4, %r89, %r92;
	mov.u32 	%r93, %ctaid.y;
	mov.u32 	%r95, %nctaid.y;
	add.s32 	%r97, %r95, -1;
	setp.eq.s32 	%p5, %r93, %r97;
	or.pred  	%p1, %p4, %p5;
	shl.b32 	%r98, %r93, 6;
	add.s32 	%r99, %r88, %r98;
	shl.b32 	%r100, %r1173, 3;
	shl.b32 	%r101, %r1173, 4;
	shl.b32 	%r102, %r1173, 5;
	mad.lo.s32 	%r103, %r992, %r86, %r90;
	add.s32 	%r1201, %r103, %r87;
	add.s32 	%r1209, %r1201, %r992;
	add.s32 	%r1208, %r86, 3;
	add.s32 	%r104, %r86, 2;
	mad.lo.s32 	%r105, %r992, %r104, %r90;
	add.s32 	%r1207, %r105, %r87;
	mad.lo.s32 	%r106, %r992, %r1208, %r90;
	add.s32 	%r1206, %r106, %r87;
	add.s32 	%r107, %r86, 4;
	mad.lo.s32 	%r108, %r992, %r107, %r90;
	add.s32 	%r1205, %r108, %r87;
	add.s32 	%r109, %r86, 5;
	mad.lo.s32 	%r110, %r992, %r109, %r90;
	add.s32 	%r1204, %r110, %r87;
	add.s32 	%r111, %r86, 6;
	mad.lo.s32 	%r112, %r992, %r111, %r90;
	add.s32 	%r1203, %r112, %r87;
	add.s32 	%r113, %r86, 7;
	mad.lo.s32 	%r114, %r992, %r113, %r90;
	add.s32 	%r1202, %r114, %r87;
	mad.lo.s32 	%r1193, %r99, %r1173, %r1192;
	add.s32 	%r1197, %r1193, %r102;
	add.s32 	%r1199, %r1197, %r101;
	add.s32 	%r1200, %r1199, %r100;
	add.s32 	%r1198, %r1197, %r100;
	add.s32 	%r1195, %r1193, %r101;
	add.s32 	%r1196, %r1195, %r100;
	add.s32 	%r1194, %r1193, %r100;
	mov.f64 	%fd1668, 0d7FF0000000000000;
	mov.f64 	%fd1605, 0d0000000000000000;
	mov.b32 	%r1191, 3;
	not.pred 	%p30, %p1;
$L__BB1_2:
	@%p1 bra 	$L__BB1_3;
	bra.uni 	$L__BB1_5;
$L__BB1_3:
	ld.param.u32 	%r1174, [_Z18FP64_minadd_kernelILi64ELi8ELi64ELi8ELi8ELb0EEvPdS0_S0_iii_param_5];
	ld.param.u32 	%r993, [_Z18FP64_minadd_kernelILi64ELi8ELi64ELi8ELi8ELb0EEvPdS0_S0_iii_param_3];
	mov.u32 	%r115, %tid.y;
	shl.b32 	%r116, %r115, 3;
	mov.u32 	%r117, %tid.x;
	add.s32 	%r118, %r116, %r117;
	and.b32  	%r119, %r118, 63;
	mov.u32 	%r120, %ctaid.x;
	shl.b32 	%r121, %r120, 6;
	or.b32  	%r122, %r119, %r121;
	setp.ge.s32 	%p6, %r122, %r993;
	add.s32 	%r123, %r1208, -3;
	setp.ge.s32 	%p7, %r123, %r1174;
	mov.f64 	%fd1733, 0d7FF0000000000000;
	or.pred  	%p8, %p6, %p7;
	@%p8 bra 	$L__BB1_6;
	ld.param.u64 	%rd310, [_Z18FP64_minadd_kernelILi64ELi8ELi64ELi8ELi8ELb0EEvPdS0_S0_iii_param_0];
	cvta.to.global.u64 	%rd16, %rd310;
	mul.wide.s32 	%rd17, %r1201, 8;
	add.s64 	%rd18, %rd16, %rd17;
	ld.global.nc.f64 	%fd1733, [%rd18];
	bra.uni 	$L__BB1_6;
$L__BB1_5:
	ld.param.u64 	%rd309, [_Z18FP64_minadd_kernelILi64ELi8ELi64ELi8ELi8ELb0EEvPdS0_S0_iii_param_0];
	cvta.to.global.u64 	%rd13, %rd309;
	mul.wide.s32 	%rd14, %r1201, 8;
	add.s64 	%rd15, %rd13, %rd14;
	ld.global.nc.f64 	%fd1733, [%rd15];
$L__BB1_6:
	mov.u32 	%r124, %tid.y;
	shl.b32 	%r125, %r124, 3;
	mov.u32 	%r126, %tid.x;
	add.s32 	%r127, %r125, %r126;
	shl.b32 	%r128, %r127, 3;
	mov.u32 	%r129, _ZZ18FP64_minadd_kernelILi64ELi8ELi64ELi8ELi8ELb0EEvPdS0_S0_iiiE2As;
	add.s32 	%r130, %r129, %r128;
	st.shared.f64 	[%r130], %fd1733;
	@%p1 bra 	$L__BB1_8;
	ld.param.u64 	%rd311, [_Z18FP64_minadd_kernelILi64ELi8ELi64ELi8ELi8ELb0EEvPdS0_S0_iii_param_0];
	cvta.to.global.u64 	%rd19, %rd311;
	mul.wide.s32 	%rd20, %r1209, 8;
	add.s64 	%rd21, %rd19, %rd20;
	ld.global.nc.f64 	%fd232, [%rd21];
	mov.u32 	%r131, %tid.y;
	shl.b32 	%r132, %r131, 3;
	mov.u32 	%r133, %tid.x;
	add.s32 	%r134, %r132, %r133;
	shl.b32 	%r135, %r134, 3;
	mov.u32 	%r136, _ZZ18FP64_minadd_kernelILi64ELi8ELi64ELi8ELi8ELb0EEvPdS0_S0_iiiE2As;
	add.s32 	%r137, %r136, %r135;
	st.shared.f64 	[%r137+512], %fd232;
	bra.uni 	$L__BB1_11;
$L__BB1_8:
	ld.param.u32 	%r1175, [_Z18FP64_minadd_kernelILi64ELi8ELi64ELi8ELi8ELb0EEvPdS0_S0_iii_param_5];
	ld.param.u32 	%r994, [_Z18FP64_minadd_kernelILi64ELi8ELi64ELi8ELi8ELb0EEvPdS0_S0_iii_param_3];
	mov.u32 	%r138, %tid.y;
	shl.b32 	%r139, %r138, 3;
	mov.u32 	%r140, %tid.x;
	add.s32 	%r141, %r139, %r140;
	and.b32  	%r142, %r141, 63;
	mov.u32 	%r143, %ctaid.x;
	shl.b32 	%r144, %r143, 6;
	or.b32  	%r145, %r142, %r144;
	setp.ge.s32 	%p9, %r145, %r994;
	add.s32 	%r146, %r1208, -2;
	setp.ge.s32 	%p10, %r146, %r1175;
	mov.f64 	%fd1734, 0d7FF0000000000000;
	or.pred  	%p11, %p9, %p10;
	@%p11 bra 	$L__BB1_10;
	ld.param.u64 	%rd312, [_Z18FP64_minadd_kernelILi64ELi8ELi64ELi8ELi8ELb0EEvPdS0_S0_iii_param_0];
	cvta.to.global.u64 	%rd22, %rd312;
	mul.wide.s32 	%rd23, %r1209, 8;
	add.s64 	%rd24, %rd22, %rd23;
	ld.global.nc.f64 	%fd1734, [%rd24];
$L__BB1_10:
	mov.u32 	%r147, %tid.y;
	shl.b32 	%r148, %r147, 3;
	mov.u32 	%r149, %tid.x;
	add.s32 	%r150, %r148, %r149;
	shl.b32 	%r151, %r150, 3;
	mov.u32 	%r152, _ZZ18FP64_minadd_kernelILi64ELi8ELi64ELi8ELi8ELb0EEvPdS0_S0_iiiE2As;
	add.s32 	%r153, %r152, %r151;
	st.shared.f64 	[%r153+512], %fd1734;
$L__BB1_11:
	@%p1 bra 	$L__BB1_13;
	ld.param.u64 	%rd313, [_Z18FP64_minadd_kernelILi64ELi8ELi64ELi8ELi8ELb0EEvPdS0_S0_iii_param_0];
	cvta.to.global.u64 	%rd25, %rd313;
	mul.wide.s32 	%rd26, %r1207, 8;
	add.s64 	%rd27, %rd25, %rd26;
	ld.global.nc.f64 	%fd234, [%rd27];
	mov.u32 	%r154, %tid.y;
	shl.b32 	%r155, %r154, 3;
	mov.u32 	%r156, %tid.x;
	add.s32 	%r157, %r155, %r156;
	shl.b32 	%r158, %r157, 3;
	mov.u32 	%r159, _ZZ18FP64_minadd_kernelILi64ELi8ELi64ELi8ELi8ELb0EEvPdS0_S0_iiiE2As;
	add.s32 	%r160, %r159, %r158;
	st.shared.f64 	[%r160+1024], %fd234;
	bra.uni 	$L__BB1_16;
$L__BB1_13:
	ld.param.u32 	%r1176, [_Z18FP64_minadd_kernelILi64ELi8ELi64ELi8ELi8ELb0EEvPdS0_S0_iii_param_5];
	ld.param.u32 	%r995, [_Z18FP64_minadd_kernelILi64ELi8ELi64ELi8ELi8ELb0EEvPdS0_S0_iii_param_3];
	mov.u32 	%r161, %tid.y;
	shl.b32 	%r162, %r161, 3;
	mov.u32 	%r163, %tid.x;
	add.s32 	%r164, %r162, %r163;
	and.b32  	%r165, %r164, 63;
	mov.u32 	%r166, %ctaid.x;
	shl.b32 	%r167, %r166, 6;
	or.b32  	%r168, %r165, %r167;
	setp.ge.s32 	%p12, %r168, %r995;
	add.s32 	%r169, %r1208, -1;
	setp.ge.s32 	%p13, %r169, %r1176;
	mov.f64 	%fd1735, 0d7FF0000000000000;
	or.pred  	%p14, %p12, %p13;
	@%p14 bra 	$L__BB1_15;
	ld.param.u64 	%rd314, [_Z18FP64_minadd_kernelILi64ELi8ELi64ELi8ELi8ELb0EEvPdS0_S0_iii_param_0];
	cvta.to.global.u64 	%rd28, %rd314;
	mul.wide.s32 	%rd29, %r1207, 8;
	add.s64 	%rd30, %rd28, %rd29;
	ld.global.nc.f64 	%fd1735, [%rd30];
$L__BB1_15:
	mov.u32 	%r170, %tid.y;
	shl.b32 	%r171, %r170, 3;
	mov.u32 	%r172, %tid.x;
	add.s32 	%r173, %r171, %r172;
	shl.b32 	%r174, %r173, 3;
	mov.u32 	%r175, _ZZ18FP64_minadd_kernelILi64ELi8ELi64ELi8ELi8ELb0EEvPdS0_S0_iiiE2As;
	add.s32 	%r176, %r175, %r174;
	st.shared.f64 	[%r176+1024], %fd1735;
$L__BB1_16:
	@%p1 bra 	$L__BB1_18;
	ld.param.u64 	%rd315, [_Z18FP64_minadd_kernelILi64ELi8ELi64ELi8ELi8ELb0EEvPdS0_S0_iii_param_0];
	cvta.to.global.u64 	%rd31, %rd315;
	mul.wide.s32 	%rd32, %r1206, 8;
	add.s64 	%rd33, %rd31, %rd32;
	ld.global.nc.f64 	%fd236, [%rd33];
	mov.u32 	%r177, %tid.y;
	shl.b32 	%r178, %r177, 3;
	mov.u32 	%r179, %tid.x;
	add.s32 	%r180, %r178, %r179;
	shl.b32 	%r181, %r180, 3;
	mov.u32 	%r182, _ZZ18FP64_minadd_kernelILi64ELi8ELi64ELi8ELi8ELb0EEvPdS0_S0_iiiE2As;
	add.s32 	%r183, %r182, %r181;
	st.shared.f64 	[%r183+1536], %fd236;
	bra.uni 	$L__BB1_21;
$L__BB1_18:
	ld.param.u32 	%r1177, [_Z18FP64_minadd_kernelILi64ELi8ELi64ELi8ELi8ELb0EEvPdS0_S0_iii_param_5];
	ld.param.u32 	%r996, [_Z18FP64_minadd_kernelILi64ELi8ELi64ELi8ELi8ELb0EEvPdS0_S0_iii_param_3];
	mov.u32 	%r184, %tid.y;
	shl.b32 	%r185, %r184, 3;
	mov.u32 	%r186, %tid.x;
	add.s32 	%r187, %r185, %r186;
	and.b32  	%r188, %r187, 63;
	mov.u32 	%r189, %ctaid.x;
	shl.b32 	%r190, %r189, 6;
	or.b32  	%r191, %r188, %r190;
	setp.ge.s32 	%p15, %r191, %r996;
	setp.ge.s32 	%p16, %r1208, %r1177;
	mov.f64 	%fd1736, 0d7FF0000000000000;
	or.pred  	%p17, %p15, %p16;
	@%p17 bra 	$L__BB1_20;
	ld.param.u64 	%rd316, [_Z18FP64_minadd_kernelILi64ELi8ELi64ELi8ELi8ELb0EEvPdS0_S0_iii_param_0];
	cvta.to.global.u64 	%rd34, %rd316;
	mul.wide.s32 	%rd35, %r1206, 8;
	add.s64 	%rd36, %rd34, %rd35;
	ld.global.nc.f64 	%fd1736, [%rd36];
$L__BB1_20:
	mov.u32 	%r192, %tid.y;
	shl.b32 	%r193, %r192, 3;
	mov.u32 	%r194, %tid.x;
	add.s32 	%r195, %r193, %r194;
	shl.b32 	%r196, %r195, 3;
	mov.u32 	%r197, _ZZ18FP64_minadd_kernelILi64ELi8ELi64ELi8ELi8ELb0EEvPdS0_S0_iiiE2As;
	add.s32 	%r198, %r197, %r196;
	st.shared.f64 	[%r198+1536], %fd1736;
$L__BB1_21:
	@%p1 bra 	$L__BB1_23;
	ld.param.u64 	%rd317, [_Z18FP64_minadd_kernelILi64ELi8ELi64ELi8ELi8ELb0EEvPdS0_S0_iii_param_0];
	cvta.to.global.u64 	%rd37, %rd317;
	mul.wide.s32 	%rd38, %r1205, 8;
	add.s64 	%rd39, %rd37, %rd38;
	ld.global.nc.f64 	%fd238, [%rd39];
	mov.u32 	%r199, %tid.y;
	shl.b32 	%r200, %r199, 3;
	mov.u32 	%r201, %tid.x;
	add.s32 	%r202, %r200, %r201;
	shl.b32 	%r203, %r202, 3;
	mov.u32 	%r204, _ZZ18FP64_minadd_kernelILi64ELi8ELi64ELi8ELi8ELb0EEvPdS0_S0_iiiE2As;
	add.s32 	%r205, %r204, %r203;
	st.shared.f64 	[%r205+2048], %fd238;
	bra.uni 	$L__BB1_26;
$L__BB1_23:
	ld.param.u32 	%r1178, [_Z18FP64_minadd_kernelILi64ELi8ELi64ELi8ELi8ELb0EEvPdS0_S0_iii_param_5];
	ld.param.u32 	%r997, [_Z18FP64_minadd_kernelILi64ELi8ELi64ELi8ELi8ELb0EEvPdS0_S0_iii_param_3];
	mov.u32 	%r206, %tid.y;
	shl.b32 	%r207, %r206, 3;
	mov.u32 	%r208, %tid.x;
	add.s32 	%r209, %r207, %r208;
	and.b32  	%r210, %r209, 63;
	mov.u32 	%r211, %ctaid.x;
	shl.b32 	%r212, %r211, 6;
	or.b32  	%r213, %r210, %r212;
	setp.ge.s32 	%p18, %r213, %r997;
	add.s32 	%r214, %r1208, 1;
	setp.ge.s32 	%p19, %r214, %r1178;
	mov.f64 	%fd1737, 0d7FF0000000000000;
	or.pred  	%p20, %p18, %p19;
	@%p20 bra 	$L__BB1_25;
	ld.param.u64 	%rd318, [_Z18FP64_minadd_kernelILi64ELi8ELi64ELi8ELi8ELb0EEvPdS0_S0_iii_param_0];
	cvta.to.global.u64 	%rd40, %rd318;
	mul.wide.s32 	%rd41, %r1205, 8;
	add.s64 	%rd42, %rd40, %rd41;
	ld.global.nc.f64 	%fd1737, [%rd42];
$L__BB1_25:
	mov.u32 	%r215, %tid.y;
	shl.b32 	%r216, %r215, 3;
	mov.u32 	%r217, %tid.x;
	add.s32 	%r218, %r216, %r217;
	shl.b32 	%r219, %r218, 3;
	mov.u32 	%r220, _ZZ18FP64_minadd_kernelILi64ELi8ELi64ELi8ELi8ELb0EEvPdS0_S0_iiiE2As;
	add.s32 	%r221, %r220, %r219;
	st.shared.f64 	[%r221+2048], %fd1737;
$L__BB1_26:
	@%p1 bra 	$L__BB1_28;
	ld.param.u64 	%rd319, [_Z18FP64_minadd_kernelILi64ELi8ELi64ELi8ELi8ELb0EEvPdS0_S0_iii_param_0];
	cvta.to.global.u64 	%rd43, %rd319;
	mul.wide.s32 	%rd44, %r1204, 8;
	add.s64 	%rd45, %rd43, %rd44;
	ld.global.nc.f64 	%fd240, [%rd45];
	mov.u32 	%r222, %tid.y;
	shl.b32 	%r223, %r222, 3;
	mov.u32 	%r224, %tid.x;
	add.s32 	%r225, %r223, %r224;
	shl.b32 	%r226, %r225, 3;
	mov.u32 	%r227, _ZZ18FP64_minadd_kernelILi64ELi8ELi64ELi8ELi8ELb0EEvPdS0_S0_iiiE2As;
	add.s32 	%r228, %r227, %r226;
	st.shared.f64 	[%r228+2560], %fd240;
	bra.uni 	$L__BB1_31;
$L__BB1_28:
	ld.param.u32 	%r1179, [_Z18FP64_minadd_kernelILi64ELi8ELi64ELi8ELi8ELb0EEvPdS0_S0_iii_param_5];
	ld.param.u32 	%r998, [_Z18FP64_minadd_kernelILi64ELi8ELi64ELi8ELi8ELb0EEvPdS0_S0_iii_param_3];
	mov.u32 	%r229, %tid.y;
	shl.b32 	%r230, %r229, 3;
	mov.u32 	%r231, %tid.x;
	add.s32 	%r232, %r230, %r231;
	and.b32  	%r233, %r232, 63;
	mov.u32 	%r234, %ctaid.x;
	shl.b32 	%r235, %r234, 6;
	or.b32  	%r236, %r233, %r235;
	setp.ge.s32 	%p21, %r236, %r998;
	add.s32 	%r237, %r1208, 2;
	setp.ge.s32 	%p22, %r237, %r1179;
	mov.f64 	%fd1738, 0d7FF0000000000000;
	or.pred  	%p23, %p21, %p22;
	@%p23 bra 	$L__BB1_30;
	ld.param.u64 	%rd320, [_Z18FP64_minadd_kernelILi64ELi8ELi64ELi8ELi8ELb0EEvPdS0_S0_iii_param_0];
	cvta.to.global.u64 	%rd46, %rd320;
	mul.wide.s32 	%rd47, %r1204, 8;
	add.s64 	%rd48, %rd46, %rd47;
	ld.global.nc.f64 	%fd1738, [%rd48];
$L__BB1_30:
	mov.u32 	%r238, %tid.y;
	shl.b32 	%r239, %r238, 3;
	mov.u32 	%r240, %tid.x;
	add.s32 	%r241, %r239, %r240;
	shl.b32 	%r242, %r241, 3;
	mov.u32 	%r243, _ZZ18FP64_minadd_kernelILi64ELi8ELi64ELi8ELi8ELb0EEvPdS0_S0_iiiE2As;
	add.s32 	%r244, %r243, %r242;
	st.shared.f64 	[%r244+2560], %fd1738;
$L__BB1_31:
	@%p1 bra 	$L__BB1_33;
	ld.param.u64 	%rd321, [_Z18FP64_minadd_kernelILi64ELi8ELi64ELi8ELi8ELb0EEvPdS0_S0_iii_param_0];
	cvta.to.global.u64 	%rd49, %rd321;
	mul.wide.s32 	%rd50, %r1203, 8;
	add.s64 	%rd51, %rd49, %rd50;
	ld.global.nc.f64 	%fd242, [%rd51];
	mov.u32 	%r245, %tid.y;
	shl.b32 	%r246, %r245, 3;
	mov.u32 	%r247, %tid.x;
	add.s32 	%r248, %r246, %r247;
	shl.b32 	%r249, %r248, 3;
	mov.u32 	%r250, _ZZ18FP64_minadd_kernelILi64ELi8ELi64ELi8ELi8ELb0EEvPdS0_S0_iiiE2As;
	add.s32 	%r251, %r250, %r249;
	st.shared.f64 	[%r251+3072], %fd242;
	bra.uni 	$L__BB1_36;
$L__BB1_33:
	ld.param.u32 	%r1180, [_Z18FP64_minadd_kernelILi64ELi8ELi64ELi8ELi8ELb0EEvPdS0_S0_iii_param_5];
	ld.param.u32 	%r999, [_Z18FP64_minadd_kernelILi64ELi8ELi64ELi8ELi8ELb0EEvPdS0_S0_iii_param_3];
	mov.u32 	%r252, %tid.y;
	shl.b32 	%r253, %r252, 3;
	mov.u32 	%r254, %tid.x;
	add.s32 	%r255, %r253, %r254;
	and.b32  	%r256, %r255, 63;
	mov.u32 	%r257, %ctaid.x;
	shl.b32 	%r258, %r257, 6;
	or.b32  	%r259, %r256, %r258;
	setp.ge.s32 	%p24, %r259, %r999;
	add.s32 	%r260, %r1208, 3;
	setp.ge.s32 	%p25, %r260, %r1180;
	mov.f64 	%fd1739, 0d7FF0000000000000;
	or.pred  	%p26, %p24, %p25;
	@%p26 bra 	$L__BB1_35;
	ld.param.u64 	%rd322, [_Z18FP64_minadd_kernelILi64ELi8ELi64ELi8ELi8ELb0EEvPdS0_S0_iii_param_0];
	cvta.to.global.u64 	%rd52, %rd322;
	mul.wide.s32 	%rd53, %r1203, 8;
	add.s64 	%rd54, %rd52, %rd53;
	ld.global.nc.f64 	%fd1739, [%rd54];
$L__BB1_35:
	mov.u32 	%r261, %tid.y;
	shl.b32 	%r262, %r261, 3;
	mov.u32 	%r263, %tid.x;
	add.s32 	%r264, %r262, %r263;
	shl.b32 	%r265, %r264, 3;
	mov.u32 	%r266, _ZZ18FP64_minadd_kernelILi64ELi8ELi64ELi8ELi8ELb0EEvPdS0_S0_iiiE2As;
	add.s32 	%r267, %r266, %r265;
	st.shared.f64 	[%r267+3072], %fd1739;
$L__BB1_36:
	@%p1 bra 	$L__BB1_38;
	ld.param.u64 	%rd323, [_Z18FP64_minadd_kernelILi64ELi8ELi64ELi8ELi8ELb0EEvPdS0_S0_iii_param_0];
	cvta.to.global.u64 	%rd55, %rd323;
	mul.wide.s32 	%rd56, %r1202, 8;
	add.s64 	%rd57, %rd55, %rd56;
	ld.global.nc.f64 	%fd244, [%rd57];
	mov.u32 	%r268, %tid.y;
	shl.b32 	%r269, %r268, 3;
	mov.u32 	%r270, %tid.x;
	add.s32 	%r271, %r269, %r270;
	shl.b32 	%r272, %r271, 3;
	mov.u32 	%r273, _ZZ18FP64_minadd_kernelILi64ELi8ELi64ELi8ELi8ELb0EEvPdS0_S0_iiiE2As;
	add.s32 	%r274, %r273, %r272;
	st.shared.f64 	[%r274+3584], %fd244;
	bra.uni 	$L__BB1_41;
$L__BB1_38:
	ld.param.u32 	%r1181, [_Z18FP64_minadd_kernelILi64ELi8ELi64ELi8ELi8ELb0EEvPdS0_S0_iii_param_5];
	ld.param.u32 	%r1000, [_Z18FP64_minadd_kernelILi64ELi8ELi64ELi8ELi8ELb0EEvPdS0_S0_iii_param_3];
	mov.u32 	%r275, %tid.y;
	shl.b32 	%r276, %r275, 3;
	mov.u32 	%r277, %tid.x;
	add.s32 	%r278, %r276, %r277;
	and.b32  	%r279, %r278, 63;
	mov.u32 	%r280, %ctaid.x;
	shl.b32 	%r281, %r280, 6;
	or.b32  	%r282, %r279, %r281;
	setp.ge.s32 	%p27, %r282, %r1000;
	add.s32 	%r283, %r1208, 4;
	setp.ge.s32 	%p28, %r283, %r1181;
	mov.f64 	%fd1740, 0d7FF0000000000000;
	or.pred  	%p29, %p27, %p28;
	@%p29 bra 	$L__BB1_40;
	ld.param.u64 	%rd324, [_Z18FP64_minadd_kernelILi64ELi8ELi64ELi8ELi8ELb0EEvPdS0_S0_iii_param_0];
	cvta.to.global.u64 	%rd58, %rd324;
	mul.wide.s32 	%rd59, %r1202, 8;
	add.s64 	%rd60, %rd58, %rd59;
	ld.global.nc.f64 	%fd1740, [%rd60];
$L__BB1_40:
	mov.u32 	%r284, %tid.y;
	shl.b32 	%r285, %r284, 3;
	mov.u32 	%r286, %tid.x;
	add.s32 	%r287, %r285, %r286;
	shl.b32 	%r288, %r287, 3;
	mov.u32 	%r289, _ZZ18FP64_minadd_kernelILi64ELi8ELi64ELi8ELi8ELb0EEvPdS0_S0_iiiE2As;
	add.s32 	%r290, %r289, %r288;
	st.shared.f64 	[%r290+3584], %fd1740;
$L__BB1_41:
	@%p30 bra 	$L__BB1_44;
	ld.param.u32 	%r1182, [_Z18FP64_minadd_kernelILi64ELi8ELi64ELi8ELi8ELb0EEvPdS0_S0_iii_param_5];
	ld.param.u32 	%r1101, [_Z18FP64_minadd_kernelILi64ELi8ELi64ELi8ELi8ELb0EEvPdS0_S0_iii_param_4];
	setp.ge.s32 	%p31, %r1192, %r1182;
	mov.u32 	%r291, %tid.y;
	shl.b32 	%r292, %r291, 3;
	mov.u32 	%r293, %tid.x;
	add.s32 	%r294, %r292, %r293;
	shr.u32 	%r295, %r294, 3;
	mov.u32 	%r296, %ctaid.y;
	shl.b32 	%r297, %r296, 6;
	add.s32 	%r298, %r295, %r297;
	setp.ge.s32 	%p32, %r298, %r1101;
	mov.f64 	%fd1741, 0d7FF0000000000000;
	or.pred  	%p33, %p31, %p32;
	@%p33 bra 	$L__BB1_45;
	ld.param.u64 	%rd326, [_Z18FP64_minadd_kernelILi64ELi8ELi64ELi8ELi8ELb0EEvPdS0_S0_iii_param_1];
	cvta.to.global.u64 	%rd64, %rd326;
	mul.wide.u32 	%rd65, %r1193, 8;
	add.s64 	%rd66, %rd64, %rd65;
	ld.global.nc.f64 	%fd1741, [%rd66];
	bra.uni 	$L__BB1_45;
$L__BB1_44:
	ld.param.u64 	%rd325, [_Z18FP64_minadd_kernelILi64ELi8ELi64ELi8ELi8ELb0EEvPdS0_S0_iii_param_1];
	cvta.to.global.u64 	%rd61, %rd325;
	mul.wide.u32 	%rd62, %r1193, 8;
	add.s64 	%rd63, %rd61, %rd62;
	ld.global.nc.f64 	%fd1741, [%rd63];
$L__BB1_45:
	mov.u32 	%r300, %tid.y;
	shl.b32 	%r301, %r300, 3;
	mov.u32 	%r302, %tid.x;
	add.s32 	%r303, %r301, %r302;
	and.b32  	%r304, %r303, 16376;
	and.b32  	%r305, %r302, 7;
	or.b32  	%r306, %r304, %r305;
	shl.b32 	%r307, %r306, 3;
	mov.u32 	%r308, _ZZ18FP64_minadd_kernelILi64ELi8ELi64ELi8ELi8ELb0EEvPdS0_S0_iiiE2Bs;
	add.s32 	%r309, %r308, %r307;
	st.shared.f64 	[%r309], %fd1741;
	@%p1 bra 	$L__BB1_47;
	ld.param.u64 	%rd327, [_Z18FP64_minadd_kernelILi64ELi8ELi64ELi8ELi8ELb0EEvPdS0_S0_iii_param_1];
	cvta.to.global.u64 	%rd67, %rd327;
	mul.wide.u32 	%rd68, %r1194, 8;
	add.s64 	%rd69, %rd67, %rd68;
	ld.global.nc.f64 	%fd247, [%rd69];
	mov.u32 	%r310, %tid.y;
	shl.b32 	%r311, %r310, 3;
	mov.u32 	%r312, %tid.x;
	add.s32 	%r313, %r311, %r312;
	and.b32  	%r314, %r313, 16376;
	and.b32  	%r315, %r312, 7;
	or.b32  	%r316, %r314, %r315;
	shl.b32 	%r317, %r316, 3;
	mov.u32 	%r318, _ZZ18FP64_minadd_kernelILi64ELi8ELi64ELi8ELi8ELb0EEvPdS0_S0_iiiE2Bs;
	add.s32 	%r319, %r318, %r317;
	st.shared.f64 	[%r319+512], %fd247;
	bra.uni 	$L__BB1_50;
$L__BB1_47:
	ld.param.u32 	%r1183, [_Z18FP64_minadd_kernelILi64ELi8ELi64ELi8ELi8ELb0EEvPdS0_S0_iii_param_5];
	ld.param.u32 	%r1102, [_Z18FP64_minadd_kernelILi64ELi8ELi64ELi8ELi8ELb0EEvPdS0_S0_iii_param_4];
	setp.ge.s32 	%p34, %r1192, %r1183;
	mov.u32 	%r320, %tid.y;
	shl.b32 	%r321, %r320, 3;
	mov.u32 	%r322, %tid.x;
	add.s32 	%r323, %r321, %r322;
	shr.u32 	%r324, %r323, 3;
	mov.u32 	%r325, %ctaid.y;
	shl.b32 	%r326, %r325, 6;
	add.s32 	%r327, %r324, %r326;
	add.s32 	%r329, %r327, 8;
	setp.ge.s32 	%p35, %r329, %r1102;
	mov.f64 	%fd1742, 0d7FF0000000000000;
	or.pred  	%p36, %p34, %p35;
	@%p36 bra 	$L__BB1_49;
	ld.param.u64 	%rd328, [_Z18FP64_minadd_kernelILi64ELi8ELi64ELi8ELi8ELb0EEvPdS0_S0_iii_param_1];
	cvta.to.global.u64 	%rd70, %rd328;
	mul.wide.u32 	%rd71, %r1194, 8;
	add.s64 	%rd72, %rd70, %rd71;
	ld.global.nc.f64 	%fd1742, [%rd72];
$L__BB1_49:
	mov.u32 	%r330, %tid.y;
	shl.b32 	%r331, %r330, 3;
	mov.u32 	%r332, %tid.x;
	add.s32 	%r333, %r331, %r332;
	and.b32  	%r334, %r333, 16376;
	and.b32  	%r335, %r332, 7;
	or.b32  	%r336, %r334, %r335;
	shl.b32 	%r337, %r336, 3;
	mov.u32 	%r338, _ZZ18FP64_minadd_kernelILi64ELi8ELi64ELi8ELi8ELb0EEvPdS0_S0_iiiE2Bs;
	add.s32 	%r339, %r338, %r337;
	st.shared.f64 	[%r339+512], %fd1742;
$L__BB1_50:
	@%p1 bra 	$L__BB1_52;
	ld.param.u64 	%rd329, [_Z18FP64_minadd_kernelILi64ELi8ELi64ELi8ELi8ELb0EEvPdS0_S0_iii_param_1];
	cvta.to.global.u64 	%rd73, %rd329;
	mul.wide.u32 	%rd74, %r1195, 8;
	add.s64 	%rd75, %rd73, %rd74;
	ld.global.nc.f64 	%fd249, [%rd75];
	mov.u32 	%r340, %tid.y;
	shl.b32 	%r341, %r340, 3;
	mov.u32 	%r342, %tid.x;
	add.s32 	%r343, %r341, %r342;
	and.b32  	%r344, %r343, 16376;
	and.b32  	%r345, %r342, 7;
	or.b32  	%r346, %r344, %r345;
	shl.b32 	%r347, %r346, 3;
	mov.u32 	%r348, _ZZ18FP64_minadd_kernelILi64ELi8ELi64ELi8ELi8ELb0EEvPdS0_S0_iiiE2Bs;
	add.s32 	%r349, %r348, %r347;
	st.shared.f64 	[%r349+1024], %fd249;
	bra.uni 	$L__BB1_55;
$L__BB1_52:
	ld.param.u32 	%r1184, [_Z18FP64_minadd_kernelILi64ELi8ELi64ELi8ELi8ELb0EEvPdS0_S0_iii_param_5];
	ld.param.u32 	%r1103, [_Z18FP64_minadd_kernelILi64ELi8ELi64ELi8ELi8ELb0EEvPdS0_S0_iii_param_4];
	setp.ge.s32 	%p37, %r1192, %r1184;
	mov.u32 	%r350, %tid.y;
	shl.b32 	%r351, %r350, 3;
	mov.u32 	%r352, %tid.x;
	add.s32 	%r353, %r351, %r352;
	shr.u32 	%r354, %r353, 3;
	mov.u32 	%r355, %ctaid.y;
	shl.b32 	%r356, %r355, 6;
	add.s32 	%r357, %r354, %r356;
	add.s32 	%r359, %r357, 16;
	setp.ge.s32 	%p38, %r359, %r1103;
	mov.f64 	%fd1743, 0d7FF0000000000000;
	or.pred  	%p39, %p37, %p38;
	@%p39 bra 	$L__BB1_54;
	ld.param.u64 	%rd330, [_Z18FP64_minadd_kernelILi64ELi8ELi64ELi8ELi8ELb0EEvPdS0_S0_iii_param_1];
	cvta.to.global.u64 	%rd76, %rd330;
	mul.wide.u32 	%rd77, %r1195, 8;
	add.s64 	%rd78, %rd76, %rd77;
	ld.global.nc.f64 	%fd1743, [%rd78];
$L__BB1_54:
	mov.u32 	%r360, %tid.y;
	shl.b32 	%r361, %r360, 3;
	mov.u32 	%r362, %tid.x;
	add.s32 	%r363, %r361, %r362;
	and.b32  	%r364, %r363, 16376;
	and.b32  	%r365, %r362, 7;
	or.b32  	%r366, %r364, %r365;
	shl.b32 	%r367, %r366, 3;
	mov.u32 	%r368, _ZZ18FP64_minadd_kernelILi64ELi8ELi64ELi8ELi8ELb0EEvPdS0_S0_iiiE2Bs;
	add.s32 	%r369, %r368, %r367;
	st.shared.f64 	[%r369+1024], %fd1743;
$L__BB1_55:
	@%p1 bra 	$L__BB1_57;
	ld.param.u64 	%rd331, [_Z18FP64_minadd_kernelILi64ELi8ELi64ELi8ELi8ELb0EEvPdS0_S0_iii_param_1];
	cvta.to.global.u64 	%rd79, %rd331;
	mul.wide.u32 	%rd80, %r1196, 8;
	add.s64 	%rd81, %rd79, %rd80;
	ld.global.nc.f64 	%fd251, [%rd81];
	mov.u32 	%r370, %tid.y;
	shl.b32 	%r371, %r370, 3;
	mov.u32 	%r372, %tid.x;
	add.s32 	%r373, %r371, %r372;
	and.b32  	%r374, %r373, 16376;
	and.b32  	%r375, %r372, 7;
	or.b32  	%r376, %r374, %r375;
	shl.b32 	%r377, %r376, 3;
	mov.u32 	%r378, _ZZ18FP64_minadd_kernelILi64ELi8ELi64ELi8ELi8ELb0EEvPdS0_S0_iiiE2Bs;
	add.s32 	%r379, %r378, %r377;
	st.shared.f64 	[%r379+1536], %fd251;
	bra.uni 	$L__BB1_60;
$L__BB1_57:
	ld.param.u32 	%r1185, [_Z18FP64_minadd_kernelILi64ELi8ELi64ELi8ELi8ELb0EEvPdS0_S0_iii_param_5];
	ld.param.u32 	%r1104, [_Z18FP64_minadd_kernelILi64ELi8ELi64ELi8ELi8ELb0EEvPdS0_S0_iii_param_4];
	setp.ge.s32 	%p40, %r1192, %r1185;
	mov.u32 	%r380, %tid.y;
	shl.b32 	%r381, %r380, 3;
	mov.u32 	%r382, %tid.x;
	add.s32 	%r383, %r381, %r382;
	shr.u32 	%r384, %r383, 3;
	mov.u32 	%r385, %ctaid.y;
	shl.b32 	%r386, %r385, 6;
	add.s32 	%r387, %r384, %r386;
	add.s32 	%r389, %r387, 24;
	setp.ge.s32 	%p41, %r389, %r1104;
	mov.f64 	%fd1744, 0d7FF0000000000000;
	or.pred  	%p42, %p40, %p41;
	@%p42 bra 	$L__BB1_59;
	ld.param.u64 	%rd332, [_Z18FP64_minadd_kernelILi64ELi8ELi64ELi8ELi8ELb0EEvPdS0_S0_iii_param_1];
	cvta.to.global.u64 	%rd82, %rd332;
	mul.wide.u32 	%rd83, %r1196, 8;
	add.s64 	%rd84, %rd82, %rd83;
	ld.global.nc.f64 	%fd1744, [%rd84];
$L__BB1_59:
	mov.u32 	%r390, %tid.y;
	shl.b32 	%r391, %r390, 3;
	mov.u32 	%r392, %tid.x;
	add.s32 	%r393, %r391, %r392;
	and.b32  	%r394, %r393, 16376;
	and.b32  	%r395, %r392, 7;
	or.b32  	%r396, %r394, %r395;
	shl.b32 	%r397, %r396, 3;
	mov.u32 	%r398, _ZZ18FP64_minadd_kernelILi64ELi8ELi64ELi8ELi8ELb0EEvPdS0_S0_iiiE2Bs;
	add.s32 	%r399, %r398, %r397;
	st.shared.f64 	[%r399+1536], %fd1744;
$L__BB1_60:
	@%p1 bra 	$L__BB1_62;
	ld.param.u64 	%rd333, [_Z18FP64_minadd_kernelILi64ELi8ELi64ELi8ELi8ELb0EEvPdS0_S0_iii_param_1];
	cvta.to.global.u64 	%rd85, %rd333;
	mul.wide.u32 	%rd86, %r1197, 8;
	add.s64 	%rd87, %rd85, %rd86;
	ld.global.nc.f64 	%fd253, [%rd87];
	mov.u32 	%r400, %tid.y;
	shl.b32 	%r401, %r400, 3;
	mov.u32 	%r402, %tid.x;
	add.s32 	%r403, %r401, %r402;
	and.b32  	%r404, %r403, 16376;
	and.b32  	%r405, %r402, 7;
	or.b32  	%r406, %r404, %r405;
	shl.b32 	%r407, %r406, 3;
	mov.u32 	%r408, _ZZ18FP64_minadd_kernelILi64ELi8ELi64ELi8ELi8ELb0EEvPdS0_S0_iiiE2Bs;
	add.s32 	%r409, %r408, %r407;
	st.shared.f64 	[%r409+2048], %fd253;
	bra.uni 	$L__BB1_65;
$L__BB1_62:
	ld.param.u32 	%r1186, [_Z18FP64_minadd_kernelILi64ELi8ELi64ELi8ELi8ELb0EEvPdS0_S0_iii_param_5];
	ld.param.u32 	%r1105, [_Z18FP64_minadd_kernelILi64ELi8ELi64ELi8ELi8ELb0EEvPdS0_S0_iii_param_4];
	setp.ge.s32 	%p43, %r1192, %r1186;
	mov.u32 	%r410, %tid.y;
	shl.b32 	%r411, %r410, 3;
	mov.u32 	%r412, %tid.x;
	add.s32 	%r413, %r411, %r412;
	shr.u32 	%r414, %r413, 3;
	mov.u32 	%r415, %ctaid.y;
	shl.b32 	%r416, %r415, 6;
	add.s32 	%r417, %r414, %r416;
	add.s32 	%r419, %r417, 32;
	setp.ge.s32 	%p44, %r419, %r1105;
	mov.f64 	%fd1745, 0d7FF0000000000000;
	or.pred  	%p45, %p43, %p44;
	@%p45 bra 	$L__BB1_64;
	ld.param.u64 	%rd334, [_Z18FP64_minadd_kernelILi64ELi8ELi64ELi8ELi8ELb0EEvPdS0_S0_iii_param_1];
	cvta.to.global.u64 	%rd88, %rd334;
	mul.wide.u32 	%rd89, %r1197, 8;
	add.s64 	%rd90, %rd88, %rd89;
	ld.global.nc.f64 	%fd1745, [%rd90];
$L__BB1_64:
	mov.u32 	%r420, %tid.y;
	shl.b32 	%r421, %r420, 3;
	mov.u32 	%r422, %tid.x;
	add.s32 	%r423, %r421, %r422;
	and.b32  	%r424, %r423, 16376;
	and.b32  	%r425, %r422, 7;
	or.b32  	%r426, %r424, %r425;
	shl.b32 	%r427, %r426, 3;
	mov.u32 	%r428, _ZZ18FP64_minadd_kernelILi64ELi8ELi64ELi8ELi8ELb0EEvPdS0_S0_iiiE2Bs;
	add.s32 	%r429, %r428, %r427;
	st.shared.f64 	[%r429+2048], %fd1745;
$L__BB1_65:
	@%p1 bra 	$L__BB1_67;
	ld.param.u64 	%rd335, [_Z18FP64_minadd_kernelILi64ELi8ELi64ELi8ELi8ELb0EEvPdS0_S0_iii_param_1];
	cvta.to.global.u64 	%rd91, %rd335;
	mul.wide.u32 	%rd92, %r1198, 8;
	add.s64 	%rd93, %rd91, %rd92;
	ld.global.nc.f64 	%fd255, [%rd93];
	mov.u32 	%r430, %tid.y;
	shl.b32 	%r431, %r430, 3;
	mov.u32 	%r432, %tid.x;
	add.s32 	%r433, %r431, %r432;
	and.b32  	%r434, %r433, 16376;
	and.b32  	%r435, %r432, 7;
	or.b32  	%r436, %r434, %r435;
	shl.b32 	%r437, %r436, 3;
	mov.u32 	%r438, _ZZ18FP64_minadd_kernelILi64ELi8ELi64ELi8ELi8ELb0EEvPdS0_S0_iiiE2Bs;
	add.s32 	%r439, %r438, %r437;
	st.shared.f64 	[%r439+2560], %fd255;
	bra.uni 	$L__BB1_70;
$L__BB1_67:
	ld.param.u32 	%r1187, [_Z18FP64_minadd_kernelILi64ELi8ELi64ELi8ELi8ELb0EEvPdS0_S0_iii_param_5];
	ld.param.u32 	%r1106, [_Z18FP64_minadd_kernelILi64ELi8ELi64ELi8ELi8ELb0EEvPdS0_S0_iii_param_4];
	setp.ge.s32 	%p46, %r1192, %r1187;
	mov.u32 	%r440, %tid.y;
	shl.b32 	%r441, %r440, 3;
	mov.u32 	%r442, %tid.x;
	add.s32 	%r443, %r441, %r442;
	shr.u32 	%r444, %r443, 3;
	mov.u32 	%r445, %ctaid.y;
	shl.b32 	%r446, %r445, 6;
	add.s32 	%r447, %r444, %r446;
	add.s32 	%r449, %r447, 40;
	setp.ge.s32 	%p47, %r449, %r1106;
	mov.f64 	%fd1746, 0d7FF0000000000000;
	or.pred  	%p48, %p46, %p47;
	@%p48 bra 	$L__BB1_69;
	ld.param.u64 	%rd336, [_Z18FP64_minadd_kernelILi64ELi8ELi64ELi8ELi8ELb0EEvPdS0_S0_iii_param_1];
	cvta.to.global.u64 	%rd94, %rd336;
	mul.wide.u32 	%rd95, %r1198, 8;
	add.s64 	%rd96, %rd94, %rd95;
	ld.global.nc.f64 	%fd1746, [%rd96];
$L__BB1_69:
	mov.u32 	%r450, %tid.y;
	shl.b32 	%r451, %r450, 3;
	mov.u32 	%r452, %tid.x;
	add.s32 	%r453, %r451, %r452;
	and.b32  	%r454, %r453, 16376;
	and.b32  	%r455, %r452, 7;
	or.b32  	%r456, %r454, %r455;
	shl.b32 	%r457, %r456, 3;
	mov.u32 	%r458, _ZZ18FP64_minadd_kernelILi64ELi8ELi64ELi8ELi8ELb0EEvPdS0_S0_iiiE2Bs;
	add.s32 	%r459, %r458, %r457;
	st.shared.f64 	[%r459+2560], %fd1746;
$L__BB1_70:
	@%p1 bra 	$L__BB1_72;
	ld.param.u64 	%rd337, [_Z18FP64_minadd_kernelILi64ELi8ELi64ELi8ELi8ELb0EEvPdS0_S0_iii_param_1];
	cvta.to.global.u64 	%rd97, %rd337;
	mul.wide.u32 	%rd98, %r1199, 8;
	add.s64 	%rd99, %rd97, %rd98;
	ld.global.nc.f64 	%fd257, [%rd99];
	mov.u32 	%r460, %tid.y;
	shl.b32 	%r461, %r460, 3;
	mov.u32 	%r462, %tid.x;
	add.s32 	%r463, %r461, %r462;
	and.b32  	%r464, %r463, 16376;
	and.b32  	%r465, %r462, 7;
	or.b32  	%r466, %r464, %r465;
	shl.b32 	%r467, %r466, 3;
	mov.u32 	%r468, _ZZ18FP64_minadd_kernelILi64ELi8ELi64ELi8ELi8ELb0EEvPdS0_S0_iiiE2Bs;
	add.s32 	%r469, %r468, %r467;
	st.shared.f64 	[%r469+3072], %fd257;
	bra.uni 	$L__BB1_75;
$L__BB1_72:
	ld.param.u32 	%r1188, [_Z18FP64_minadd_kernelILi64ELi8ELi64ELi8ELi8ELb0EEvPdS0_S0_iii_param_5];
	ld.param.u32 	%r1107, [_Z18FP64_minadd_kernelILi64ELi8ELi64ELi8ELi8ELb0EEvPdS0_S0_iii_param_4];
	setp.ge.s32 	%p49, %r1192, %r1188;
	mov.u32 	%r470, %tid.y;
	shl.b32 	%r471, %r470, 3;
	mov.u32 	%r472, %tid.x;
	add.s32 	%r473, %r471, %r472;
	shr.u32 	%r474, %r473, 3;
	mov.u32 	%r475, %ctaid.y;
	shl.b32 	%r476, %r475, 6;
	add.s32 	%r477, %r474, %r476;
	add.s32 	%r479, %r477, 48;
	setp.ge.s32 	%p50, %r479, %r1107;
	mov.f64 	%fd1747, 0d7FF0000000000000;
	or.pred  	%p51, %p49, %p50;
	@%p51 bra 	$L__BB1_74;
	ld.param.u64 	%rd338, [_Z18FP64_minadd_kernelILi64ELi8ELi64ELi8ELi8ELb0EEvPdS0_S0_iii_param_1];
	cvta.to.global.u64 	%rd100, %rd338;
	mul.wide.u32 	%rd101, %r1199, 8;
	add.s64 	%rd102, %rd100, %rd101;
	ld.global.nc.f64 	%fd1747, [%rd102];
$L__BB1_74:
	mov.u32 	%r480, %tid.y;
	shl.b32 	%r481, %r480, 3;
	mov.u32 	%r482, %tid.x;
	add.s32 	%r483, %r481, %r482;
	and.b32  	%r484, %r483, 16376;
	and.b32  	%r485, %r482, 7;
	or.b32  	%r486, %r484, %r485;
	shl.b32 	%r487, %r486, 3;
	mov.u32 	%r488, _ZZ18FP64_minadd_kernelILi64ELi8ELi64ELi8ELi8ELb0EEvPdS0_S0_iiiE2Bs;
	add.s32 	%r489, %r488, %r487;
	st.shared.f64 	[%r489+3072], %fd1747;
$L__BB1_75:
	@%p1 bra 	$L__BB1_77;
	ld.param.u64 	%rd339, [_Z18FP64_minadd_kernelILi64ELi8ELi64ELi8ELi8ELb0EEvPdS0_S0_iii_param_1];
	cvta.to.global.u64 	%rd103, %rd339;
	mul.wide.u32 	%rd104, %r1200, 8;
	add.s64 	%rd105, %rd103, %rd104;
	ld.global.nc.f64 	%fd259, [%rd105];
	mov.u32 	%r490, %tid.y;
	shl.b32 	%r491, %r490, 3;
	mov.u32 	%r492, %tid.x;
	add.s32 	%r493, %r491, %r492;
	and.b32  	%r494, %r493, 16376;
	and.b32  	%r495, %r492, 7;
	or.b32  	%r496, %r494, %r495;
	shl.b32 	%r497, %r496, 3;
	mov.u32 	%r498, _ZZ18FP64_minadd_kernelILi64ELi8ELi64ELi8ELi8ELb0EEvPdS0_S0_iiiE2Bs;
	add.s32 	%r499, %r498, %r497;
	st.shared.f64 	[%r499+3584], %fd259;
	bra.uni 	$L__BB1_80;
$L__BB1_77:
	ld.param.u32 	%r1189, [_Z18FP64_minadd_kernelILi64ELi8ELi64ELi8ELi8ELb0EEvPdS0_S0_iii_param_5];
	ld.param.u32 	%r1108, [_Z18FP64_minadd_kernelILi64ELi8ELi64ELi8ELi8ELb0EEvPdS0_S0_iii_param_4];
	setp.ge.s32 	%p52, %r1192, %r1189;
	mov.u32 	%r500, %tid.y;
	shl.b32 	%r501, %r500, 3;
	mov.u32 	%r502, %tid.x;
	add.s32 	%r503, %r501, %r502;
	shr.u32 	%r504, %r503, 3;
	mov.u32 	%r505, %ctaid.y;
	shl.b32 	%r506, %r505, 6;
	add.s32 	%r507, %r504, %r506;
	add.s32 	%r509, %r507, 56;
	setp.ge.s32 	%p53, %r509, %r1108;
	mov.f64 	%fd1748, 0d7FF0000000000000;
	or.pred  	%p54, %p52, %p53;
	@%p54 bra 	$L__BB1_79;
	ld.param.u64 	%rd340, [_Z18FP64_minadd_kernelILi64ELi8ELi64ELi8ELi8ELb0EEvPdS0_S0_iii_param_1];
	cvta.to.global.u64 	%rd106, %rd340;
	mul.wide.u32 	%rd107, %r1200, 8;
	add.s64 	%rd108, %rd106, %rd107;
	ld.global.nc.f64 	%fd1748, [%rd108];
$L__BB1_79:
	mov.u32 	%r510, %tid.y;
	shl.b32 	%r511, %r510, 3;
	mov.u32 	%r512, %tid.x;
	add.s32 	%r513, %r511, %r512;
	and.b32  	%r514, %r513, 16376;
	and.b32  	%r515, %r512, 7;
	or.b32  	%r516, %r514, %r515;
	shl.b32 	%r517, %r516, 3;
	mov.u32 	%r518, _ZZ18FP64_minadd_kernelILi64ELi8ELi64ELi8ELi8ELb0EEvPdS0_S0_iiiE2Bs;
	add.s32 	%r519, %r518, %r517;
	st.shared.f64 	[%r519+3584], %fd1748;
$L__BB1_80:
	ld.param.u32 	%r1190, [_Z18FP64_minadd_kernelILi64ELi8ELi64ELi8ELi8ELb0EEvPdS0_S0_iii_param_5];
	ld.param.u32 	%r1001, [_Z18FP64_minadd_kernelILi64ELi8ELi64ELi8ELi8ELb0EEvPdS0_S0_iii_param_3];
	bar.sync 	0;
	mov.u32 	%r520, %tid.x;
	shl.b32 	%r521, %r520, 6;
	mov.u32 	%r522, _ZZ18FP64_minadd_kernelILi64ELi8ELi64ELi8ELi8ELb0EEvPdS0_S0_iiiE2As;
	add.s32 	%r523, %r522, %r521;
	ld.shared.f64 	%fd261, [%r523];
	ld.shared.f64 	%fd262, [%r523+8];
	ld.shared.f64 	%fd263, [%r523+16];
	ld.shared.f64 	%fd264, [%r523+24];
	ld.shared.f64 	%fd265, [%r523+32];
	ld.shared.f64 	%fd266, [%r523+40];
	ld.shared.f64 	%fd267, [%r523+48];
	ld.shared.f64 	%fd268, [%r523+56];
	mov.u32 	%r524, %tid.y;
	shl.b32 	%r525, %r524, 9;
	mov.u32 	%r526, _ZZ18FP64_minadd_kernelILi64ELi8ELi64ELi8ELi8ELb0EEvPdS0_S0_iiiE2Bs;
	add.s32 	%r527, %r526, %r525;
	ld.shared.f64 	%fd269, [%r527];
	ld.shared.f64 	%fd270, [%r527+64];
	ld.shared.f64 	%fd271, [%r527+128];
	ld.shared.f64 	%fd272, [%r527+192];
	ld.shared.f64 	%fd273, [%r527+256];
	ld.shared.f64 	%fd274, [%r527+320];
	ld.shared.f64 	%fd275, [%r527+384];
	ld.shared.f64 	%fd276, [%r527+448];
	add.f64 	%fd277, %fd261, %fd269;
	min.f64 	%fd278, %fd277, %fd1668;
	add.f64 	%fd279, %fd261, %fd270;
	min.f64 	%fd280, %fd279, %fd1660;
	add.f64 	%fd281, %fd261, %fd271;
	min.f64 	%fd282, %fd281, %fd1652;
	add.f64 	%fd283, %fd261, %fd272;
	min.f64 	%fd284, %fd283, %fd1644;
	add.f64 	%fd285, %fd261, %fd273;
	min.f64 	%fd286, %fd285, %fd1636;
	add.f64 	%fd287, %fd261, %fd274;
	min.f64 	%fd288, %fd287, %fd1628;
	add.f64 	%fd289, %fd261, %fd275;
	min.f64 	%fd290, %fd289, %fd1620;
	add.f64 	%fd291, %fd261, %fd276;
	min.f64 	%fd292, %fd291, %fd1612;
	add.f64 	%fd293, %fd262, %fd269;
	min.f64 	%fd294, %fd293, %fd1667;
	add.f64 	%fd295, %fd262, %fd270;
	min.f64 	%fd296, %fd295, %fd1659;
	add.f64 	%fd297, %fd262, %fd271;
	min.f64 	%fd298, %fd297, %fd1651;
	add.f64 	%fd299, %fd262, %fd272;
	min.f64 	%fd300, %fd299, %fd1643;
	add.f64 	%fd301, %fd262, %fd273;
	min.f64 	%fd302, %fd301, %fd1635;
	add.f64 	%fd303, %fd262, %fd274;
	min.f64 	%fd304, %fd303, %fd1627;
	add.f64 	%fd305, %fd262, %fd275;
	min.f64 	%fd306, %fd305, %fd1619;
	add.f64 	%fd307, %fd262, %fd276;
	min.f64 	%fd308, %fd307, %fd1611;
	add.f64 	%fd309, %fd263, %fd269;
	min.f64 	%fd310, %fd309, %fd1666;
	add.f64 	%fd311, %fd263, %fd270;
	min.f64 	%fd312, %fd311, %fd1658;
	add.f64 	%fd313, %fd263, %fd271;
	min.f64 	%fd314, %fd313, %fd1650;
	add.f64 	%fd315, %fd263, %fd272;
	min.f64 	%fd316, %fd315, %fd1642;
	add.f64 	%fd317, %fd263, %fd273;
	min.f64 	%fd318, %fd317, %fd1634;
	add.f64 	%fd319, %fd263, %fd274;
	min.f64 	%fd320, %fd319, %fd1626;
	add.f64 	%fd321, %fd263, %fd275;
	min.f64 	%fd322, %fd321, %fd1618;
	add.f64 	%fd323, %fd263, %fd276;
	min.f64 	%fd324, %fd323, %fd1610;
	add.f64 	%fd325, %fd264, %fd269;
	min.f64 	%fd326, %fd325, %fd1665;
	add.f64 	%fd327, %fd264, %fd270;
	min.f64 	%fd328, %fd327, %fd1657;
	add.f64 	%fd329, %fd264, %fd271;
	min.f64 	%fd330, %fd329, %fd1649;
	add.f64 	%fd331, %fd264, %fd272;
	min.f64 	%fd332, %fd331, %fd1641;
	add.f64 	%fd333, %fd264, %fd273;
	min.f64 	%fd334, %fd333, %fd1633;
	add.f64 	%fd335, %fd264, %fd274;
	min.f64 	%fd336, %fd335, %fd1625;
	add.f64 	%fd337, %fd264, %fd275;
	min.f64 	%fd338, %fd337, %fd1617;
	add.f64 	%fd339, %fd264, %fd276;
	min.f64 	%fd340, %fd339, %fd1609;
	add.f64 	%fd341, %fd265, %fd269;
	min.f64 	%fd342, %fd341, %fd1664;
	add.f64 	%fd343, %fd265, %fd270;
	min.f64 	%fd344, %fd343, %fd1656;
	add.f64 	%fd345, %fd265, %fd271;
	min.f64 	%fd346, %fd345, %fd1648;
	add.f64 	%fd347, %fd265, %fd272;
	min.f64 	%fd348, %fd347, %fd1640;
	add.f64 	%fd349, %fd265, %fd273;
	min.f64 	%fd350, %fd349, %fd1632;
	add.f64 	%fd351, %fd265, %fd274;
	min.f64 	%fd352, %fd351, %fd1624;
	add.f64 	%fd353, %fd265, %fd275;
	min.f64 	%fd354, %fd353, %fd1616;
	add.f64 	%fd355, %fd265, %fd276;
	min.f64 	%fd356, %fd355, %fd1608;
	add.f64 	%fd357, %fd266, %fd269;
	min.f64 	%fd358, %fd357, %fd1663;
	add.f64 	%fd359, %fd266, %fd270;
	min.f64 	%fd360, %fd359, %fd1655;
	add.f64 	%fd361, %fd266, %fd271;
	min.f64 	%fd362, %fd361, %fd1647;
	add.f64 	%fd363, %fd266, %fd272;
	min.f64 	%fd364, %fd363, %fd1639;
	add.f64 	%fd365, %fd266, %fd273;
	min.f64 	%fd366, %fd365, %fd1631;
	add.f64 	%fd367, %fd266, %fd274;
	min.f64 	%fd368, %fd367, %fd1623;
	add.f64 	%fd369, %fd266, %fd275;
	min.f64 	%fd370, %fd369, %fd1615;
	add.f64 	%fd371, %fd266, %fd276;
	min.f64 	%fd372, %fd371, %fd1607;
	add.f64 	%fd373, %fd267, %fd269;
	min.f64 	%fd374, %fd373, %fd1662;
	add.f64 	%fd375, %fd267, %fd270;
	min.f64 	%fd376, %fd375, %fd1654;
	add.f64 	%fd377, %fd267, %fd271;
	min.f64 	%fd378, %fd377, %fd1646;
	add.f64 	%fd379, %fd267, %fd272;
	min.f64 	%fd380, %fd379, %fd1638;
	add.f64 	%fd381, %fd267, %fd273;
	min.f64 	%fd382, %fd381, %fd1630;
	add.f64 	%fd383, %fd267, %fd274;
	min.f64 	%fd384, %fd383, %fd1622;
	add.f64 	%fd385, %fd267, %fd275;
	min.f64 	%fd386, %fd385, %fd1614;
	add.f64 	%fd387, %fd267, %fd276;
	min.f64 	%fd388, %fd387, %fd1606;
	add.f64 	%fd389, %fd268, %fd269;
	min.f64 	%fd390, %fd389, %fd1661;
	add.f64 	%fd391, %fd268, %fd270;
	min.f64 	%fd392, %fd391, %fd1653;
	add.f64 	%fd393, %fd268, %fd271;
	min.f64 	%fd394, %fd393, %fd1645;
	add.f64 	%fd395, %fd268, %fd272;
	min.f64 	%fd396, %fd395, %fd1637;
	add.f64 	%fd397, %fd268, %fd273;
	min.f64 	%fd398, %fd397, %fd1629;
	add.f64 	%fd399, %fd268, %fd274;
	min.f64 	%fd400, %fd399, %fd1621;
	add.f64 	%fd401, %fd268, %fd275;
	min.f64 	%fd402, %fd401, %fd1613;
	add.f64 	%fd403, %fd268, %fd276;
	min.f64 	%fd404, %fd403, %fd1605;
	ld.shared.f64 	%fd405, [%r523+512];
	ld.shared.f64 	%fd406, [%r523+520];
	ld.shared.f64 	%fd407, [%r523+528];
	ld.shared.f64 	%fd408, [%r523+536];
	ld.shared.f64 	%fd409, [%r523+544];
	ld.shared.f64 	%fd410, [%r523+552];
	ld.shared.f64 	%fd411, [%r523+560];
	ld.shared.f64 	%fd412, [%r523+568];
	ld.shared.f64 	%fd413, [%r527+8];
	ld.shared.f64 	%fd414, [%r527+72];
	ld.shared.f64 	%fd415, [%r527+136];
	ld.shared.f64 	%fd416, [%r527+200];
	ld.shared.f64 	%fd417, [%r527+264];
	ld.shared.f64 	%fd418, [%r527+328];
	ld.shared.f64 	%fd419, [%r527+392];
	ld.shared.f64 	%fd420, [%r527+456];
	add.f64 	%fd421, %fd405, %fd413;
	min.f64 	%fd422, %fd421, %fd278;
	add.f64 	%fd423, %fd405, %fd414;
	min.f64 	%fd424, %fd423, %fd280;
	add.f64 	%fd425, %fd405, %fd415;
	min.f64 	%fd426, %fd425, %fd282;
	add.f64 	%fd427, %fd405, %fd416;
	min.f64 	%fd428, %fd427, %fd284;
	add.f64 	%fd429, %fd405, %fd417;
	min.f64 	%fd430, %fd429, %fd286;
	add.f64 	%fd431, %fd405, %fd418;
	min.f64 	%fd432, %fd431, %fd288;
	add.f64 	%fd433, %fd405, %fd419;
	min.f64 	%fd434, %fd433, %fd290;
	add.f64 	%fd435, %fd405, %fd420;
	min.f64 	%fd436, %fd435, %fd292;
	add.f64 	%fd437, %fd406, %fd413;
	min.f64 	%fd438, %fd437, %fd294;
	add.f64 	%fd439, %fd406, %fd414;
	min.f64 	%fd440, %fd439, %fd296;
	add.f64 	%fd441, %fd406, %fd415;
	min.f64 	%fd442, %fd441, %fd298;
	add.f64 	%fd443, %fd406, %fd416;
	min.f64 	%fd444, %fd443, %fd300;
	add.f64 	%fd445, %fd406, %fd417;
	min.f64 	%fd446, %fd445, %fd302;
	add.f64 	%fd447, %fd406, %fd418;
	min.f64 	%fd448, %fd447, %fd304;
	add.f64 	%fd449, %fd406, %fd419;
	min.f64 	%fd450, %fd449, %fd306;
	add.f64 	%fd451, %fd406, %fd420;
	min.f64 	%fd452, %fd451, %fd308;
	add.f64 	%fd453, %fd407, %fd413;
	min.f64 	%fd454, %fd453, %fd310;
	add.f64 	%fd455, %fd407, %fd414;
	min.f64 	%fd456, %fd455, %fd312;
	add.f64 	%fd457, %fd407, %fd415;
	min.f64 	%fd458, %fd457, %fd314;
	add.f64 	%fd459, %fd407, %fd416;
	min.f64 	%fd460, %fd459, %fd316;
	add.f64 	%fd461, %fd407, %fd417;
	min.f64 	%fd462, %fd461, %fd318;
	add.f64 	%fd463, %fd407, %fd418;
	min.f64 	%fd464, %fd463, %fd320;
	add.f64 	%fd465, %fd407, %fd419;
	min.f64 	%fd466, %fd465, %fd322;
	add.f64 	%fd467, %fd407, %fd420;
	min.f64 	%fd468, %fd467, %fd324;
	add.f64 	%fd469, %fd408, %fd413;
	min.f64 	%fd470, %fd469, %fd326;
	add.f64 	%fd471, %fd408, %fd414;
	min.f64 	%fd472, %fd471, %fd328;
	add.f64 	%fd473, %fd408, %fd415;
	min.f64 	%fd474, %fd473, %fd330;
	add.f64 	%fd475, %fd408, %fd416;
	min.f64 	%fd476, %fd475, %fd332;
	add.f64 	%fd477, %fd408, %fd417;
	min.f64 	%fd478, %fd477, %fd334;
	add.f64 	%fd479, %fd408, %fd418;
	min.f64 	%fd480, %fd479, %fd336;
	add.f64 	%fd481, %fd408, %fd419;
	min.f64 	%fd482, %fd481, %fd338;
	add.f64 	%fd483, %fd408, %fd420;
	min.f64 	%fd484, %fd483, %fd340;
	add.f64 	%fd485, %fd409, %fd413;
	min.f64 	%fd486, %fd485, %fd342;
	add.f64 	%fd487, %fd409, %fd414;
	min.f64 	%fd488, %fd487, %fd344;
	add.f64 	%fd489, %fd409, %fd415;
	min.f64 	%fd490, %fd489, %fd346;
	add.f64 	%fd491, %fd409, %fd416;
	min.f64 	%fd492, %fd491, %fd348;
	add.f64 	%fd493, %fd409, %fd417;
	min.f64 	%fd494, %fd493, %fd350;
	add.f64 	%fd495, %fd409, %fd418;
	min.f64 	%fd496, %fd495, %fd352;
	add.f64 	%fd497, %fd409, %fd419;
	min.f64 	%fd498, %fd497, %fd354;
	add.f64 	%fd499, %fd409, %fd420;
	min.f64 	%fd500, %fd499, %fd356;
	add.f64 	%fd501, %fd410, %fd413;
	min.f64 	%fd502, %fd501, %fd358;
	add.f64 	%fd503, %fd410, %fd414;
	min.f64 	%fd504, %fd503, %fd360;
	add.f64 	%fd505, %fd410, %fd415;
	min.f64 	%fd506, %fd505, %fd362;
	add.f64 	%fd507, %fd410, %fd416;
	min.f64 	%fd508, %fd507, %fd364;
	add.f64 	%fd509, %fd410, %fd417;
	min.f64 	%fd510, %fd509, %fd366;
	add.f64 	%fd511, %fd410, %fd418;
	min.f64 	%fd512, %fd511, %fd368;
	add.f64 	%fd513, %fd410, %fd419;
	min.f64 	%fd514, %fd513, %fd370;
	add.f64 	%fd515, %fd410, %fd420;
	min.f64 	%fd516, %fd515, %fd372;
	add.f64 	%fd517, %fd411, %fd413;
	min.f64 	%fd518, %fd517, %fd374;
	add.f64 	%fd519, %fd411, %fd414;
	min.f64 	%fd520, %fd519, %fd376;
	add.f64 	%fd521, %fd411, %fd415;
	min.f64 	%fd522, %fd521, %fd378;
	add.f64 	%fd523, %fd411, %fd416;
	min.f64 	%fd524, %fd523, %fd380;
	add.f64 	%fd525, %fd411, %fd417;
	min.f64 	%fd526, %fd525, %fd382;
	add.f64 	%fd527, %fd411, %fd418;
	min.f64 	%fd528, %fd527, %fd384;
	add.f64 	%fd529, %fd411, %fd419;
	min.f64 	%fd530, %fd529, %fd386;
	add.f64 	%fd531, %fd411, %fd420;
	min.f64 	%fd532, %fd531, %fd388;
	add.f64 	%fd533, %fd412, %fd413;
	min.f64 	%fd534, %fd533, %fd390;
	add.f64 	%fd535, %fd412, %fd414;
	min.f64 	%fd536, %fd535, %fd392;
	add.f64 	%fd537, %fd412, %fd415;
	min.f64 	%fd538, %fd537, %fd394;
	add.f64 	%fd539, %fd412, %fd416;
	min.f64 	%fd540, %fd539, %fd396;
	add.f64 	%fd541, %fd412, %fd417;
	min.f64 	%fd542, %fd541, %fd398;
	add.f64 	%fd543, %fd412, %fd418;
	min.f64 	%fd544, %fd543, %fd400;
	add.f64 	%fd545, %fd412, %fd419;
	min.f64 	%fd546, %fd545, %fd402;
	add.f64 	%fd547, %fd412, %fd420;
	min.f64 	%fd548, %fd547, %fd404;
	ld.shared.f64 	%fd549, [%r523+1024];
	ld.shared.f64 	%fd550, [%r523+1032];
	ld.shared.f64 	%fd551, [%r523+1040];
	ld.shared.f64 	%fd552, [%r523+1048];
	ld.shared.f64 	%fd553, [%r523+1056];
	ld.shared.f64 	%fd554, [%r523+1064];
	ld.shared.f64 	%fd555, [%r523+1072];
	ld.shared.f64 	%fd556, [%r523+1080];
	ld.shared.f64 	%fd557, [%r527+16];
	ld.shared.f64 	%fd558, [%r527+80];
	ld.shared.f64 	%fd559, [%r527+144];
	ld.shared.f64 	%fd560, [%r527+208];
	ld.shared.f64 	%fd561, [%r527+272];
	ld.shared.f64 	%fd562, [%r527+336];
	ld.shared.f64 	%fd563, [%r527+400];
	ld.shared.f64 	%fd564, [%r527+464];
	add.f64 	%fd565, %fd549, %fd557;
	min.f64 	%fd566, %fd565, %fd422;
	add.f64 	%fd567, %fd549, %fd558;
	min.f64 	%fd568, %fd567, %fd424;
	add.f64 	%fd569, %fd549, %fd559;
	min.f64 	%fd570, %fd569, %fd426;
	add.f64 	%fd571, %fd549, %fd560;
	min.f64 	%fd572, %fd571, %fd428;
	add.f64 	%fd573, %fd549, %fd561;
	min.f64 	%fd574, %fd573, %fd430;
	add.f64 	%fd575, %fd549, %fd562;
	min.f64 	%fd576, %fd575, %fd432;
	add.f64 	%fd577, %fd549, %fd563;
	min.f64 	%fd578, %fd577, %fd434;
	add.f64 	%fd579, %fd549, %fd564;
	min.f64 	%fd580, %fd579, %fd436;
	add.f64 	%fd581, %fd550, %fd557;
	min.f64 	%fd582, %fd581, %fd438;
	add.f64 	%fd583, %fd550, %fd558;
	min.f64 	%fd584, %fd583, %fd440;
	add.f64 	%fd585, %fd550, %fd559;
	min.f64 	%fd586, %fd585, %fd442;
	add.f64 	%fd587, %fd550, %fd560;
	min.f64 	%fd588, %fd587, %fd444;
	add.f64 	%fd589, %fd550, %fd561;
	min.f64 	%fd590, %fd589, %fd446;
	add.f64 	%fd591, %fd550, %fd562;
	min.f64 	%fd592, %fd591, %fd448;
	add.f64 	%fd593, %fd550, %fd563;
	min.f64 	%fd594, %fd593, %fd450;
	add.f64 	%fd595, %fd550, %fd564;
	min.f64 	%fd596, %fd595, %fd452;
	add.f64 	%fd597, %fd551, %fd557;
	min.f64 	%fd598, %fd597, %fd454;
	add.f64 	%fd599, %fd551, %fd558;
	min.f64 	%fd600, %fd599, %fd456;
	add.f64 	%fd601, %fd551, %fd559;
	min.f64 	%fd602, %fd601, %fd458;
	add.f64 	%fd603, %fd551, %fd560;
	min.f64 	%fd604, %fd603, %fd460;
	add.f64 	%fd605, %fd551, %fd561;
	min.f64 	%fd606, %fd605, %fd462;
	add.f64 	%fd607, %fd551, %fd562;
	min.f64 	%fd608, %fd607, %fd464;
	add.f64 	%fd609, %fd551, %fd563;
	min.f64 	%fd610, %fd609, %fd466;
	add.f64 	%fd611, %fd551, %fd564;
	min.f64 	%fd612, %fd611, %fd468;
	add.f64 	%fd613, %fd552, %fd557;
	min.f64 	%fd614, %fd613, %fd470;
	add.f64 	%fd615, %fd552, %fd558;
	min.f64 	%fd616, %fd615, %fd472;
	add.f64 	%fd617, %fd552, %fd559;
	min.f64 	%fd618, %fd617, %fd474;
	add.f64 	%fd619, %fd552, %fd560;
	min.f64 	%fd620, %fd619, %fd476;
	add.f64 	%fd621, %fd552, %fd561;
	min.f64 	%fd622, %fd621, %fd478;
	add.f64 	%fd623, %fd552, %fd562;
	min.f64 	%fd624, %fd623, %fd480;
	add.f64 	%fd625, %fd552, %fd563;
	min.f64 	%fd626, %fd625, %fd482;
	add.f64 	%fd627, %fd552, %fd564;
	min.f64 	%fd628, %fd627, %fd484;
	add.f64 	%fd629, %fd553, %fd557;
	min.f64 	%fd630, %fd629, %fd486;
	add.f64 	%fd631, %fd553, %fd558;
	min.f64 	%fd632, %fd631, %fd488;
	add.f64 	%fd633, %fd553, %fd559;
	min.f64 	%fd634, %fd633, %fd490;
	add.f64 	%fd635, %fd553, %fd560;
	min.f64 	%fd636, %fd635, %fd492;
	add.f64 	%fd637, %fd553, %fd561;
	min.f64 	%fd638, %fd637, %fd494;
	add.f64 	%fd639, %fd553, %fd562;
	min.f64 	%fd640, %fd639, %fd496;
	add.f64 	%fd641, %fd553, %fd563;
	min.f64 	%fd642, %fd641, %fd498;
	add.f64 	%fd643, %fd553, %fd564;
	min.f64 	%fd644, %fd643, %fd500;
	add.f64 	%fd645, %fd554, %fd557;
	min.f64 	%fd646, %fd645, %fd502;
	add.f64 	%fd647, %fd554, %fd558;
	min.f64 	%fd648, %fd647, %fd504;
	add.f64 	%fd649, %fd554, %fd559;
	min.f64 	%fd650, %fd649, %fd506;
	add.f64 	%fd651, %fd554, %fd560;
	min.f64 	%fd652, %fd651, %fd508;
	add.f64 	%fd653, %fd554, %fd561;
	min.f64 	%fd654, %fd653, %fd510;
	add.f64 	%fd655, %fd554, %fd562;
	min.f64 	%fd656, %fd655, %fd512;
	add.f64 	%fd657, %fd554, %fd563;
	min.f64 	%fd658, %fd657, %fd514;
	add.f64 	%fd659, %fd554, %fd564;
	min.f64 	%fd660, %fd659, %fd516;
	add.f64 	%fd661, %fd555, %fd557;
	min.f64 	%fd662, %fd661, %fd518;
	add.f64 	%fd663, %fd555, %fd558;
	min.f64 	%fd664, %fd663, %fd520;
	add.f64 	%fd665, %fd555, %fd559;
	min.f64 	%fd666, %fd665, %fd522;
	add.f64 	%fd667, %fd555, %fd560;
	min.f64 	%fd668, %fd667, %fd524;
	add.f64 	%fd669, %fd555, %fd561;
	min.f64 	%fd670, %fd669, %fd526;
	add.f64 	%fd671, %fd555, %fd562;
	min.f64 	%fd672, %fd671, %fd528;
	add.f64 	%fd673, %fd555, %fd563;
	min.f64 	%fd674, %fd673, %fd530;
	add.f64 	%fd675, %fd555, %fd564;
	min.f64 	%fd676, %fd675, %fd532;
	add.f64 	%fd677, %fd556, %fd557;
	min.f64 	%fd678, %fd677, %fd534;
	add.f64 	%fd679, %fd556, %fd558;
	min.f64 	%fd680, %fd679, %fd536;
	add.f64 	%fd681, %fd556, %fd559;
	min.f64 	%fd682, %fd681, %fd538;
	add.f64 	%fd683, %fd556, %fd560;
	min.f64 	%fd684, %fd683, %fd540;
	add.f64 	%fd685, %fd556, %fd561;
	min.f64 	%fd686, %fd685, %fd542;
	add.f64 	%fd687, %fd556, %fd562;
	min.f64 	%fd688, %fd687, %fd544;
	add.f64 	%fd689, %fd556, %fd563;
	min.f64 	%fd690, %fd689, %fd546;
	add.f64 	%fd691, %fd556, %fd564;
	min.f64 	%fd692, %fd691, %fd548;
	ld.shared.f64 	%fd693, [%r523+1536];
	ld.shared.f64 	%fd694, [%r523+1544];
	ld.shared.f64 	%fd695, [%r523+1552];
	ld.shared.f64 	%fd696, [%r523+1560];
	ld.shared.f64 	%fd697, [%r523+1568];
	ld.shared.f64 	%fd698, [%r523+1576];
	ld.shared.f64 	%fd699, [%r523+1584];
	ld.shared.f64 	%fd700, [%r523+1592];
	ld.shared.f64 	%fd701, [%r527+24];
	ld.shared.f64 	%fd702, [%r527+88];
	ld.shared.f64 	%fd703, [%r527+152];
	ld.shared.f64 	%fd704, [%r527+216];
	ld.shared.f64 	%fd705, [%r527+280];
	ld.shared.f64 	%fd706, [%r527+344];
	ld.shared.f64 	%fd707, [%r527+408];
	ld.shared.f64 	%fd708, [%r527+472];
	add.f64 	%fd709, %fd693, %fd701;
	min.f64 	%fd710, %fd709, %fd566;
	add.f64 	%fd711, %fd693, %fd702;
	min.f64 	%fd712, %fd711, %fd568;
	add.f64 	%fd713, %fd693, %fd703;
	min.f64 	%fd714, %fd713, %fd570;
	add.f64 	%fd715, %fd693, %fd704;
	min.f64 	%fd716, %fd715, %fd572;
	add.f64 	%fd717, %fd693, %fd705;
	min.f64 	%fd718, %fd717, %fd574;
	add.f64 	%fd719, %fd693, %fd706;
	min.f64 	%fd720, %fd719, %fd576;
	add.f64 	%fd721, %fd693, %fd707;
	min.f64 	%fd722, %fd721, %fd578;
	add.f64 	%fd723, %fd693, %fd708;
	min.f64 	%fd724, %fd723, %fd580;
	add.f64 	%fd725, %fd694, %fd701;
	min.f64 	%fd726, %fd725, %fd582;
	add.f64 	%fd727, %fd694, %fd702;
	min.f64 	%fd728, %fd727, %fd584;
	add.f64 	%fd729, %fd694, %fd703;
	min.f64 	%fd730, %fd729, %fd586;
	add.f64 	%fd731, %fd694, %fd704;
	min.f64 	%fd732, %fd731, %fd588;
	add.f64 	%fd733, %fd694, %fd705;
	min.f64 	%fd734, %fd733, %fd590;
	add.f64 	%fd735, %fd694, %fd706;
	min.f64 	%fd736, %fd735, %fd592;
	add.f64 	%fd737, %fd694, %fd707;
	min.f64 	%fd738, %fd737, %fd594;
	add.f64 	%fd739, %fd694, %fd708;
	min.f64 	%fd740, %fd739, %fd596;
	add.f64 	%fd741, %fd695, %fd701;
	min.f64 	%fd742, %fd741, %fd598;
	add.f64 	%fd743, %fd695, %fd702;
	min.f64 	%fd744, %fd743, %fd600;
	add.f64 	%fd745, %fd695, %fd703;
	min.f64 	%fd746, %fd745, %fd602;
	add.f64 	%fd747, %fd695, %fd704;
	min.f64 	%fd748, %fd747, %fd604;
	add.f64 	%fd749, %fd695, %fd705;
	min.f64 	%fd750, %fd749, %fd606;
	add.f64 	%fd751, %fd695, %fd706;
	min.f64 	%fd752, %fd751, %fd608;
	add.f64 	%fd753, %fd695, %fd707;
	min.f64 	%fd754, %fd753, %fd610;
	add.f64 	%fd755, %fd695, %fd708;
	min.f64 	%fd756, %fd755, %fd612;
	add.f64 	%fd757, %fd696, %fd701;
	min.f64 	%fd758, %fd757, %fd614;
	add.f64 	%fd759, %fd696, %fd702;
	min.f64 	%fd760, %fd759, %fd616;
	add.f64 	%fd761, %fd696, %fd703;
	min.f64 	%fd762, %fd761, %fd618;
	add.f64 	%fd763, %fd696, %fd704;
	min.f64 	%fd764, %fd763, %fd620;
	add.f64 	%fd765, %fd696, %fd705;
	min.f64 	%fd766, %fd765, %fd622;
	add.f64 	%fd767, %fd696, %fd706;
	min.f64 	%fd768, %fd767, %fd624;
	add.f64 	%fd769, %fd696, %fd707;
	min.f64 	%fd770, %fd769, %fd626;
	add.f64 	%fd771, %fd696, %fd708;
	min.f64 	%fd772, %fd771, %fd628;
	add.f64 	%fd773, %fd697, %fd701;
	min.f64 	%fd774, %fd773, %fd630;
	add.f64 	%fd775, %fd697, %fd702;
	min.f64 	%fd776, %fd775, %fd632;
	add.f64 	%fd777, %fd697, %fd703;
	min.f64 	%fd778, %fd777, %fd634;
	add.f64 	%fd779, %fd697, %fd704;
	min.f64 	%fd780, %fd779, %fd636;
	add.f64 	%fd781, %fd697, %fd705;
	min.f64 	%fd782, %fd781, %fd638;
	add.f64 	%fd783, %fd697, %fd706;
	min.f64 	%fd784, %fd783, %fd640;
	add.f64 	%fd785, %fd697, %fd707;
	min.f64 	%fd786, %fd785, %fd642;
	add.f64 	%fd787, %fd697, %fd708;
	min.f64 	%fd788, %fd787, %fd644;
	add.f64 	%fd789, %fd698, %fd701;
	min.f64 	%fd790, %fd789, %fd646;
	add.f64 	%fd791, %fd698, %fd702;
	min.f64 	%fd792, %fd791, %fd648;
	add.f64 	%fd793, %fd698, %fd703;
	min.f64 	%fd794, %fd793, %fd650;
	add.f64 	%fd795, %fd698, %fd704;
	min.f64 	%fd796, %fd795, %fd652;
	add.f64 	%fd797, %fd698, %fd705;
	min.f64 	%fd798, %fd797, %fd654;
	add.f64 	%fd799, %fd698, %fd706;
	min.f64 	%fd800, %fd799, %fd656;
	add.f64 	%fd801, %fd698, %fd707;
	min.f64 	%fd802, %fd801, %fd658;
	add.f64 	%fd803, %fd698, %fd708;
	min.f64 	%fd804, %fd803, %fd660;
	add.f64 	%fd805, %fd699, %fd701;
	min.f64 	%fd806, %fd805, %fd662;
	add.f64 	%fd807, %fd699, %fd702;
	min.f64 	%fd808, %fd807, %fd664;
	add.f64 	%fd809, %fd699, %fd703;
	min.f64 	%fd810, %fd809, %fd666;
	add.f64 	%fd811, %fd699, %fd704;
	min.f64 	%fd812, %fd811, %fd668;
	add.f64 	%fd813, %fd699, %fd705;
	min.f64 	%fd814, %fd813, %fd670;
	add.f64 	%fd815, %fd699, %fd706;
	min.f64 	%fd816, %fd815, %fd672;
	add.f64 	%fd817, %fd699, %fd707;
	min.f64 	%fd818, %fd817, %fd674;
	add.f64 	%fd819, %fd699, %fd708;
	min.f64 	%fd820, %fd819, %fd676;
	add.f64 	%fd821, %fd700, %fd701;
	min.f64 	%fd822, %fd821, %fd678;
	add.f64 	%fd823, %fd700, %fd702;
	min.f64 	%fd824, %fd823, %fd680;
	add.f64 	%fd825, %fd700, %fd703;
	min.f64 	%fd826, %fd825, %fd682;
	add.f64 	%fd827, %fd700, %fd704;
	min.f64 	%fd828, %fd827, %fd684;
	add.f64 	%fd829, %fd700, %fd705;
	min.f64 	%fd830, %fd829, %fd686;
	add.f64 	%fd831, %fd700, %fd706;
	min.f64 	%fd832, %fd831, %fd688;
	add.f64 	%fd833, %fd700, %fd707;
	min.f64 	%fd834, %fd833, %fd690;
	add.f64 	%fd835, %fd700, %fd708;
	min.f64 	%fd836, %fd835, %fd692;
	ld.shared.f64 	%fd837, [%r523+2048];
	ld.shared.f64 	%fd838, [%r523+2056];
	ld.shared.f64 	%fd839, [%r523+2064];
	ld.shared.f64 	%fd840, [%r523+2072];
	ld.shared.f64 	%fd841, [%r523+2080];
	ld.shared.f64 	%fd842, [%r523+2088];
	ld.shared.f64 	%fd843, [%r523+2096];
	ld.shared.f64 	%fd844, [%r523+2104];
	ld.shared.f64 	%fd845, [%r527+32];
	ld.shared.f64 	%fd846, [%r527+96];
	ld.shared.f64 	%fd847, [%r527+160];
	ld.shared.f64 	%fd848, [%r527+224];
	ld.shared.f64 	%fd849, [%r527+288];
	ld.shared.f64 	%fd850, [%r527+352];
	ld.shared.f64 	%fd851, [%r527+416];
	ld.shared.f64 	%fd852, [%r527+480];
	add.f64 	%fd853, %fd837, %fd845;
	min.f64 	%fd854, %fd853, %fd710;
	add.f64 	%fd855, %fd837, %fd846;
	min.f64 	%fd856, %fd855, %fd712;
	add.f64 	%fd857, %fd837, %fd847;
	min.f64 	%fd858, %fd857, %fd714;
	add.f64 	%fd859, %fd837, %fd848;
	min.f64 	%fd860, %fd859, %fd716;
	add.f64 	%fd861, %fd837, %fd849;
	min.f64 	%fd862, %fd861, %fd718;
	add.f64 	%fd863, %fd837, %fd850;
	min.f64 	%fd864, %fd863, %fd720;
	add.f64 	%fd865, %fd837, %fd851;
	min.f64 	%fd866, %fd865, %fd722;
	add.f64 	%fd867, %fd837, %fd852;
	min.f64 	%fd868, %fd867, %fd724;
	add.f64 	%fd869, %fd838, %fd845;
	min.f64 	%fd870, %fd869, %fd726;
	add.f64 	%fd871, %fd838, %fd846;
	min.f64 	%fd872, %fd871, %fd728;
	add.f64 	%fd873, %fd838, %fd847;
	min.f64 	%fd874, %fd873, %fd730;
	add.f64 	%fd875, %fd838, %fd848;
	min.f64 	%fd876, %fd875, %fd732;
	add.f64 	%fd877, %fd838, %fd849;
	min.f64 	%fd878, %fd877, %fd734;
	add.f64 	%fd879, %fd838, %fd850;
	min.f64 	%fd880, %fd879, %fd736;
	add.f64 	%fd881, %fd838, %fd851;
	min.f64 	%fd882, %fd881, %fd738;
	add.f64 	%fd883, %fd838, %fd852;
	min.f64 	%fd884, %fd883, %fd740;
	add.f64 	%fd885, %fd839, %fd845;
	min.f64 	%fd886, %fd885, %fd742;
	add.f64 	%fd887, %fd839, %fd846;
	min.f64 	%fd888, %fd887, %fd744;
	add.f64 	%fd889, %fd839, %fd847;
	min.f64 	%fd890, %fd889, %fd746;
	add.f64 	%fd891, %fd839, %fd848;
	min.f64 	%fd892, %fd891, %fd748;
	add.f64 	%fd893, %fd839, %fd849;
	min.f64 	%fd894, %fd893, %fd750;
	add.f64 	%fd895, %fd839, %fd850;
	min.f64 	%fd896, %fd895, %fd752;
	add.f64 	%fd897, %fd839, %fd851;
	min.f64 	%fd898, %fd897, %fd754;
	add.f64 	%fd899, %fd839, %fd852;
	min.f64 	%fd900, %fd899, %fd756;
	add.f64 	%fd901, %fd840, %fd845;
	min.f64 	%fd902, %fd901, %fd758;
	add.f64 	%fd903, %fd840, %fd846;
	min.f64 	%fd904, %fd903, %fd760;
	add.f64 	%fd905, %fd840, %fd847;
	min.f64 	%fd906, %fd905, %fd762;
	add.f64 	%fd907, %fd840, %fd848;
	min.f64 	%fd908, %fd907, %fd764;
	add.f64 	%fd909, %fd840, %fd849;
	min.f64 	%fd910, %fd909, %fd766;
	add.f64 	%fd911, %fd840, %fd850;
	min.f64 	%fd912, %fd911, %fd768;
	add.f64 	%fd913, %fd840, %fd851;
	min.f64 	%fd914, %fd913, %fd770;
	add.f64 	%fd915, %fd840, %fd852;
	min.f64 	%fd916, %fd915, %fd772;
	add.f64 	%fd917, %fd841, %fd845;
	min.f64 	%fd918, %fd917, %fd774;
	add.f64 	%fd919, %fd841, %fd846;
	min.f64 	%fd920, %fd919, %fd776;
	add.f64 	%fd921, %fd841, %fd847;
	min.f64 	%fd922, %fd921, %fd778;
	add.f64 	%fd923, %fd841, %fd848;
	min.f64 	%fd924, %fd923, %fd780;
	add.f64 	%fd925, %fd841, %fd849;
	min.f64 	%fd926, %fd925, %fd782;
	add.f64 	%fd927, %fd841, %fd850;
	min.f64 	%fd928, %fd927, %fd784;
	add.f64 	%fd929, %fd841, %fd851;
	min.f64 	%fd930, %fd929, %fd786;
	add.f64 	%fd931, %fd841, %fd852;
	min.f64 	%fd932, %fd931, %fd788;
	add.f64 	%fd933, %fd842, %fd845;
	min.f64 	%fd934, %fd933, %fd790;
	add.f64 	%fd935, %fd842, %fd846;
	min.f64 	%fd936, %fd935, %fd792;
	add.f64 	%fd937, %fd842, %fd847;
	min.f64 	%fd938, %fd937, %fd794;
	add.f64 	%fd939, %fd842, %fd848;
	min.f64 	%fd940, %fd939, %fd796;
	add.f64 	%fd941, %fd842, %fd849;
	min.f64 	%fd942, %fd941, %fd798;
	add.f64 	%fd943, %fd842, %fd850;
	min.f64 	%fd944, %fd943, %fd800;
	add.f64 	%fd945, %fd842, %fd851;
	min.f64 	%fd946, %fd945, %fd802;
	add.f64 	%fd947, %fd842, %fd852;
	min.f64 	%fd948, %fd947, %fd804;
	add.f64 	%fd949, %fd843, %fd845;
	min.f64 	%fd950, %fd949, %fd806;
	add.f64 	%fd951, %fd843, %fd846;
	min.f64 	%fd952, %fd951, %fd808;
	add.f64 	%fd953, %fd843, %fd847;
	min.f64 	%fd954, %fd953, %fd810;
	add.f64 	%fd955, %fd843, %fd848;
	min.f64 	%fd956, %fd955, %fd812;
	add.f64 	%fd957, %fd843, %fd849;
	min.f64 	%fd958, %fd957, %fd814;
	add.f64 	%fd959, %fd843, %fd850;
	min.f64 	%fd960, %fd959, %fd816;
	add.f64 	%fd961, %fd843, %fd851;
	min.f64 	%fd962, %fd961, %fd818;
	add.f64 	%fd963, %fd843, %fd852;
	min.f64 	%fd964, %fd963, %fd820;
	add.f64 	%fd965, %fd844, %fd845;
	min.f64 	%fd966, %fd965, %fd822;
	add.f64 	%fd967, %fd844, %fd846;
	min.f64 	%fd968, %fd967, %fd824;
	add.f64 	%fd969, %fd844, %fd847;
	min.f64 	%fd970, %fd969, %fd826;
	add.f64 	%fd971, %fd844, %fd848;
	min.f64 	%fd972, %fd971, %fd828;
	add.f64 	%fd973, %fd844, %fd849;
	min.f64 	%fd974, %fd973, %fd830;
	add.f64 	%fd975, %fd844, %fd850;
	min.f64 	%fd976, %fd975, %fd832;
	add.f64 	%fd977, %fd844, %fd851;
	min.f64 	%fd978, %fd977, %fd834;
	add.f64 	%fd979, %fd844, %fd852;
	min.f64 	%fd980, %fd979, %fd836;
	ld.shared.f64 	%fd981, [%r523+2560];
	ld.shared.f64 	%fd982, [%r523+2568];
	ld.shared.f64 	%fd983, [%r523+2576];
	ld.shared.f64 	%fd984, [%r523+2584];
	ld.shared.f64 	%fd985, [%r523+2592];
	ld.shared.f64 	%fd986, [%r523+2600];
	ld.shared.f64 	%fd987, [%r523+2608];
	ld.shared.f64 	%fd988, [%r523+2616];
	ld.shared.f64 	%fd989, [%r527+40];
	ld.shared.f64 	%fd990, [%r527+104];
	ld.shared.f64 	%fd991, [%r527+168];
	ld.shared.f64 	%fd992, [%r527+232];
	ld.shared.f64 	%fd993, [%r527+296];
	ld.shared.f64 	%fd994, [%r527+360];
	ld.shared.f64 	%fd995, [%r527+424];
	ld.shared.f64 	%fd996, [%r527+488];
	add.f64 	%fd997, %fd981, %fd989;
	min.f64 	%fd998, %fd997, %fd854;
	add.f64 	%fd999, %fd981, %fd990;
	min.f64 	%fd1000, %fd999, %fd856;
	add.f64 	%fd1001, %fd981, %fd991;
	min.f64 	%fd1002, %fd1001, %fd858;
	add.f64 	%fd1003, %fd981, %fd992;
	min.f64 	%fd1004, %fd1003, %fd860;
	add.f64 	%fd1005, %fd981, %fd993;
	min.f64 	%fd1006, %fd1005, %fd862;
	add.f64 	%fd1007, %fd981, %fd994;
	min.f64 	%fd1008, %fd1007, %fd864;
	add.f64 	%fd1009, %fd981, %fd995;
	min.f64 	%fd1010, %fd1009, %fd866;
	add.f64 	%fd1011, %fd981, %fd996;
	min.f64 	%fd1012, %fd1011, %fd868;
	add.f64 	%fd1013, %fd982, %fd989;
	min.f64 	%fd1014, %fd1013, %fd870;
	add.f64 	%fd1015, %fd982, %fd990;
	min.f64 	%fd1016, %fd1015, %fd872;
	add.f64 	%fd1017, %fd982, %fd991;
	min.f64 	%fd1018, %fd1017, %fd874;
	add.f64 	%fd1019, %fd982, %fd992;
	min.f64 	%fd1020, %fd1019, %fd876;
	add.f64 	%fd1021, %fd982, %fd993;
	min.f64 	%fd1022, %fd1021, %fd878;
	add.f64 	%fd1023, %fd982, %fd994;
	min.f64 	%fd1024, %fd1023, %fd880;
	add.f64 	%fd1025, %fd982, %fd995;
	min.f64 	%fd1026, %fd1025, %fd882;
	add.f64 	%fd1027, %fd982, %fd996;
	min.f64 	%fd1028, %fd1027, %fd884;
	add.f64 	%fd1029, %fd983, %fd989;
	min.f64 	%fd1030, %fd1029, %fd886;
	add.f64 	%fd1031, %fd983, %fd990;
	min.f64 	%fd1032, %fd1031, %fd888;
	add.f64 	%fd1033, %fd983, %fd991;
	min.f64 	%fd1034, %fd1033, %fd890;
	add.f64 	%fd1035, %fd983, %fd992;
	min.f64 	%fd1036, %fd1035, %fd892;
	add.f64 	%fd1037, %fd983, %fd993;
	min.f64 	%fd1038, %fd1037, %fd894;
	add.f64 	%fd1039, %fd983, %fd994;
	min.f64 	%fd1040, %fd1039, %fd896;
	add.f64 	%fd1041, %fd983, %fd995;
	min.f64 	%fd1042, %fd1041, %fd898;
	add.f64 	%fd1043, %fd983, %fd996;
	min.f64 	%fd1044, %fd1043, %fd900;
	add.f64 	%fd1045, %fd984, %fd989;
	min.f64 	%fd1046, %fd1045, %fd902;
	add.f64 	%fd1047, %fd984, %fd990;
	min.f64 	%fd1048, %fd1047, %fd904;
	add.f64 	%fd1049, %fd984, %fd991;
	min.f64 	%fd1050, %fd1049, %fd906;
	add.f64 	%fd1051, %fd984, %fd992;
	min.f64 	%fd1052, %fd1051, %fd908;
	add.f64 	%fd1053, %fd984, %fd993;
	min.f64 	%fd1054, %fd1053, %fd910;
	add.f64 	%fd1055, %fd984, %fd994;
	min.f64 	%fd1056, %fd1055, %fd912;
	add.f64 	%fd1057, %fd984, %fd995;
	min.f64 	%fd1058, %fd1057, %fd914;
	add.f64 	%fd1059, %fd984, %fd996;
	min.f64 	%fd1060, %fd1059, %fd916;
	add.f64 	%fd1061, %fd985, %fd989;
	min.f64 	%fd1062, %fd1061, %fd918;
	add.f64 	%fd1063, %fd985, %fd990;
	min.f64 	%fd1064, %fd1063, %fd920;
	add.f64 	%fd1065, %fd985, %fd991;
	min.f64 	%fd1066, %fd1065, %fd922;
	add.f64 	%fd1067, %fd985, %fd992;
	min.f64 	%fd1068, %fd1067, %fd924;
	add.f64 	%fd1069, %fd985, %fd993;
	min.f64 	%fd1070, %fd1069, %fd926;
	add.f64 	%fd1071, %fd985, %fd994;
	min.f64 	%fd1072, %fd1071, %fd928;
	add.f64 	%fd1073, %fd985, %fd995;
	min.f64 	%fd1074, %fd1073, %fd930;
	add.f64 	%fd1075, %fd985, %fd996;
	min.f64 	%fd1076, %fd1075, %fd932;
	add.f64 	%fd1077, %fd986, %fd989;
	min.f64 	%fd1078, %fd1077, %fd934;
	add.f64 	%fd1079, %fd986, %fd990;
	min.f64 	%fd1080, %fd1079, %fd936;
	add.f64 	%fd1081, %fd986, %fd991;
	min.f64 	%fd1082, %fd1081, %fd938;
	add.f64 	%fd1083, %fd986, %fd992;
	min.f64 	%fd1084, %fd1083, %fd940;
	add.f64 	%fd1085, %fd986, %fd993;
	min.f64 	%fd1086, %fd1085, %fd942;
	add.f64 	%fd1087, %fd986, %fd994;
	min.f64 	%fd1088, %fd1087, %fd944;
	add.f64 	%fd1089, %fd986, %fd995;
	min.f64 	%fd1090, %fd1089, %fd946;
	add.f64 	%fd1091, %fd986, %fd996;
	min.f64 	%fd1092, %fd1091, %fd948;
	add.f64 	%fd1093, %fd987, %fd989;
	min.f64 	%fd1094, %fd1093, %fd950;
	add.f64 	%fd1095, %fd987, %fd990;
	min.f64 	%fd1096, %fd1095, %fd952;
	add.f64 	%fd1097, %fd987, %fd991;
	min.f64 	%fd1098, %fd1097, %fd954;
	add.f64 	%fd1099, %fd987, %fd992;
	min.f64 	%fd1100, %fd1099, %fd956;
	add.f64 	%fd1101, %fd987, %fd993;
	min.f64 	%fd1102, %fd1101, %fd958;
	add.f64 	%fd1103, %fd987, %fd994;
	min.f64 	%fd1104, %fd1103, %fd960;
	add.f64 	%fd1105, %fd987, %fd995;
	min.f64 	%fd1106, %fd1105, %fd962;
	add.f64 	%fd1107, %fd987, %fd996;
	min.f64 	%fd1108, %fd1107, %fd964;
	add.f64 	%fd1109, %fd988, %fd989;
	min.f64 	%fd1110, %fd1109, %fd966;
	add.f64 	%fd1111, %fd988, %fd990;
	min.f64 	%fd1112, %fd1111, %fd968;
	add.f64 	%fd1113, %fd988, %fd991;
	min.f64 	%fd1114, %fd1113, %fd970;
	add.f64 	%fd1115, %fd988, %fd992;
	min.f64 	%fd1116, %fd1115, %fd972;
	add.f64 	%fd1117, %fd988, %fd993;
	min.f64 	%fd1118, %fd1117, %fd974;
	add.f64 	%fd1119, %fd988, %fd994;
	min.f64 	%fd1120, %fd1119, %fd976;
	add.f64 	%fd1121, %fd988, %fd995;
	min.f64 	%fd1122, %fd1121, %fd978;
	add.f64 	%fd1123, %fd988, %fd996;
	min.f64 	%fd1124, %fd1123, %fd980;
	ld.shared.f64 	%fd1125, [%r523+3072];
	ld.shared.f64 	%fd1126, [%r523+3080];
	ld.shared.f64 	%fd1127, [%r523+3088];
	ld.shared.f64 	%fd1128, [%r523+3096];
	ld.shared.f64 	%fd1129, [%r523+3104];
	ld.shared.f64 	%fd1130, [%r523+3112];
	ld.shared.f64 	%fd1131, [%r523+3120];
	ld.shared.f64 	%fd1132, [%r523+3128];
	ld.shared.f64 	%fd1133, [%r527+48];
	ld.shared.f64 	%fd1134, [%r527+112];
	ld.shared.f64 	%fd1135, [%r527+176];
	ld.shared.f64 	%fd1136, [%r527+240];
	ld.shared.f64 	%fd1137, [%r527+304];
	ld.shared.f64 	%fd1138, [%r527+368];
	ld.shared.f64 	%fd1139, [%r527+432];
	ld.shared.f64 	%fd1140, [%r527+496];
	add.f64 	%fd1141, %fd1125, %fd1133;
	min.f64 	%fd1142, %fd1141, %fd998;
	add.f64 	%fd1143, %fd1125, %fd1134;
	min.f64 	%fd1144, %fd1143, %fd1000;
	add.f64 	%fd1145, %fd1125, %fd1135;
	min.f64 	%fd1146, %fd1145, %fd1002;
	add.f64 	%fd1147, %fd1125, %fd1136;
	min.f64 	%fd1148, %fd1147, %fd1004;
	add.f64 	%fd1149, %fd1125, %fd1137;
	min.f64 	%fd1150, %fd1149, %fd1006;
	add.f64 	%fd1151, %fd1125, %fd1138;
	min.f64 	%fd1152, %fd1151, %fd1008;
	add.f64 	%fd1153, %fd1125, %fd1139;
	min.f64 	%fd1154, %fd1153, %fd1010;
	add.f64 	%fd1155, %fd1125, %fd1140;
	min.f64 	%fd1156, %fd1155, %fd1012;
	add.f64 	%fd1157, %fd1126, %fd1133;
	min.f64 	%fd1158, %fd1157, %fd1014;
	add.f64 	%fd1159, %fd1126, %fd1134;
	min.f64 	%fd1160, %fd1159, %fd1016;
	add.f64 	%fd1161, %fd1126, %fd1135;
	min.f64 	%fd1162, %fd1161, %fd1018;
	add.f64 	%fd1163, %fd1126, %fd1136;
	min.f64 	%fd1164, %fd1163, %fd1020;
	add.f64 	%fd1165, %fd1126, %fd1137;
	min.f64 	%fd1166, %fd1165, %fd1022;
	add.f64 	%fd1167, %fd1126, %fd1138;
	min.f64 	%fd1168, %fd1167, %fd1024;
	add.f64 	%fd1169, %fd1126, %fd1139;
	min.f64 	%fd1170, %fd1169, %fd1026;
	add.f64 	%fd1171, %fd1126, %fd1140;
	min.f64 	%fd1172, %fd1171, %fd1028;
	add.f64 	%fd1173, %fd1127, %fd1133;
	min.f64 	%fd1174, %fd1173, %fd1030;
	add.f64 	%fd1175, %fd1127, %fd1134;
	min.f64 	%fd1176, %fd1175, %fd1032;
	add.f64 	%fd1177, %fd1127, %fd1135;
	min.f64 	%fd1178, %fd1177, %fd1034;
	add.f64 	%fd1179, %fd1127, %fd1136;
	min.f64 	%fd1180, %fd1179, %fd1036;
	add.f64 	%fd1181, %fd1127, %fd1137;
	min.f64 	%fd1182, %fd1181, %fd1038;
	add.f64 	%fd1183, %fd1127, %fd1138;
	min.f64 	%fd1184, %fd1183, %fd1040;
	add.f64 	%fd1185, %fd1127, %fd1139;
	min.f64 	%fd1186, %fd1185, %fd1042;
	add.f64 	%fd1187, %fd1127, %fd1140;
	min.f64 	%fd1188, %fd1187, %fd1044;
	add.f64 	%fd1189, %fd1128, %fd1133;
	min.f64 	%fd1190, %fd1189, %fd1046;
	add.f64 	%fd1191, %fd1128, %fd1134;
	min.f64 	%fd1192, %fd1191, %fd1048;
	add.f64 	%fd1193, %fd1128, %fd1135;
	min.f64 	%fd1194, %fd1193, %fd1050;
	add.f64 	%fd1195, %fd1128, %fd1136;
	min.f64 	%fd1196, %fd1195, %fd1052;
	add.f64 	%fd1197, %fd1128, %fd1137;
	min.f64 	%fd1198, %fd1197, %fd1054;
	add.f64 	%fd1199, %fd1128, %fd1138;
	min.f64 	%fd1200, %fd1199, %fd1056;
	add.f64 	%fd1201, %fd1128, %fd1139;
	min.f64 	%fd1202, %fd1201, %fd1058;
	add.f64 	%fd1203, %fd1128, %fd1140;
	min.f64 	%fd1204, %fd1203, %fd1060;
	add.f64 	%fd1205, %fd1129, %fd1133;
	min.f64 	%fd1206, %fd1205, %fd1062;
	add.f64 	%fd1207, %fd1129, %fd1134;
	min.f64 	%fd1208, %fd1207, %fd1064;
	add.f64 	%fd1209, %fd1129, %fd1135;
	min.f64 	%fd1210, %fd1209, %fd1066;
	add.f64 	%fd1211, %fd1129, %fd1136;
	min.f64 	%fd1212, %fd1211, %fd1068;
	add.f64 	%fd1213, %fd1129, %fd1137;
	min.f64 	%fd1214, %fd1213, %fd1070;
	add.f64 	%fd1215, %fd1129, %fd1138;
	min.f64 	%fd1216, %fd1215, %fd1072;
	add.f64 	%fd1217, %fd1129, %fd1139;
	min.f64 	%fd1218, %fd1217, %fd1074;
	add.f64 	%fd1219, %fd1129, %fd1140;
	min.f64 	%fd1220, %fd1219, %fd1076;
	add.f64 	%fd1221, %fd1130, %fd1133;
	min.f64 	%fd1222, %fd1221, %fd1078;
	add.f64 	%fd1223, %fd1130, %fd1134;
	min.f64 	%fd1224, %fd1223, %fd1080;
	add.f64 	%fd1225, %fd1130, %fd1135;
	min.f64 	%fd1226, %fd1225, %fd1082;
	add.f64 	%fd1227, %fd1130, %fd1136;
	min.f64 	%fd1228, %fd1227, %fd1084;
	add.f64 	%fd1229, %fd1130, %fd1137;
	min.f64 	%fd1230, %fd1229, %fd1086;
	add.f64 	%fd1231, %fd1130, %fd1138;
	min.f64 	%fd1232, %fd1231, %fd1088;
	add.f64 	%fd1233, %fd1130, %fd1139;
	min.f64 	%fd1234, %fd1233, %fd1090;
	add.f64 	%fd1235, %fd1130, %fd1140;
	min.f64 	%fd1236, %fd1235, %fd1092;
	add.f64 	%fd1237, %fd1131, %fd1133;
	min.f64 	%fd1238, %fd1237, %fd1094;
	add.f64 	%fd1239, %fd1131, %fd1134;
	min.f64 	%fd1240, %fd1239, %fd1096;
	add.f64 	%fd1241, %fd1131, %fd1135;
	min.f64 	%fd1242, %fd1241, %fd1098;
	add.f64 	%fd1243, %fd1131, %fd1136;
	min.f64 	%fd1244, %fd1243, %fd1100;
	add.f64 	%fd1245, %fd1131, %fd1137;
	min.f64 	%fd1246, %fd1245, %fd1102;
	add.f64 	%fd1247, %fd1131, %fd1138;
	min.f64 	%fd1248, %fd1247, %fd1104;
	add.f64 	%fd1249, %fd1131, %fd1139;
	min.f64 	%fd1250, %fd1249, %fd1106;
	add.f64 	%fd1251, %fd1131, %fd1140;
	min.f64 	%fd1252, %fd1251, %fd1108;
	add.f64 	%fd1253, %fd1132, %fd1133;
	min.f64 	%fd1254, %fd1253, %fd1110;
	add.f64 	%fd1255, %fd1132, %fd1134;
	min.f64 	%fd1256, %fd1255, %fd1112;
	add.f64 	%fd1257, %fd1132, %fd1135;
	min.f64 	%fd1258, %fd1257, %fd1114;
	add.f64 	%fd1259, %fd1132, %fd1136;
	min.f64 	%fd1260, %fd1259, %fd1116;
	add.f64 	%fd1261, %fd1132, %fd1137;
	min.f64 	%fd1262, %fd1261, %fd1118;
	add.f64 	%fd1263, %fd1132, %fd1138;
	min.f64 	%fd1264, %fd1263, %fd1120;
	add.f64 	%fd1265, %fd1132, %fd1139;
	min.f64 	%fd1266, %fd1265, %fd1122;
	add.f64 	%fd1267, %fd1132, %fd1140;
	min.f64 	%fd1268, %fd1267, %fd1124;
	ld.shared.f64 	%fd1269, [%r523+3584];
	ld.shared.f64 	%fd1270, [%r523+3592];
	ld.shared.f64 	%fd1271, [%r523+3600];
	ld.shared.f64 	%fd1272, [%r523+3608];
	ld.shared.f64 	%fd1273, [%r523+3616];
	ld.shared.f64 	%fd1274, [%r523+3624];
	ld.shared.f64 	%fd1275, [%r523+3632];
	ld.shared.f64 	%fd1276, [%r523+3640];
	ld.shared.f64 	%fd1277, [%r527+56];
	ld.shared.f64 	%fd1278, [%r527+120];
	ld.shared.f64 	%fd1279, [%r527+184];
	ld.shared.f64 	%fd1280, [%r527+248];
	ld.shared.f64 	%fd1281, [%r527+312];
	ld.shared.f64 	%fd1282, [%r527+376];
	ld.shared.f64 	%fd1283, [%r527+440];
	ld.shared.f64 	%fd1284, [%r527+504];
	add.f64 	%fd1285, %fd1269, %fd1277;
	min.f64 	%fd1668, %fd1285, %fd1142;
	add.f64 	%fd1286, %fd1269, %fd1278;
	min.f64 	%fd1660, %fd1286, %fd1144;
	add.f64 	%fd1287, %fd1269, %fd1279;
	min.f64 	%fd1652, %fd1287, %fd1146;
	add.f64 	%fd1288, %fd1269, %fd1280;
	min.f64 	%fd1644, %fd1288, %fd1148;
	add.f64 	%fd1289, %fd1269, %fd1281;
	min.f64 	%fd1636, %fd1289, %fd1150;
	add.f64 	%fd1290, %fd1269, %fd1282;
	min.f64 	%fd1628, %fd1290, %fd1152;
	add.f64 	%fd1291, %fd1269, %fd1283;
	min.f64 	%fd1620, %fd1291, %fd1154;
	add.f64 	%fd1292, %fd1269, %fd1284;
	min.f64 	%fd1612, %fd1292, %fd1156;
	add.f64 	%fd1293, %fd1270, %fd1277;
	min.f64 	%fd1667, %fd1293, %fd1158;
	add.f64 	%fd1294, %fd1270, %fd1278;
	min.f64 	%fd1659, %fd1294, %fd1160;
	add.f64 	%fd1295, %fd1270, %fd1279;
	min.f64 	%fd1651, %fd1295, %fd1162;
	add.f64 	%fd1296, %fd1270, %fd1280;
	min.f64 	%fd1643, %fd1296, %fd1164;
	add.f64 	%fd1297, %fd1270, %fd1281;
	min.f64 	%fd1635, %fd1297, %fd1166;
	add.f64 	%fd1298, %fd1270, %fd1282;
	min.f64 	%fd1627, %fd1298, %fd1168;
	add.f64 	%fd1299, %fd1270, %fd1283;
	min.f64 	%fd1619, %fd1299, %fd1170;
	add.f64 	%fd1300, %fd1270, %fd1284;
	min.f64 	%fd1611, %fd1300, %fd1172;
	add.f64 	%fd1301, %fd1271, %fd1277;
	min.f64 	%fd1666, %fd1301, %fd1174;
	add.f64 	%fd1302, %fd1271, %fd1278;
	min.f64 	%fd1658, %fd1302, %fd1176;
	add.f64 	%fd1303, %fd1271, %fd1279;
	min.f64 	%fd1650, %fd1303, %fd1178;
	add.f64 	%fd1304, %fd1271, %fd1280;
	min.f64 	%fd1642, %fd1304, %fd1180;
	add.f64 	%fd1305, %fd1271, %fd1281;
	min.f64 	%fd1634, %fd1305, %fd1182;
	add.f64 	%fd1306, %fd1271, %fd1282;
	min.f64 	%fd1626, %fd1306, %fd1184;
	add.f64 	%fd1307, %fd1271, %fd1283;
	min.f64 	%fd1618, %fd1307, %fd1186;
	add.f64 	%fd1308, %fd1271, %fd1284;
	min.f64 	%fd1610, %fd1308, %fd1188;
	add.f64 	%fd1309, %fd1272, %fd1277;
	min.f64 	%fd1665, %fd1309, %fd1190;
	add.f64 	%fd1310, %fd1272, %fd1278;
	min.f64 	%fd1657, %fd1310, %fd1192;
	add.f64 	%fd1311, %fd1272, %fd1279;
	min.f64 	%fd1649, %fd1311, %fd1194;
	add.f64 	%fd1312, %fd1272, %fd1280;
	min.f64 	%fd1641, %fd1312, %fd1196;
	add.f64 	%fd1313, %fd1272, %fd1281;
	min.f64 	%fd1633, %fd1313, %fd1198;
	add.f64 	%fd1314, %fd1272, %fd1282;
	min.f64 	%fd1625, %fd1314, %fd1200;
	add.f64 	%fd1315, %fd1272, %fd1283;
	min.f64 	%fd1617, %fd1315, %fd1202;
	add.f64 	%fd1316, %fd1272, %fd1284;
	min.f64 	%fd1609, %fd1316, %fd1204;
	add.f64 	%fd1317, %fd1273, %fd1277;
	min.f64 	%fd1664, %fd1317, %fd1206;
	add.f64 	%fd1318, %fd1273, %fd1278;
	min.f64 	%fd1656, %fd1318, %fd1208;
	add.f64 	%fd1319, %fd1273, %fd1279;
	min.f64 	%fd1648, %fd1319, %fd1210;
	add.f64 	%fd1320, %fd1273, %fd1280;
	min.f64 	%fd1640, %fd1320, %fd1212;
	add.f64 	%fd1321, %fd1273, %fd1281;
	min.f64 	%fd1632, %fd1321, %fd1214;
	add.f64 	%fd1322, %fd1273, %fd1282;
	min.f64 	%fd1624, %fd1322, %fd1216;
	add.f64 	%fd1323, %fd1273, %fd1283;
	min.f64 	%fd1616, %fd1323, %fd1218;
	add.f64 	%fd1324, %fd1273, %fd1284;
	min.f64 	%fd1608, %fd1324, %fd1220;
	add.f64 	%fd1325, %fd1274, %fd1277;
	min.f64 	%fd1663, %fd1325, %fd1222;
	add.f64 	%fd1326, %fd1274, %fd1278;
	min.f64 	%fd1655, %fd1326, %fd1224;
	add.f64 	%fd1327, %fd1274, %fd1279;
	min.f64 	%fd1647, %fd1327, %fd1226;
	add.f64 	%fd1328, %fd1274, %fd1280;
	min.f64 	%fd1639, %fd1328, %fd1228;
	add.f64 	%fd1329, %fd1274, %fd1281;
	min.f64 	%fd1631, %fd1329, %fd1230;
	add.f64 	%fd1330, %fd1274, %fd1282;
	min.f64 	%fd1623, %fd1330, %fd1232;
	add.f64 	%fd1331, %fd1274, %fd1283;
	min.f64 	%fd1615, %fd1331, %fd1234;
	add.f64 	%fd1332, %fd1274, %fd1284;
	min.f64 	%fd1607, %fd1332, %fd1236;
	add.f64 	%fd1333, %fd1275, %fd1277;
	min.f64 	%fd1662, %fd1333, %fd1238;
	add.f64 	%fd1334, %fd1275, %fd1278;
	min.f64 	%fd1654, %fd1334, %fd1240;
	add.f64 	%fd1335, %fd1275, %fd1279;
	min.f64 	%fd1646, %fd1335, %fd1242;
	add.f64 	%fd1336, %fd1275, %fd1280;
	min.f64 	%fd1638, %fd1336, %fd1244;
	add.f64 	%fd1337, %fd1275, %fd1281;
	min.f64 	%fd1630, %fd1337, %fd1246;
	add.f64 	%fd1338, %fd1275, %fd1282;
	min.f64 	%fd1622, %fd1338, %fd1248;
	add.f64 	%fd1339, %fd1275, %fd1283;
	min.f64 	%fd1614, %fd1339, %fd1250;
	add.f64 	%fd1340, %fd1275, %fd1284;
	min.f64 	%fd1606, %fd1340, %fd1252;
	add.f64 	%fd1341, %fd1276, %fd1277;
	min.f64 	%fd1661, %fd1341, %fd1254;
	add.f64 	%fd1342, %fd1276, %fd1278;
	min.f64 	%fd1653, %fd1342, %fd1256;
	add.f64 	%fd1343, %fd1276, %fd1279;
	min.f64 	%fd1645, %fd1343, %fd1258;
	add.f64 	%fd1344, %fd1276, %fd1280;
	min.f64 	%fd1637, %fd1344, %fd1260;
	add.f64 	%fd1345, %fd1276, %fd1281;
	min.f64 	%fd1629, %fd1345, %fd1262;
	add.f64 	%fd1346, %fd1276, %fd1282;
	min.f64 	%fd1621, %fd1346, %fd1264;
	add.f64 	%fd1347, %fd1276, %fd1283;
	min.f64 	%fd1613, %fd1347, %fd1266;
	add.f64 	%fd1348, %fd1276, %fd1284;
	min.f64 	%fd1605, %fd1348, %fd1268;
	bar.sync 	0;
	shl.b32 	%r528, %r1001, 3;
	add.s32 	%r1209, %r1209, %r528;
	add.s32 	%r1208, %r1208, 8;
	add.s32 	%r1207, %r1207, %r528;
	add.s32 	%r1206, %r1206, %r528;
	add.s32 	%r1205, %r1205, %r528;
	add.s32 	%r1204, %r1204, %r528;
	add.s32 	%r1203, %r1203, %r528;
	add.s32 	%r1202, %r1202, %r528;
	add.s32 	%r1201, %r1201, %r528;
	add.s32 	%r1200, %r1200, 8;
	add.s32 	%r1199, %r1199, 8;
	add.s32 	%r1198, %r1198, 8;
	add.s32 	%r1197, %r1197, 8;
	add.s32 	%r1196, %r1196, 8;
	add.s32 	%r1195, %r1195, 8;
	add.s32 	%r1194, %r1194, 8;
	add.s32 	%r1193, %r1193, 8;
	add.s32 	%r1192, %r1192, 8;
	add.s32 	%r58, %r1191, 8;
	add.s32 	%r529, %r1191, 5;
	setp.lt.s32 	%p55, %r529, %r1190;
	mov.u32 	%r1191, %r58;
	@%p55 bra 	$L__BB1_2;
$L__BB1_81:
	mov.u32 	%r530, %ctaid.y;
	mov.u32 	%r532, %ctaid.x;
	mov.u32 	%r533, %nctaid.x;
	add.s32 	%r534, %r533, -1;
	setp.eq.s32 	%p56, %r532, %r534;
	mov.u32 	%r535, %nctaid.y;
	add.s32 	%r537, %r535, -1;
	setp.eq.s32 	%p57, %r530, %r537;
	or.pred  	%p2, %p56, %p57;
	@%p2 bra 	$L__BB1_82;
	bra.uni 	$L__BB1_84;
$L__BB1_82:
	ld.param.u32 	%r1109, [_Z18FP64_minadd_kernelILi64ELi8ELi64ELi8ELi8ELb0EEvPdS0_S0_iii_param_4];
	ld.param.u32 	%r1003, [_Z18FP64_minadd_kernelILi64ELi8ELi64ELi8ELi8ELb0EEvPdS0_S0_iii_param_3];
	mov.u32 	%r549, %ctaid.y;
	shl.b32 	%r550, %r549, 6;
	mov.u32 	%r551, %tid.y;
	shl.b32 	%r552, %r551, 3;
	add.s32 	%r553, %r550, %r552;
	setp.ge.s32 	%p58, %r553, %r1109;
	mov.u32 	%r555, %ctaid.x;
	shl.b32 	%r556, %r555, 6;
	mov.u32 	%r557, %tid.x;
	shl.b32 	%r558, %r557, 3;
	add.s32 	%r559, %r556, %r558;
	setp.ge.s32 	%p59, %r559, %r1003;
	or.pred  	%p60, %p59, %p58;
	@%p60 bra 	$L__BB1_85;
	ld.param.u32 	%r1004, [_Z18FP64_minadd_kernelILi64ELi8ELi64ELi8ELi8ELb0EEvPdS0_S0_iii_param_3];
	ld.param.u64 	%rd342, [_Z18FP64_minadd_kernelILi64ELi8ELi64ELi8ELi8ELb0EEvPdS0_S0_iii_param_2];
	mov.u32 	%r560, %ctaid.y;
	shl.b32 	%r561, %r560, 6;
	mov.u32 	%r562, %tid.y;
	shl.b32 	%r563, %r562, 3;
	add.s32 	%r564, %r561, %r563;
	mov.u32 	%r565, %ctaid.x;
	shl.b32 	%r566, %r565, 6;
	mov.u32 	%r567, %tid.x;
	shl.b32 	%r568, %r567, 3;
	add.s32 	%r569, %r566, %r568;
	mad.lo.s32 	%r570, %r564, %r1004, %r569;
	cvta.to.global.u64 	%rd112, %rd342;
	mul.wide.s32 	%rd113, %r570, 8;
	add.s64 	%rd114, %rd112, %rd113;
	ld.global.f64 	%fd1351, [%rd114];
	min.f64 	%fd1352, %fd1668, %fd1351;
	st.global.f64 	[%rd114], %fd1352;
	bra.uni 	$L__BB1_85;
$L__BB1_84:
	ld.param.u32 	%r1002, [_Z18FP64_minadd_kernelILi64ELi8ELi64ELi8ELi8ELb0EEvPdS0_S0_iii_param_3];
	ld.param.u64 	%rd341, [_Z18FP64_minadd_kernelILi64ELi8ELi64ELi8ELi8ELb0EEvPdS0_S0_iii_param_2];
	mov.u32 	%r538, %ctaid.y;
	shl.b32 	%r539, %r538, 6;
	mov.u32 	%r540, %tid.y;
	shl.b32 	%r541, %r540, 3;
	add.s32 	%r542, %r539, %r541;
	mov.u32 	%r543, %ctaid.x;
	shl.b32 	%r544, %r543, 6;
	mov.u32 	%r545, %tid.x;
	shl.b32 	%r546, %r545, 3;
	add.s32 	%r547, %r544, %r546;
	mad.lo.s32 	%r548, %r542, %r1002, %r547;
	cvta.to.global.u64 	%rd109, %rd341;
	mul.wide.s32 	%rd110, %r548, 8;
	add.s64 	%rd111, %rd109, %rd110;
	ld.global.f64 	%fd1349, [%rd111];
	min.f64 	%fd1350, %fd1668, %fd1349;
	st.global.f64 	[%rd111], %fd1350;
$L__BB1_85:
	@%p2 bra 	$L__BB1_87;
	ld.param.u32 	%r1005, [_Z18FP64_minadd_kernelILi64ELi8ELi64ELi8ELi8ELb0EEvPdS0_S0_iii_param_3];
	ld.param.u64 	%rd343, [_Z18FP64_minadd_kernelILi64ELi8ELi64ELi8ELi8ELb0EEvPdS0_S0_iii_param_2];
	mov.u32 	%r571, %ctaid.y;
	shl.b32 	%r572, %r571, 6;
	mov.u32 	%r573, %tid.y;
	shl.b32 	%r574, %r573, 3;
	add.s32 	%r575, %r572, %r574;
	mul.lo.s32 	%r576, %r575, %r1005;
	cvt.s64.s32 	%rd115, %r576;
	mov.u32 	%r577, %ctaid.x;
	shl.b32 	%r578, %r577, 6;
	mov.u32 	%r579, %tid.x;
	shl.b32 	%r580, %r579, 3;
	add.s32 	%r581, %r578, %r580;
	cvt.s64.s32 	%rd116, %r581;
	add.s64 	%rd117, %rd116, %rd115;
	cvta.to.global.u64 	%rd118, %rd343;
	shl.b64 	%rd119, %rd117, 3;
	add.s64 	%rd120, %rd118, %rd119;
	ld.global.f64 	%fd1353, [%rd120+8];
	min.f64 	%fd1354, %fd1667, %fd1353;
	st.global.f64 	[%rd120+8], %fd1354;
	bra.uni 	$L__BB1_89;
$L__BB1_87:
	ld.param.u32 	%r1110, [_Z18FP64_minadd_kernelILi64ELi8ELi64ELi8ELi8ELb0EEvPdS0_S0_iii_param_4];
	ld.param.u32 	%r1006, [_Z18FP64_minadd_kernelILi64ELi8ELi64ELi8ELi8ELb0EEvPdS0_S0_iii_param_3];
	mov.u32 	%r582, %ctaid.y;
	shl.b32 	%r583, %r582, 6;
	mov.u32 	%r584, %tid.y;
	shl.b32 	%r585, %r584, 3;
	add.s32 	%r586, %r583, %r585;
	setp.ge.s32 	%p61, %r586, %r1110;
	mov.u32 	%r588, %ctaid.x;
	shl.b32 	%r589, %r588, 6;
	mov.u32 	%r590, %tid.x;
	shl.b32 	%r591, %r590, 3;
	add.s32 	%r592, %r589, %r591;
	or.b32  	%r593, %r592, 1;
	setp.ge.s32 	%p62, %r593, %r1006;
	or.pred  	%p63, %p62, %p61;
	@%p63 bra 	$L__BB1_89;
	ld.param.u32 	%r1007, [_Z18FP64_minadd_kernelILi64ELi8ELi64ELi8ELi8ELb0EEvPdS0_S0_iii_param_3];
	ld.param.u64 	%rd344, [_Z18FP64_minadd_kernelILi64ELi8ELi64ELi8ELi8ELb0EEvPdS0_S0_iii_param_2];
	mov.u32 	%r594, %ctaid.y;
	shl.b32 	%r595, %r594, 6;
	mov.u32 	%r596, %tid.y;
	shl.b32 	%r597, %r596, 3;
	add.s32 	%r598, %r595, %r597;
	mul.lo.s32 	%r599, %r598, %r1007;
	cvt.s64.s32 	%rd121, %r599;
	mov.u32 	%r600, %ctaid.x;
	shl.b32 	%r601, %r600, 6;
	mov.u32 	%r602, %tid.x;
	shl.b32 	%r603, %r602, 3;
	add.s32 	%r604, %r601, %r603;
	cvt.s64.s32 	%rd122, %r604;
	add.s64 	%rd123, %rd122, %rd121;
	cvta.to.global.u64 	%rd124, %rd344;
	shl.b64 	%rd125, %rd123, 3;
	add.s64 	%rd126, %rd124, %rd125;
	ld.global.f64 	%fd1355, [%rd126+8];
	min.f64 	%fd1356, %fd1667, %fd1355;
	st.global.f64 	[%rd126+8], %fd1356;
$L__BB1_89:
	@%p2 bra 	$L__BB1_91;
	ld.param.u32 	%r1008, [_Z18FP64_minadd_kernelILi64ELi8ELi64ELi8ELi8ELb0EEvPdS0_S0_iii_param_3];
	ld.param.u64 	%rd345, [_Z18FP64_minadd_kernelILi64ELi8ELi64ELi8ELi8ELb0EEvPdS0_S0_iii_param_2];
	mov.u32 	%r605, %ctaid.y;
	shl.b32 	%r606, %r605, 6;
	mov.u32 	%r607, %tid.y;
	shl.b32 	%r608, %r607, 3;
	add.s32 	%r609, %r606, %r608;
	mul.lo.s32 	%r610, %r609, %r1008;
	cvt.s64.s32 	%rd127, %r610;
	mov.u32 	%r611, %ctaid.x;
	shl.b32 	%r612, %r611, 6;
	mov.u32 	%r613, %tid.x;
	shl.b32 	%r614, %r613, 3;
	add.s32 	%r615, %r612, %r614;
	cvt.s64.s32 	%rd128, %r615;
	add.s64 	%rd129, %rd128, %rd127;
	cvta.to.global.u64 	%rd130, %rd345;
	shl.b64 	%rd131, %rd129, 3;
	add.s64 	%rd132, %rd130, %rd131;
	ld.global.f64 	%fd1357, [%rd132+16];
	min.f64 	%fd1358, %fd1666, %fd1357;
	st.global.f64 	[%rd132+16], %fd1358;
	bra.uni 	$L__BB1_93;
$L__BB1_91:
	ld.param.u32 	%r1111, [_Z18FP64_minadd_kernelILi64ELi8ELi64ELi8ELi8ELb0EEvPdS0_S0_iii_param_4];
	ld.param.u32 	%r1009, [_Z18FP64_minadd_kernelILi64ELi8ELi64ELi8ELi8ELb0EEvPdS0_S0_iii_param_3];
	mov.u32 	%r616, %ctaid.y;
	shl.b32 	%r617, %r616, 6;
	mov.u32 	%r618, %tid.y;
	shl.b32 	%r619, %r618, 3;
	add.s32 	%r620, %r617, %r619;
	setp.ge.s32 	%p64, %r620, %r1111;
	mov.u32 	%r622, %ctaid.x;
	shl.b32 	%r623, %r622, 6;
	mov.u32 	%r624, %tid.x;
	shl.b32 	%r625, %r624, 3;
	add.s32 	%r626, %r623, %r625;
	or.b32  	%r627, %r626, 2;
	setp.ge.s32 	%p65, %r627, %r1009;
	or.pred  	%p66, %p65, %p64;
	@%p66 bra 	$L__BB1_93;
	ld.param.u32 	%r1010, [_Z18FP64_minadd_kernelILi64ELi8ELi64ELi8ELi8ELb0EEvPdS0_S0_iii_param_3];
	ld.param.u64 	%rd346, [_Z18FP64_minadd_kernelILi64ELi8ELi64ELi8ELi8ELb0EEvPdS0_S0_iii_param_2];
	mov.u32 	%r628, %ctaid.y;
	shl.b32 	%r629, %r628, 6;
	mov.u32 	%r630, %tid.y;
	shl.b32 	%r631, %r630, 3;
	add.s32 	%r632, %r629, %r631;
	mul.lo.s32 	%r633, %r632, %r1010;
	cvt.s64.s32 	%rd133, %r633;
	mov.u32 	%r634, %ctaid.x;
	shl.b32 	%r635, %r634, 6;
	mov.u32 	%r636, %tid.x;
	shl.b32 	%r637, %r636, 3;
	add.s32 	%r638, %r635, %r637;
	cvt.s64.s32 	%rd134, %r638;
	add.s64 	%rd135, %rd134, %rd133;
	cvta.to.global.u64 	%rd136, %rd346;
	shl.b64 	%rd137, %rd135, 3;
	add.s64 	%rd138, %rd136, %rd137;
	ld.global.f64 	%fd1359, [%rd138+16];
	min.f64 	%fd1360, %fd1666, %fd1359;
	st.global.f64 	[%rd138+16], %fd1360;
$L__BB1_93:
	@%p2 bra 	$L__BB1_95;
	ld.param.u32 	%r1011, [_Z18FP64_minadd_kernelILi64ELi8ELi64ELi8ELi8ELb0EEvPdS0_S0_iii_param_3];
	ld.param.u64 	%rd347, [_Z18FP64_minadd_kernelILi64ELi8ELi64ELi8ELi8ELb0EEvPdS0_S0_iii_param_2];
	mov.u32 	%r639, %ctaid.y;
	shl.b32 	%r640, %r639, 6;
	mov.u32 	%r641, %tid.y;
	shl.b32 	%r642, %r641, 3;
	add.s32 	%r643, %r640, %r642;
	mul.lo.s32 	%r644, %r643, %r1011;
	cvt.s64.s32 	%rd139, %r644;
	mov.u32 	%r645, %ctaid.x;
	shl.b32 	%r646, %r645, 6;
	mov.u32 	%r647, %tid.x;
	shl.b32 	%r648, %r647, 3;
	add.s32 	%r649, %r646, %r648;
	cvt.s64.s32 	%rd140, %r649;
	add.s64 	%rd141, %rd140, %rd139;
	cvta.to.global.u64 	%rd142, %rd347;
	shl.b64 	%rd143, %rd141, 3;
	add.s64 	%rd144, %rd142, %rd143;
	ld.global.f64 	%fd1361, [%rd144+24];
	min.f64 	%fd1362, %fd1665, %fd1361;
	st.global.f64 	[%rd144+24], %fd1362;
	bra.uni 	$L__BB1_97;
$L__BB1_95:
	ld.param.u32 	%r1112, [_Z18FP64_minadd_kernelILi64ELi8ELi64ELi8ELi8ELb0EEvPdS0_S0_iii_param_4];
	ld.param.u32 	%r1012, [_Z18FP64_minadd_kernelILi64ELi8ELi64ELi8ELi8ELb0EEvPdS0_S0_iii_param_3];
	mov.u32 	%r650, %ctaid.y;
	shl.b32 	%r651, %r650, 6;
	mov.u32 	%r652, %tid.y;
	shl.b32 	%r653, %r652, 3;
	add.s32 	%r654, %r651, %r653;
	setp.ge.s32 	%p67, %r654, %r1112;
	mov.u32 	%r656, %ctaid.x;
	shl.b32 	%r657, %r656, 6;
	mov.u32 	%r658, %tid.x;
	shl.b32 	%r659, %r658, 3;
	add.s32 	%r660, %r657, %r659;
	or.b32  	%r661, %r660, 3;
	setp.ge.s32 	%p68, %r661, %r1012;
	or.pred  	%p69, %p68, %p67;
	@%p69 bra 	$L__BB1_97;
	ld.param.u32 	%r1013, [_Z18FP64_minadd_kernelILi64ELi8ELi64ELi8ELi8ELb0EEvPdS0_S0_iii_param_3];
	ld.param.u64 	%rd348, [_Z18FP64_minadd_kernelILi64ELi8ELi64ELi8ELi8ELb0EEvPdS0_S0_iii_param_2];
	mov.u32 	%r662, %ctaid.y;
	shl.b32 	%r663, %r662, 6;
	mov.u32 	%r664, %tid.y;
	shl.b32 	%r665, %r664, 3;
	add.s32 	%r666, %r663, %r665;
	mul.lo.s32 	%r667, %r666, %r1013;
	cvt.s64.s32 	%rd145, %r667;
	mov.u32 	%r668, %ctaid.x;
	shl.b32 	%r669, %r668, 6;
	mov.u32 	%r670, %tid.x;
	shl.b32 	%r671, %r670, 3;
	add.s32 	%r672, %r669, %r671;
	cvt.s64.s32 	%rd146, %r672;
	add.s64 	%rd147, %rd146, %rd145;
	cvta.to.global.u64 	%rd148, %rd348;
	shl.b64 	%rd149, %rd147, 3;
	add.s64 	%rd150, %rd148, %rd149;
	ld.global.f64 	%fd1363, [%rd150+24];
	min.f64 	%fd1364, %fd1665, %fd1363;
	st.global.f64 	[%rd150+24], %fd1364;
$L__BB1_97:
	@%p2 bra 	$L__BB1_99;
	ld.param.u32 	%r1014, [_Z18FP64_minadd_kernelILi64ELi8ELi64ELi8ELi8ELb0EEvPdS0_S0_iii_param_3];
	ld.param.u64 	%rd349, [_Z18FP64_minadd_kernelILi64ELi8ELi64ELi8ELi8ELb0EEvPdS0_S0_iii_param_2];
	mov.u32 	%r673, %ctaid.y;
	shl.b32 	%r674, %r673, 6;
	mov.u32 	%r675, %tid.y;
	shl.b32 	%r676, %r675, 3;
	add.s32 	%r677, %r674, %r676;
	mul.lo.s32 	%r678, %r677, %r1014;
	cvt.s64.s32 	%rd151, %r678;
	mov.u32 	%r679, %ctaid.x;
	shl.b32 	%r680, %r679, 6;
	mov.u32 	%r681, %tid.x;
	shl.b32 	%r682, %r681, 3;
	add.s32 	%r683, %r680, %r682;
	cvt.s64.s32 	%rd152, %r683;
	add.s64 	%rd153, %rd152, %rd151;
	cvta.to.global.u64 	%rd154, %rd349;
	shl.b64 	%rd155, %rd153, 3;
	add.s64 	%rd156, %rd154, %rd155;
	ld.global.f64 	%fd1365, [%rd156+32];
	min.f64 	%fd1366, %fd1664, %fd1365;
	st.global.f64 	[%rd156+32], %fd1366;
	bra.uni 	$L__BB1_101;
$L__BB1_99:
	ld.param.u32 	%r1113, [_Z18FP64_minadd_kernelILi64ELi8ELi64ELi8ELi8ELb0EEvPdS0_S0_iii_param_4];
	ld.param.u32 	%r1015, [_Z18FP64_minadd_kernelILi64ELi8ELi64ELi8ELi8ELb0EEvPdS0_S0_iii_param_3];
	mov.u32 	%r684, %ctaid.y;
	shl.b32 	%r685, %r684, 6;
	mov.u32 	%r686, %tid.y;
	shl.b32 	%r687, %r686, 3;
	add.s32 	%r688, %r685, %r687;
	setp.ge.s32 	%p70, %r688, %r1113;
	mov.u32 	%r690, %ctaid.x;
	shl.b32 	%r691, %r690, 6;
	mov.u32 	%r692, %tid.x;
	shl.b32 	%r693, %r692, 3;
	add.s32 	%r694, %r691, %r693;
	or.b32  	%r695, %r694, 4;
	setp.ge.s32 	%p71, %r695, %r1015;
	or.pred  	%p72, %p71, %p70;
	@%p72 bra 	$L__BB1_101;
	ld.param.u32 	%r1016, [_Z18FP64_minadd_kernelILi64ELi8ELi64ELi8ELi8ELb0EEvPdS0_S0_iii_param_3];
	ld.param.u64 	%rd350, [_Z18FP64_minadd_kernelILi64ELi8ELi64ELi8ELi8ELb0EEvPdS0_S0_iii_param_2];
	mov.u32 	%r696, %ctaid.y;
	shl.b32 	%r697, %r696, 6;
	mov.u32 	%r698, %tid.y;
	shl.b32 	%r699, %r698, 3;
	add.s32 	%r700, %r697, %r699;
	mul.lo.s32 	%r701, %r700, %r1016;
	cvt.s64.s32 	%rd157, %r701;
	mov.u32 	%r702, %ctaid.x;
	shl.b32 	%r703, %r702, 6;
	mov.u32 	%r704, %tid.x;
	shl.b32 	%r705, %r704, 3;
	add.s32 	%r706, %r703, %r705;
	cvt.s64.s32 	%rd158, %r706;
	add.s64 	%rd159, %rd158, %rd157;
	cvta.to.global.u64 	%rd160, %rd350;
	shl.b64 	%rd161, %rd159, 3;
	add.s64 	%rd162, %rd160, %rd161;
	ld.global.f64 	%fd1367, [%rd162+32];
	min.f64 	%fd1368, %fd1664, %fd1367;
	st.global.f64 	[%rd162+32], %fd1368;
$L__BB1_101:
	@%p2 bra 	$L__BB1_103;
	ld.param.u32 	%r1017, [_Z18FP64_minadd_kernelILi64ELi8ELi64ELi8ELi8ELb0EEvPdS0_S0_iii_param_3];
	ld.param.u64 	%rd351, [_Z18FP64_minadd_kernelILi64ELi8ELi64ELi8ELi8ELb0EEvPdS0_S0_iii_param_2];
	mov.u32 	%r707, %ctaid.y;
	shl.b32 	%r708, %r707, 6;
	mov.u32 	%r709, %tid.y;
	shl.b32 	%r710, %r709, 3;
	add.s32 	%r711, %r708, %r710;
	mul.lo.s32 	%r712, %r711, %r1017;
	cvt.s64.s32 	%rd163, %r712;
	mov.u32 	%r713, %ctaid.x;
	shl.b32 	%r714, %r713, 6;
	mov.u32 	%r715, %tid.x;
	shl.b32 	%r716, %r715, 3;
	add.s32 	%r717, %r714, %r716;
	cvt.s64.s32 	%rd164, %r717;
	add.s64 	%rd165, %rd164, %rd163;
	cvta.to.global.u64 	%rd166, %rd351;
	shl.b64 	%rd167, %rd165, 3;
	add.s64 	%rd168, %rd166, %rd167;
	ld.global.f64 	%fd1369, [%rd168+40];
	min.f64 	%fd1370, %fd1663, %fd1369;
	st.global.f64 	[%rd168+40], %fd1370;
	bra.uni 	$L__BB1_105;
$L__BB1_103:
	ld.param.u32 	%r1114, [_Z18FP64_minadd_kernelILi64ELi8ELi64ELi8ELi8ELb0EEvPdS0_S0_iii_param_4];
	ld.param.u32 	%r1018, [_Z18FP64_minadd_kernelILi64ELi8ELi64ELi8ELi8ELb0EEvPdS0_S0_iii_param_3];
	mov.u32 	%r718, %ctaid.y;
	shl.b32 	%r719, %r718, 6;
	mov.u32 	%r720, %tid.y;
	shl.b32 	%r721, %r720, 3;
	add.s32 	%r722, %r719, %r721;
	setp.ge.s32 	%p73, %r722, %r1114;
	mov.u32 	%r724, %ctaid.x;
	shl.b32 	%r725, %r724, 6;
	mov.u32 	%r726, %tid.x;
	shl.b32 	%r727, %r726, 3;
	add.s32 	%r728, %r725, %r727;
	or.b32  	%r729, %r728, 5;
	setp.ge.s32 	%p74, %r729, %r1018;
	or.pred  	%p75, %p74, %p73;
	@%p75 bra 	$L__BB1_105;
	ld.param.u32 	%r1019, [_Z18FP64_minadd_kernelILi64ELi8ELi64ELi8ELi8ELb0EEvPdS0_S0_iii_param_3];
	ld.param.u64 	%rd352, [_Z18FP64_minadd_kernelILi64ELi8ELi64ELi8ELi8ELb0EEvPdS0_S0_iii_param_2];
	mul.lo.s32 	%r735, %r722, %r1019;
	cvt.s64.s32 	%rd169, %r735;
	mov.u32 	%r738, %tid.x;
	shl.b32 	%r739, %r738, 3;
	add.s32 	%r740, %r725, %r739;
	cvt.s64.s32 	%rd170, %r740;
	add.s64 	%rd171, %rd170, %rd169;
	cvta.to.global.u64 	%rd172, %rd352;
	shl.b64 	%rd173, %rd171, 3;
	add.s64 	%rd174, %rd172, %rd173;
	ld.global.f64 	%fd1371, [%rd174+40];
	min.f64 	%fd1372, %fd1663, %fd1371;
	st.global.f64 	[%rd174+40], %fd1372;
$L__BB1_105:
	@%p2 bra 	$L__BB1_107;
	ld.param.u32 	%r1020, [_Z18FP64_minadd_kernelILi64ELi8ELi64ELi8ELi8ELb0EEvPdS0_S0_iii_param_3];
	ld.param.u64 	%rd353, [_Z18FP64_minadd_kernelILi64ELi8ELi64ELi8ELi8ELb0EEvPdS0_S0_iii_param_2];
	mov.u32 	%r741, %ctaid.y;
	shl.b32 	%r742, %r741, 6;
	mov.u32 	%r743, %tid.y;
	shl.b32 	%r744, %r743, 3;
	add.s32 	%r745, %r742, %r744;
	mul.lo.s32 	%r746, %r745, %r1020;
	cvt.s64.s32 	%rd175, %r746;
	mov.u32 	%r747, %ctaid.x;
	shl.b32 	%r748, %r747, 6;
	mov.u32 	%r749, %tid.x;
	shl.b32 	%r750, %r749, 3;
	add.s32 	%r751, %r748, %r750;
	cvt.s64.s32 	%rd176, %r751;
	add.s64 	%rd177, %rd176, %rd175;
	cvta.to.global.u64 	%rd178, %rd353;
	shl.b64 	%rd179, %rd177, 3;
	add.s64 	%rd180, %rd178, %rd179;
	ld.global.f64 	%fd1373, [%rd180+48];
	min.f64 	%fd1374, %fd1662, %fd1373;
	st.global.f64 	[%rd180+48], %fd1374;
	bra.uni 	$L__BB1_109;
$L__BB1_107:
	ld.param.u32 	%r1115, [_Z18FP64_minadd_kernelILi64ELi8ELi64ELi8ELi8ELb0EEvPdS0_S0_iii_param_4];
	ld.param.u32 	%r1021, [_Z18FP64_minadd_kernelILi64ELi8ELi64ELi8ELi8ELb0EEvPdS0_S0_iii_param_3];
	mov.u32 	%r752, %ctaid.y;
	shl.b32 	%r753, %r752, 6;
	mov.u32 	%r754, %tid.y;
	shl.b32 	%r755, %r754, 3;
	add.s32 	%r756, %r753, %r755;
	setp.ge.s32 	%p76, %r756, %r1115;
	mov.u32 	%r758, %ctaid.x;
	shl.b32 	%r759, %r758, 6;
	mov.u32 	%r760, %tid.x;
	shl.b32 	%r761, %r760, 3;
	add.s32 	%r762, %r759, %r761;
	or.b32  	%r763, %r762, 6;
	setp.ge.s32 	%p77, %r763, %r1021;
	or.pred  	%p78, %p77, %p76;
	@%p78 bra 	$L__BB1_109;
	ld.param.u32 	%r1022, [_Z18FP64_minadd_kernelILi64ELi8ELi64ELi8ELi8ELb0EEvPdS0_S0_iii_param_3];
	ld.param.u64 	%rd354, [_Z18FP64_minadd_kernelILi64ELi8ELi64ELi8ELi8ELb0EEvPdS0_S0_iii_param_2];
	mul.lo.s32 	%r769, %r756, %r1022;
	cvt.s64.s32 	%rd181, %r769;
	cvt.s64.s32 	%rd182, %r762;
	add.s64 	%rd183, %rd182, %rd181;
	cvta.to.global.u64 	%rd184, %rd354;
	shl.b64 	%rd185, %rd183, 3;
	add.s64 	%rd186, %rd184, %rd185;
	ld.global.f64 	%fd1375, [%rd186+48];
	min.f64 	%fd1376, %fd1662, %fd1375;
	st.global.f64 	[%rd186+48], %fd1376;
$L__BB1_109:
	@%p2 bra 	$L__BB1_111;
	ld.param.u32 	%r1023, [_Z18FP64_minadd_kernelILi64ELi8ELi64ELi8ELi8ELb0EEvPdS0_S0_iii_param_3];
	ld.param.u64 	%rd355, [_Z18FP64_minadd_kernelILi64ELi8ELi64ELi8ELi8ELb0EEvPdS0_S0_iii_param_2];
	mov.u32 	%r775, %ctaid.y;
	shl.b32 	%r776, %r775, 6;
	mov.u32 	%r777, %tid.y;
	shl.b32 	%r778, %r777, 3;
	add.s32 	%r779, %r776, %r778;
	mul.lo.s32 	%r780, %r779, %r1023;
	cvt.s64.s32 	%rd187, %r780;
	mov.u32 	%r781, %ctaid.x;
	shl.b32 	%r782, %r781, 6;
	mov.u32 	%r783, %tid.x;
	shl.b32 	%r784, %r783, 3;
	add.s32 	%r785, %r782, %r784;
	cvt.s64.s32 	%rd188, %r785;
	add.s64 	%rd189, %rd188, %rd187;
	cvta.to.global.u64 	%rd190, %rd355;
	shl.b64 	%rd191, %rd189, 3;
	add.s64 	%rd192, %rd190, %rd191;
	ld.global.f64 	%fd1377, [%rd192+56];
	min.f64 	%fd1378, %fd1661, %fd1377;
	st.global.f64 	[%rd192+56], %fd1378;
	bra.uni 	$L__BB1_113;
$L__BB1_111:
	ld.param.u32 	%r1116, [_Z18FP64_minadd_kernelILi64ELi8ELi64ELi8ELi8ELb0EEvPdS0_S0_iii_param_4];
	ld.param.u32 	%r1024, [_Z18FP64_minadd_kernelILi64ELi8ELi64ELi8ELi8ELb0EEvPdS0_S0_iii_param_3];
	mov.u32 	%r786, %ctaid.y;
	shl.b32 	%r787, %r786, 6;
	mov.u32 	%r788, %tid.y;
	shl.b32 	%r789, %r788, 3;
	add.s32 	%r790, %r787, %r789;
	setp.ge.s32 	%p79, %r790, %r1116;
	mov.u32 	%r792, %ctaid.x;
	shl.b32 	%r793, %r792, 6;
	mov.u32 	%r794, %tid.x;
	shl.b32 	%r795, %r794, 3;
	add.s32 	%r796, %r793, %r795;
	or.b32  	%r797, %r796, 7;
	setp.ge.s32 	%p80, %r797, %r1024;
	or.pred  	%p81, %p80, %p79;
	@%p81 bra 	$L__BB1_113;
	ld.param.u32 	%r1025, [_Z18FP64_minadd_kernelILi64ELi8ELi64ELi8ELi8ELb0EEvPdS0_S0_iii_param_3];
	ld.param.u64 	%rd356, [_Z18FP64_minadd_kernelILi64ELi8ELi64ELi8ELi8ELb0EEvPdS0_S0_iii_param_2];
	mul.lo.s32 	%r803, %r790, %r1025;
	cvt.s64.s32 	%rd193, %r803;
	cvt.s64.s32 	%rd194, %r796;
	add.s64 	%rd195, %rd194, %rd193;
	cvta.to.global.u64 	%rd196, %rd356;
	shl.b64 	%rd197, %rd195, 3;
	add.s64 	%rd198, %rd196, %rd197;
	ld.global.f64 	%fd1379, [%rd198+56];
	min.f64 	%fd1380, %fd1661, %fd1379;
	st.global.f64 	[%rd198+56], %fd1380;
$L__BB1_113:
	@%p2 bra 	$L__BB1_115;
	ld.param.u32 	%r1026, [_Z18FP64_minadd_kernelILi64ELi8ELi64ELi8ELi8ELb0EEvPdS0_S0_iii_param_3];
	ld.param.u64 	%rd357, [_Z18FP64_minadd_kernelILi64ELi8ELi64ELi8ELi8ELb0EEvPdS0_S0_iii_param_2];
	mov.u32 	%r809, %ctaid.y;
	shl.b32 	%r810, %r809, 6;
	mov.u32 	%r811, %tid.y;
	shl.b32 	%r812, %r811, 3;
	add.s32 	%r813, %r810, %r812;
	mad.lo.s32 	%r814, %r813, %r1026, %r1026;
	mov.u32 	%r815, %ctaid.x;
	shl.b32 	%r816, %r815, 6;
	mov.u32 	%r817, %tid.x;
	shl.b32 	%r818, %r817, 3;
	add.s32 	%r819, %r816, %r818;
	add.s32 	%r820, %r819, %r814;
	cvta.to.global.u64 	%rd199, %rd357;
	mul.wide.s32 	%rd200, %r820, 8;
	add.s64 	%rd201, %rd199, %rd200;
	ld.global.f64 	%fd1381, [%rd201];
	min.f64 	%fd1382, %fd1660, %fd1381;
	st.global.f64 	[%rd201], %fd1382;
	bra.uni 	$L__BB1_117;
$L__BB1_115:
	ld.param.u32 	%r1117, [_Z18FP64_minadd_kernelILi64ELi8ELi64ELi8ELi8ELb0EEvPdS0_S0_iii_param_4];
	ld.param.u32 	%r1027, [_Z18FP64_minadd_kernelILi64ELi8ELi64ELi8ELi8ELb0EEvPdS0_S0_iii_param_3];
	mov.u32 	%r821, %ctaid.y;
	shl.b32 	%r822, %r821, 6;
	mov.u32 	%r823, %tid.y;
	shl.b32 	%r824, %r823, 3;
	add.s32 	%r825, %r822, %r824;
	add.s32 	%r827, %r825, 1;
	setp.ge.s32 	%p82, %r827, %r1117;
	mov.u32 	%r828, %ctaid.x;
	shl.b32 	%r829, %r828, 6;
	mov.u32 	%r830, %tid.x;
	shl.b32 	%r831, %r830, 3;
	add.s32 	%r832, %r829, %r831;
	setp.ge.s32 	%p83, %r832, %r1027;
	or.pred  	%p84, %p83, %p82;
	@%p84 bra 	$L__BB1_117;
	ld.param.u32 	%r1028, [_Z18FP64_minadd_kernelILi64ELi8ELi64ELi8ELi8ELb0EEvPdS0_S0_iii_param_3];
	ld.param.u64 	%rd358, [_Z18FP64_minadd_kernelILi64ELi8ELi64ELi8ELi8ELb0EEvPdS0_S0_iii_param_2];
	mad.lo.s32 	%r838, %r825, %r1028, %r1028;
	add.s32 	%r844, %r832, %r838;
	cvta.to.global.u64 	%rd202, %rd358;
	mul.wide.s32 	%rd203, %r844, 8;
	add.s64 	%rd204, %rd202, %rd203;
	ld.global.f64 	%fd1383, [%rd204];
	min.f64 	%fd1384, %fd1660, %fd1383;
	st.global.f64 	[%rd204], %fd1384;
$L__BB1_117:
	@%p2 bra 	$L__BB1_119;
	ld.param.u32 	%r1029, [_Z18FP64_minadd_kernelILi64ELi8ELi64ELi8ELi8ELb0EEvPdS0_S0_iii_param_3];
	ld.param.u64 	%rd359, [_Z18FP64_minadd_kernelILi64ELi8ELi64ELi8ELi8ELb0EEvPdS0_S0_iii_param_2];
	mov.u32 	%r845, %ctaid.x;
	shl.b32 	%r846, %r845, 6;
	mov.u32 	%r847, %tid.x;
	shl.b32 	%r848, %r847, 3;
	add.s32 	%r849, %r846, %r848;
	cvt.s64.s32 	%rd205, %r849;
	mov.u32 	%r850, %ctaid.y;
	shl.b32 	%r851, %r850, 6;
	mov.u32 	%r852, %tid.y;
	shl.b32 	%r853, %r852, 3;
	add.s32 	%r854, %r851, %r853;
	mad.lo.s32 	%r855, %r854, %r1029, %r1029;
	cvt.s64.s32 	%rd206, %r855;
	add.s64 	%rd207, %rd205, %rd206;
	cvta.to.global.u64 	%rd208, %rd359;
	shl.b64 	%rd209, %rd207, 3;
	add.s64 	%rd210, %rd208, %rd209;
	ld.global.f64 	%fd1385, [%rd210+8];
	min.f64 	%fd1386, %fd1659, %fd1385;
	st.global.f64 	[%rd210+8], %fd1386;
	bra.uni 	$L__BB1_121;
$L__BB1_119:
	ld.param.u32 	%r1118, [_Z18FP64_minadd_kernelILi64ELi8ELi64ELi8ELi8ELb0EEvPdS0_S0_iii_param_4];
	ld.param.u32 	%r1030, [_Z18FP64_minadd_kernelILi64ELi8ELi64ELi8ELi8ELb0EEvPdS0_S0_iii_param_3];
	mov.u32 	%r856, %ctaid.y;
	shl.b32 	%r857, %r856, 6;
	mov.u32 	%r858, %tid.y;
	shl.b32 	%r859, %r858, 3;
	add.s32 	%r860, %r857, %r859;
	add.s32 	%r862, %r860, 1;
	setp.ge.s32 	%p85, %r862, %r1118;
	mov.u32 	%r863, %ctaid.x;
	shl.b32 	%r864, %r863, 6;
	mov.u32 	%r865, %tid.x;
	shl.b32 	%r866, %r865, 3;
	add.s32 	%r867, %r864, %r866;
	or.b32  	%r868, %r867, 1;
	setp.ge.s32 	%p86, %r868, %r1030;
	or.pred  	%p87, %p86, %p85;
	@%p87 bra 	$L__BB1_121;
	ld.param.u32 	%r1031, [_Z18FP64_minadd_kernelILi64ELi8ELi64ELi8ELi8ELb0EEvPdS0_S0_iii_param_3];
	ld.param.u64 	%rd360, [_Z18FP64_minadd_kernelILi64ELi8ELi64ELi8ELi8ELb0EEvPdS0_S0_iii_param_2];
	cvt.s64.s32 	%rd211, %r867;
	mad.lo.s32 	%r879, %r860, %r1031, %r1031;
	cvt.s64.s32 	%rd212, %r879;
	add.s64 	%rd213, %rd211, %rd212;
	cvta.to.global.u64 	%rd214, %rd360;
	shl.b64 	%rd215, %rd213, 3;
	add.s64 	%rd216, %rd214, %rd215;
	ld.global.f64 	%fd1387, [%rd216+8];
	min.f64 	%fd1388, %fd1659, %fd1387;
	st.global.f64 	[%rd216+8], %fd1388;
$L__BB1_121:
	mov.u32 	%r880, %ctaid.y;
	shl.b32 	%r881, %r880, 6;
	mov.u32 	%r882, %tid.y;
	shl.b32 	%r883, %r882, 3;
	add.s32 	%r59, %r881, %r883;
	@%p2 bra 	$L__BB1_123;
	ld.param.u32 	%r1032, [_Z18FP64_minadd_kernelILi64ELi8ELi64ELi8ELi8ELb0EEvPdS0_S0_iii_param_3];
	ld.param.u64 	%rd361, [_Z18FP64_minadd_kernelILi64ELi8ELi64ELi8ELi8ELb0EEvPdS0_S0_iii_param_2];
	mov.u32 	%r884, %ctaid.x;
	shl.b32 	%r885, %r884, 6;
	mov.u32 	%r886, %tid.x;
	shl.b32 	%r887, %r886, 3;
	add.s32 	%r888, %r885, %r887;
	cvt.s64.s32 	%rd217, %r888;
	mad.lo.s32 	%r889, %r59, %r1032, %r1032;
	cvt.s64.s32 	%rd218, %r889;
	add.s64 	%rd219, %rd217, %rd218;
	cvta.to.global.u64 	%rd220, %rd361;
	shl.b64 	%rd221, %rd219, 3;
	add.s64 	%rd222, %rd220, %rd221;
	ld.global.f64 	%fd1389, [%rd222+16];
	min.f64 	%fd1390, %fd1658, %fd1389;
	st.global.f64 	[%rd222+16], %fd1390;
	bra.uni 	$L__BB1_125;
$L__BB1_123:
	ld.param.u32 	%r1119, [_Z18FP64_minadd_kernelILi64ELi8ELi64ELi8ELi8ELb0EEvPdS0_S0_iii_param_4];
	ld.param.u32 	%r1033, [_Z18FP64_minadd_kernelILi64ELi8ELi64ELi8ELi8ELb0EEvPdS0_S0_iii_param_3];
	add.s32 	%r891, %r59, 1;
	setp.ge.s32 	%p88, %r891, %r1119;
	mov.u32 	%r892, %ctaid.x;
	shl.b32 	%r893, %r892, 6;
	mov.u32 	%r894, %tid.x;
	shl.b32 	%r895, %r894, 3;
	add.s32 	%r896, %r893, %r895;
	or.b32  	%r897, %r896, 2;
	setp.ge.s32 	%p89, %r897, %r1033;
	or.pred  	%p90, %p89, %p88;
	@%p90 bra 	$L__BB1_125;
	ld.param.u32 	%r1034, [_Z18FP64_minadd_kernelILi64ELi8ELi64ELi8ELi8ELb0EEvPdS0_S0_iii_param_3];
	ld.param.u64 	%rd362, [_Z18FP64_minadd_kernelILi64ELi8ELi64ELi8ELi8ELb0EEvPdS0_S0_iii_param_2];
	cvt.s64.s32 	%rd223, %r896;
	mad.lo.s32 	%r903, %r59, %r1034, %r1034;
	cvt.s64.s32 	%rd224, %r903;
	add.s64 	%rd225, %rd223, %rd224;
	cvta.to.global.u64 	%rd226, %rd362;
	shl.b64 	%rd227, %rd225, 3;
	add.s64 	%rd228, %rd226, %rd227;
	ld.global.f64 	%fd1391, [%rd228+16];
	min.f64 	%fd1392, %fd1658, %fd1391;
	st.global.f64 	[%rd228+16], %fd1392;
$L__BB1_125:
	mov.u32 	%r904, %ctaid.x;
	shl.b32 	%r905, %r904, 6;
	mov.u32 	%r906, %tid.x;
	shl.b32 	%r907, %r906, 3;
	add.s32 	%r60, %r905, %r907;
	@%p2 bra 	$L__BB1_127;
	ld.param.u32 	%r1035, [_Z18FP64_minadd_kernelILi64ELi8ELi64ELi8ELi8ELb0EEvPdS0_S0_iii_param_3];
	ld.param.u64 	%rd363, [_Z18FP64_minadd_kernelILi64ELi8ELi64ELi8ELi8ELb0EEvPdS0_S0_iii_param_2];
	cvt.s64.s32 	%rd229, %r60;
	mad.lo.s32 	%r908, %r59, %r1035, %r1035;
	cvt.s64.s32 	%rd230, %r908;
	add.s64 	%rd231, %rd229, %rd230;
	cvta.to.global.u64 	%rd232, %rd363;
	shl.b64 	%rd233, %rd231, 3;
	add.s64 	%rd234, %rd232, %rd233;
	ld.global.f64 	%fd1393, [%rd234+24];
	min.f64 	%fd1394, %fd1657, %fd1393;
	st.global.f64 	[%rd234+24], %fd1394;
	bra.uni 	$L__BB1_129;
$L__BB1_127:
	ld.param.u32 	%r1120, [_Z18FP64_minadd_kernelILi64ELi8ELi64ELi8ELi8ELb0EEvPdS0_S0_iii_param_4];
	ld.param.u32 	%r1036, [_Z18FP64_minadd_kernelILi64ELi8ELi64ELi8ELi8ELb0EEvPdS0_S0_iii_param_3];
	add.s32 	%r910, %r59, 1;
	setp.ge.s32 	%p91, %r910, %r1120;
	add.s32 	%r911, %r60, 3;
	setp.ge.s32 	%p92, %r911, %r1036;
	or.pred  	%p93, %p92, %p91;
	@%p93 bra 	$L__BB1_129;
	ld.param.u32 	%r1037, [_Z18FP64_minadd_kernelILi64ELi8ELi64ELi8ELi8ELb0EEvPdS0_S0_iii_param_3];
	ld.param.u64 	%rd364, [_Z18FP64_minadd_kernelILi64ELi8ELi64ELi8ELi8ELb0EEvPdS0_S0_iii_param_2];
	cvt.s64.s32 	%rd235, %r60;
	mad.lo.s32 	%r912, %r59, %r1037, %r1037;
	cvt.s64.s32 	%rd236, %r912;
	add.s64 	%rd237, %rd235, %rd236;
	cvta.to.global.u64 	%rd238, %rd364;
	shl.b64 	%rd239, %rd237, 3;
	add.s64 	%rd240, %rd238, %rd239;
	ld.global.f64 	%fd1395, [%rd240+24];
	min.f64 	%fd1396, %fd1657, %fd1395;
	st.global.f64 	[%rd240+24], %fd1396;
$L__BB1_129:
	@%p2 bra 	$L__BB1_131;
	ld.param.u32 	%r1038, [_Z18FP64_minadd_kernelILi64ELi8ELi64ELi8ELi8ELb0EEvPdS0_S0_iii_param_3];
	ld.param.u64 	%rd365, [_Z18FP64_minadd_kernelILi64ELi8ELi64ELi8ELi8ELb0EEvPdS0_S0_iii_param_2];
	cvt.s64.s32 	%rd241, %r60;
	mad.lo.s32 	%r913, %r59, %r1038, %r1038;
	cvt.s64.s32 	%rd242, %r913;
	add.s64 	%rd243, %rd241, %rd242;
	cvta.to.global.u64 	%rd244, %rd365;
	shl.b64 	%rd245, %rd243, 3;
	add.s64 	%rd246, %rd244, %rd245;
	ld.global.f64 	%fd1397, [%rd246+32];
	min.f64 	%fd1398, %fd1656, %fd1397;
	st.global.f64 	[%rd246+32], %fd1398;
	bra.uni 	$L__BB1_133;
$L__BB1_131:
	ld.param.u32 	%r1121, [_Z18FP64_minadd_kernelILi64ELi8ELi64ELi8ELi8ELb0EEvPdS0_S0_iii_param_4];
	ld.param.u32 	%r1039, [_Z18FP64_minadd_kernelILi64ELi8ELi64ELi8ELi8ELb0EEvPdS0_S0_iii_param_3];
	add.s32 	%r915, %r59, 1;
	setp.ge.s32 	%p94, %r915, %r1121;
	add.s32 	%r916, %r60, 4;
	setp.ge.s32 	%p95, %r916, %r1039;
	or.pred  	%p96, %p95, %p94;
	@%p96 bra 	$L__BB1_133;
	ld.param.u32 	%r1040, [_Z18FP64_minadd_kernelILi64ELi8ELi64ELi8ELi8ELb0EEvPdS0_S0_iii_param_3];
	ld.param.u64 	%rd366, [_Z18FP64_minadd_kernelILi64ELi8ELi64ELi8ELi8ELb0EEvPdS0_S0_iii_param_2];
	cvt.s64.s32 	%rd247, %r60;
	mad.lo.s32 	%r917, %r59, %r1040, %r1040;
	cvt.s64.s32 	%rd248, %r917;
	add.s64 	%rd249, %rd247, %rd248;
	cvta.to.global.u64 	%rd250, %rd366;
	shl.b64 	%rd251, %rd249, 3;
	add.s64 	%rd252, %rd250, %rd251;
	ld.global.f64 	%fd1399, [%rd252+32];
	min.f64 	%fd1400, %fd1656, %fd1399;
	st.global.f64 	[%rd252+32], %fd1400;
$L__BB1_133:
	ld.param.u64 	%rd367, [_Z18FP64_minadd_kernelILi64ELi8ELi64ELi8ELi8ELb0EEvPdS0_S0_iii_param_2];
	cvta.to.global.u64 	%rd1, %rd367;
	@%p2 bra 	$L__BB1_135;
	ld.param.u32 	%r1041, [_Z18FP64_minadd_kernelILi64ELi8ELi64ELi8ELi8ELb0EEvPdS0_S0_iii_param_3];
	cvt.s64.s32 	%rd253, %r60;
	mad.lo.s32 	%r918, %r59, %r1041, %r1041;
	cvt.s64.s32 	%rd254, %r918;
	add.s64 	%rd255, %rd253, %rd254;
	shl.b64 	%rd256, %rd255, 3;
	add.s64 	%rd257, %rd1, %rd256;
	ld.global.f64 	%fd1401, [%rd257+40];
	min.f64 	%fd1402, %fd1655, %fd1401;
	st.global.f64 	[%rd257+40], %fd1402;
	bra.uni 	$L__BB1_137;
$L__BB1_135:
	ld.param.u32 	%r1122, [_Z18FP64_minadd_kernelILi64ELi8ELi64ELi8ELi8ELb0EEvPdS0_S0_iii_param_4];
	ld.param.u32 	%r1042, [_Z18FP64_minadd_kernelILi64ELi8ELi64ELi8ELi8ELb0EEvPdS0_S0_iii_param_3];
	add.s32 	%r920, %r59, 1;
	setp.ge.s32 	%p97, %r920, %r1122;
	add.s32 	%r921, %r60, 5;
	setp.ge.s32 	%p98, %r921, %r1042;
	or.pred  	%p99, %p98, %p97;
	@%p99 bra 	$L__BB1_137;
	ld.param.u32 	%r1043, [_Z18FP64_minadd_kernelILi64ELi8ELi64ELi8ELi8ELb0EEvPdS0_S0_iii_param_3];
	cvt.s64.s32 	%rd258, %r60;
	mad.lo.s32 	%r922, %r59, %r1043, %r1043;
	cvt.s64.s32 	%rd259, %r922;
	add.s64 	%rd260, %rd258, %rd259;
	shl.b64 	%rd261, %rd260, 3;
	add.s64 	%rd262, %rd1, %rd261;
	ld.global.f64 	%fd1403, [%rd262+40];
	min.f64 	%fd1404, %fd1655, %fd1403;
	st.global.f64 	[%rd262+40], %fd1404;
$L__BB1_137:
	ld.param.u32 	%r1044, [_Z18FP64_minadd_kernelILi64ELi8ELi64ELi8ELi8ELb0EEvPdS0_S0_iii_param_3];
	cvt.s64.s32 	%rd263, %r60;
	mad.lo.s32 	%r923, %r59, %r1044, %r1044;
	cvt.s64.s32 	%rd264, %r923;
	add.s64 	%rd265, %rd263, %rd264;
	shl.b64 	%rd266, %rd265, 3;
	add.s64 	%rd2, %rd1, %rd266;
	@%p2 bra 	$L__BB1_139;
	ld.global.f64 	%fd1405, [%rd2+48];
	min.f64 	%fd1406, %fd1654, %fd1405;
	st.global.f64 	[%rd2+48], %fd1406;
	bra.uni 	$L__BB1_141;
$L__BB1_139:
	ld.param.u32 	%r1123, [_Z18FP64_minadd_kernelILi64ELi8ELi64ELi8ELi8ELb0EEvPdS0_S0_iii_param_4];
	ld.param.u32 	%r1045, [_Z18FP64_minadd_kernelILi64ELi8ELi64ELi8ELi8ELb0EEvPdS0_S0_iii_param_3];
	add.s32 	%r925, %r59, 1;
	setp.ge.s32 	%p100, %r925, %r1123;
	add.s32 	%r926, %r60, 6;
	setp.ge.s32 	%p101, %r926, %r1045;
	or.pred  	%p102, %p101, %p100;
	@%p102 bra 	$L__BB1_141;
	ld.global.f64 	%fd1407, [%rd2+48];
	min.f64 	%fd1408, %fd1654, %fd1407;
	st.global.f64 	[%rd2+48], %fd1408;
$L__BB1_141:
	add.s32 	%r61, %r60, 7;
	@%p2 bra 	$L__BB1_143;
	ld.global.f64 	%fd1409, [%rd2+56];
	min.f64 	%fd1410, %fd1653, %fd1409;
	st.global.f64 	[%rd2+56], %fd1410;
	bra.uni 	$L__BB1_145;
$L__BB1_143:
	ld.param.u32 	%r1124, [_Z18FP64_minadd_kernelILi64ELi8ELi64ELi8ELi8ELb0EEvPdS0_S0_iii_param_4];
	ld.param.u32 	%r1046, [_Z18FP64_minadd_kernelILi64ELi8ELi64ELi8ELi8ELb0EEvPdS0_S0_iii_param_3];
	add.s32 	%r928, %r59, 1;
	setp.ge.s32 	%p103, %r928, %r1124;
	setp.ge.s32 	%p104, %r61, %r1046;
	or.pred  	%p105, %p104, %p103;
	@%p105 bra 	$L__BB1_145;
	ld.global.f64 	%fd1411, [%rd2+56];
	min.f64 	%fd1412, %fd1653, %fd1411;
	st.global.f64 	[%rd2+56], %fd1412;
$L__BB1_145:
	ld.param.u32 	%r1047, [_Z18FP64_minadd_kernelILi64ELi8ELi64ELi8ELi8ELb0EEvPdS0_S0_iii_param_3];
	add.s32 	%r62, %r59, 2;
	mad.lo.s32 	%r929, %r59, %r1047, %r1047;
	add.s32 	%r63, %r929, %r1047;
	@%p2 bra 	$L__BB1_147;
	add.s32 	%r930, %r60, %r63;
	mul.wide.s32 	%rd267, %r930, 8;
	add.s64 	%rd268, %rd1, %rd267;
	ld.global.f64 	%fd1413, [%rd268];
	min.f64 	%fd1414, %fd1652, %fd1413;
	st.global.f64 	[%rd268], %fd1414;
	bra.uni 	$L__BB1_149;
$L__BB1_147:
	ld.param.u32 	%r1125, [_Z18FP64_minadd_kernelILi64ELi8ELi64ELi8ELi8ELb0EEvPdS0_S0_iii_param_4];
	ld.param.u32 	%r1048, [_Z18FP64_minadd_kernelILi64ELi8ELi64ELi8ELi8ELb0EEvPdS0_S0_iii_param_3];
	setp.ge.s32 	%p106, %r62, %r1125;
	setp.ge.s32 	%p107, %r60, %r1048;
	or.pred  	%p108, %p107, %p106;
	@%p108 bra 	$L__BB1_149;
	add.s32 	%r932, %r60, %r63;
	mul.wide.s32 	%rd269, %r932, 8;
	add.s64 	%rd270, %rd1, %rd269;
	ld.global.f64 	%fd1415, [%rd270];
	min.f64 	%fd1416, %fd1652, %fd1415;
	st.global.f64 	[%rd270], %fd1416;
$L__BB1_149:
	cvt.s64.s32 	%rd271, %r63;
	add.s64 	%rd272, %rd263, %rd271;
	shl.b64 	%rd273, %rd272, 3;
	add.s64 	%rd4, %rd1, %rd273;
	@%p2 bra 	$L__BB1_151;
	ld.global.f64 	%fd1417, [%rd4+8];
	min.f64 	%fd1418, %fd1651, %fd1417;
	st.global.f64 	[%rd4+8], %fd1418;
	bra.uni 	$L__BB1_153;
$L__BB1_151:
	ld.param.u32 	%r1126, [_Z18FP64_minadd_kernelILi64ELi8ELi64ELi8ELi8ELb0EEvPdS0_S0_iii_param_4];
	ld.param.u32 	%r1049, [_Z18FP64_minadd_kernelILi64ELi8ELi64ELi8ELi8ELb0EEvPdS0_S0_iii_param_3];
	setp.ge.s32 	%p109, %r62, %r1126;
	add.s32 	%r934, %r60, 1;
	setp.ge.s32 	%p110, %r934, %r1049;
	or.pred  	%p111, %p110, %p109;
	@%p111 bra 	$L__BB1_153;
	ld.global.f64 	%fd1419, [%rd4+8];
	min.f64 	%fd1420, %fd1651, %fd1419;
	st.global.f64 	[%rd4+8], %fd1420;
$L__BB1_153:
	@%p2 bra 	$L__BB1_155;
	ld.global.f64 	%fd1421, [%rd4+16];
	min.f64 	%fd1422, %fd1650, %fd1421;
	st.global.f64 	[%rd4+16], %fd1422;
	bra.uni 	$L__BB1_157;
$L__BB1_155:
	ld.param.u32 	%r1127, [_Z18FP64_minadd_kernelILi64ELi8ELi64ELi8ELi8ELb0EEvPdS0_S0_iii_param_4];
	ld.param.u32 	%r1050, [_Z18FP64_minadd_kernelILi64ELi8ELi64ELi8ELi8ELb0EEvPdS0_S0_iii_param_3];
	setp.ge.s32 	%p112, %r62, %r1127;
	add.s32 	%r936, %r60, 2;
	setp.ge.s32 	%p113, %r936, %r1050;
	or.pred  	%p114, %p113, %p112;
	@%p114 bra 	$L__BB1_157;
	ld.global.f64 	%fd1423, [%rd4+16];
	min.f64 	%fd1424, %fd1650, %fd1423;
	st.global.f64 	[%rd4+16], %fd1424;
$L__BB1_157:
	add.s32 	%r64, %r60, 3;
	@%p2 bra 	$L__BB1_159;
	ld.global.f64 	%fd1425, [%rd4+24];
	min.f64 	%fd1426, %fd1649, %fd1425;
	st.global.f64 	[%rd4+24], %fd1426;
	bra.uni 	$L__BB1_161;
$L__BB1_159:
	ld.param.u32 	%r1128, [_Z18FP64_minadd_kernelILi64ELi8ELi64ELi8ELi8ELb0EEvPdS0_S0_iii_param_4];
	ld.param.u32 	%r1051, [_Z18FP64_minadd_kernelILi64ELi8ELi64ELi8ELi8ELb0EEvPdS0_S0_iii_param_3];
	setp.ge.s32 	%p115, %r62, %r1128;
	setp.ge.s32 	%p116, %r64, %r1051;
	or.pred  	%p117, %p116, %p115;
	@%p117 bra 	$L__BB1_161;
	ld.global.f64 	%fd1427, [%rd4+24];
	min.f64 	%fd1428, %fd1649, %fd1427;
	st.global.f64 	[%rd4+24], %fd1428;
$L__BB1_161:
	add.s32 	%r65, %r60, 4;
	@%p2 bra 	$L__BB1_163;
	ld.global.f64 	%fd1429, [%rd4+32];
	min.f64 	%fd1430, %fd1648, %fd1429;
	st.global.f64 	[%rd4+32], %fd1430;
	bra.uni 	$L__BB1_165;
$L__BB1_163:
	ld.param.u32 	%r1129, [_Z18FP64_minadd_kernelILi64ELi8ELi64ELi8ELi8ELb0EEvPdS0_S0_iii_param_4];
	ld.param.u32 	%r1052, [_Z18FP64_minadd_kernelILi64ELi8ELi64ELi8ELi8ELb0EEvPdS0_S0_iii_param_3];
	setp.ge.s32 	%p118, %r62, %r1129;
	setp.ge.s32 	%p119, %r65, %r1052;
	or.pred  	%p120, %p119, %p118;
	@%p120 bra 	$L__BB1_165;
	ld.global.f64 	%fd1431, [%rd4+32];
	min.f64 	%fd1432, %fd1648, %fd1431;
	st.global.f64 	[%rd4+32], %fd1432;
$L__BB1_165:
	add.s32 	%r66, %r60, 5;
	@%p2 bra 	$L__BB1_167;
	ld.global.f64 	%fd1433, [%rd4+40];
	min.f64 	%fd1434, %fd1647, %fd1433;
	st.global.f64 	[%rd4+40], %fd1434;
	bra.uni 	$L__BB1_169;
$L__BB1_167:
	ld.param.u32 	%r1130, [_Z18FP64_minadd_kernelILi64ELi8ELi64ELi8ELi8ELb0EEvPdS0_S0_iii_param_4];
	ld.param.u32 	%r1053, [_Z18FP64_minadd_kernelILi64ELi8ELi64ELi8ELi8ELb0EEvPdS0_S0_iii_param_3];
	setp.ge.s32 	%p121, %r62, %r1130;
	setp.ge.s32 	%p122, %r66, %r1053;
	or.pred  	%p123, %p122, %p121;
	@%p123 bra 	$L__BB1_169;
	ld.global.f64 	%fd1435, [%rd4+40];
	min.f64 	%fd1436, %fd1647, %fd1435;
	st.global.f64 	[%rd4+40], %fd1436;
$L__BB1_169:
	add.s32 	%r67, %r60, 6;
	@%p2 bra 	$L__BB1_171;
	ld.global.f64 	%fd1437, [%rd4+48];
	min.f64 	%fd1438, %fd1646, %fd1437;
	st.global.f64 	[%rd4+48], %fd1438;
	bra.uni 	$L__BB1_173;
$L__BB1_171:
	ld.param.u32 	%r1131, [_Z18FP64_minadd_kernelILi64ELi8ELi64ELi8ELi8ELb0EEvPdS0_S0_iii_param_4];
	ld.param.u32 	%r1054, [_Z18FP64_minadd_kernelILi64ELi8ELi64ELi8ELi8ELb0EEvPdS0_S0_iii_param_3];
	setp.ge.s32 	%p124, %r62, %r1131;
	setp.ge.s32 	%p125, %r67, %r1054;
	or.pred  	%p126, %p125, %p124;
	@%p126 bra 	$L__BB1_173;
	ld.global.f64 	%fd1439, [%rd4+48];
	min.f64 	%fd1440, %fd1646, %fd1439;
	st.global.f64 	[%rd4+48], %fd1440;
$L__BB1_173:
	@%p2 bra 	$L__BB1_175;
	ld.global.f64 	%fd1441, [%rd4+56];
	min.f64 	%fd1442, %fd1645, %fd1441;
	st.global.f64 	[%rd4+56], %fd1442;
	bra.uni 	$L__BB1_177;
$L__BB1_175:
	ld.param.u32 	%r1132, [_Z18FP64_minadd_kernelILi64ELi8ELi64ELi8ELi8ELb0EEvPdS0_S0_iii_param_4];
	ld.param.u32 	%r1055, [_Z18FP64_minadd_kernelILi64ELi8ELi64ELi8ELi8ELb0EEvPdS0_S0_iii_param_3];
	setp.ge.s32 	%p127, %r62, %r1132;
	setp.ge.s32 	%p128, %r61, %r1055;
	or.pred  	%p129, %p128, %p127;
	@%p129 bra 	$L__BB1_177;
	ld.global.f64 	%fd1443, [%rd4+56];
	min.f64 	%fd1444, %fd1645, %fd1443;
	st.global.f64 	[%rd4+56], %fd1444;
$L__BB1_177:
	ld.param.u32 	%r1056, [_Z18FP64_minadd_kernelILi64ELi8ELi64ELi8ELi8ELb0EEvPdS0_S0_iii_param_3];
	add.s32 	%r68, %r59, 3;
	add.s32 	%r69, %r63, %r1056;
	@%p2 bra 	$L__BB1_179;
	add.s32 	%r942, %r60, %r69;
	mul.wide.s32 	%rd274, %r942, 8;
	add.s64 	%rd275, %rd1, %rd274;
	ld.global.f64 	%fd1445, [%rd275];
	min.f64 	%fd1446, %fd1644, %fd1445;
	st.global.f64 	[%rd275], %fd1446;
	bra.uni 	$L__BB1_181;
$L__BB1_179:
	ld.param.u32 	%r1133, [_Z18FP64_minadd_kernelILi64ELi8ELi64ELi8ELi8ELb0EEvPdS0_S0_iii_param_4];
	ld.param.u32 	%r1057, [_Z18FP64_minadd_kernelILi64ELi8ELi64ELi8ELi8ELb0EEvPdS0_S0_iii_param_3];
	setp.ge.s32 	%p130, %r68, %r1133;
	setp.ge.s32 	%p131, %r60, %r1057;
	or.pred  	%p132, %p131, %p130;
	@%p132 bra 	$L__BB1_181;
	add.s32 	%r944, %r60, %r69;
	mul.wide.s32 	%rd276, %r944, 8;
	add.s64 	%rd277, %rd1, %rd276;
	ld.global.f64 	%fd1447, [%rd277];
	min.f64 	%fd1448, %fd1644, %fd1447;
	st.global.f64 	[%rd277], %fd1448;
$L__BB1_181:
	add.s32 	%r70, %r60, 1;
	cvt.s64.s32 	%rd278, %r69;
	add.s64 	%rd279, %rd263, %rd278;
	shl.b64 	%rd280, %rd279, 3;
	add.s64 	%rd5, %rd1, %rd280;
	@%p2 bra 	$L__BB1_183;
	ld.global.f64 	%fd1449, [%rd5+8];
	min.f64 	%fd1450, %fd1643, %fd1449;
	st.global.f64 	[%rd5+8], %fd1450;
	bra.uni 	$L__BB1_185;
$L__BB1_183:
	ld.param.u32 	%r1134, [_Z18FP64_minadd_kernelILi64ELi8ELi64ELi8ELi8ELb0EEvPdS0_S0_iii_param_4];
	ld.param.u32 	%r1058, [_Z18FP64_minadd_kernelILi64ELi8ELi64ELi8ELi8ELb0EEvPdS0_S0_iii_param_3];
	setp.ge.s32 	%p133, %r68, %r1134;
	setp.ge.s32 	%p134, %r70, %r1058;
	or.pred  	%p135, %p134, %p133;
	@%p135 bra 	$L__BB1_185;
	ld.global.f64 	%fd1451, [%rd5+8];
	min.f64 	%fd1452, %fd1643, %fd1451;
	st.global.f64 	[%rd5+8], %fd1452;
$L__BB1_185:
	add.s32 	%r71, %r60, 2;
	@%p2 bra 	$L__BB1_187;
	ld.global.f64 	%fd1453, [%rd5+16];
	min.f64 	%fd1454, %fd1642, %fd1453;
	st.global.f64 	[%rd5+16], %fd1454;
	bra.uni 	$L__BB1_189;
$L__BB1_187:
	ld.param.u32 	%r1135, [_Z18FP64_minadd_kernelILi64ELi8ELi64ELi8ELi8ELb0EEvPdS0_S0_iii_param_4];
	ld.param.u32 	%r1059, [_Z18FP64_minadd_kernelILi64ELi8ELi64ELi8ELi8ELb0EEvPdS0_S0_iii_param_3];
	setp.ge.s32 	%p136, %r68, %r1135;
	setp.ge.s32 	%p137, %r71, %r1059;
	or.pred  	%p138, %p137, %p136;
	@%p138 bra 	$L__BB1_189;
	ld.global.f64 	%fd1455, [%rd5+16];
	min.f64 	%fd1456, %fd1642, %fd1455;
	st.global.f64 	[%rd5+16], %fd1456;
$L__BB1_189:
	@%p2 bra 	$L__BB1_191;
	ld.global.f64 	%fd1457, [%rd5+24];
	min.f64 	%fd1458, %fd1641, %fd1457;
	st.global.f64 	[%rd5+24], %fd1458;
	bra.uni 	$L__BB1_193;
$L__BB1_191:
	ld.param.u32 	%r1136, [_Z18FP64_minadd_kernelILi64ELi8ELi64ELi8ELi8ELb0EEvPdS0_S0_iii_param_4];
	ld.param.u32 	%r1060, [_Z18FP64_minadd_kernelILi64ELi8ELi64ELi8ELi8ELb0EEvPdS0_S0_iii_param_3];
	setp.ge.s32 	%p139, %r68, %r1136;
	setp.ge.s32 	%p140, %r64, %r1060;
	or.pred  	%p141, %p140, %p139;
	@%p141 bra 	$L__BB1_193;
	ld.global.f64 	%fd1459, [%rd5+24];
	min.f64 	%fd1460, %fd1641, %fd1459;
	st.global.f64 	[%rd5+24], %fd1460;
$L__BB1_193:
	@%p2 bra 	$L__BB1_195;
	ld.global.f64 	%fd1461, [%rd5+32];
	min.f64 	%fd1462, %fd1640, %fd1461;
	st.global.f64 	[%rd5+32], %fd1462;
	bra.uni 	$L__BB1_197;
$L__BB1_195:
	ld.param.u32 	%r1137, [_Z18FP64_minadd_kernelILi64ELi8ELi64ELi8ELi8ELb0EEvPdS0_S0_iii_param_4];
	ld.param.u32 	%r1061, [_Z18FP64_minadd_kernelILi64ELi8ELi64ELi8ELi8ELb0EEvPdS0_S0_iii_param_3];
	setp.ge.s32 	%p142, %r68, %r1137;
	setp.ge.s32 	%p143, %r65, %r1061;
	or.pred  	%p144, %p143, %p142;
	@%p144 bra 	$L__BB1_197;
	ld.global.f64 	%fd1463, [%rd5+32];
	min.f64 	%fd1464, %fd1640, %fd1463;
	st.global.f64 	[%rd5+32], %fd1464;
$L__BB1_197:
	@%p2 bra 	$L__BB1_199;
	ld.global.f64 	%fd1465, [%rd5+40];
	min.f64 	%fd1466, %fd1639, %fd1465;
	st.global.f64 	[%rd5+40], %fd1466;
	bra.uni 	$L__BB1_201;
$L__BB1_199:
	ld.param.u32 	%r1138, [_Z18FP64_minadd_kernelILi64ELi8ELi64ELi8ELi8ELb0EEvPdS0_S0_iii_param_4];
	ld.param.u32 	%r1062, [_Z18FP64_minadd_kernelILi64ELi8ELi64ELi8ELi8ELb0EEvPdS0_S0_iii_param_3];
	setp.ge.s32 	%p145, %r68, %r1138;
	setp.ge.s32 	%p146, %r66, %r1062;
	or.pred  	%p147, %p146, %p145;
	@%p147 bra 	$L__BB1_201;
	ld.global.f64 	%fd1467, [%rd5+40];
	min.f64 	%fd1468, %fd1639, %fd1467;
	st.global.f64 	[%rd5+40], %fd1468;
$L__BB1_201:
	@%p2 bra 	$L__BB1_203;
	ld.global.f64 	%fd1469, [%rd5+48];
	min.f64 	%fd1470, %fd1638, %fd1469;
	st.global.f64 	[%rd5+48], %fd1470;
	bra.uni 	$L__BB1_205;
$L__BB1_203:
	ld.param.u32 	%r1139, [_Z18FP64_minadd_kernelILi64ELi8ELi64ELi8ELi8ELb0EEvPdS0_S0_iii_param_4];
	ld.param.u32 	%r1063, [_Z18FP64_minadd_kernelILi64ELi8ELi64ELi8ELi8ELb0EEvPdS0_S0_iii_param_3];
	setp.ge.s32 	%p148, %r68, %r1139;
	setp.ge.s32 	%p149, %r67, %r1063;
	or.pred  	%p150, %p149, %p148;
	@%p150 bra 	$L__BB1_205;
	ld.global.f64 	%fd1471, [%rd5+48];
	min.f64 	%fd1472, %fd1638, %fd1471;
	st.global.f64 	[%rd5+48], %fd1472;
$L__BB1_205:
	@%p2 bra 	$L__BB1_207;
	ld.global.f64 	%fd1473, [%rd5+56];
	min.f64 	%fd1474, %fd1637, %fd1473;
	st.global.f64 	[%rd5+56], %fd1474;
	bra.uni 	$L__BB1_209;
$L__BB1_207:
	ld.param.u32 	%r1140, [_Z18FP64_minadd_kernelILi64ELi8ELi64ELi8ELi8ELb0EEvPdS0_S0_iii_param_4];
	ld.param.u32 	%r1064, [_Z18FP64_minadd_kernelILi64ELi8ELi64ELi8ELi8ELb0EEvPdS0_S0_iii_param_3];
	setp.ge.s32 	%p151, %r68, %r1140;
	setp.ge.s32 	%p152, %r61, %r1064;
	or.pred  	%p153, %p152, %p151;
	@%p153 bra 	$L__BB1_209;
	ld.global.f64 	%fd1475, [%rd5+56];
	min.f64 	%fd1476, %fd1637, %fd1475;
	st.global.f64 	[%rd5+56], %fd1476;
$L__BB1_209:
	ld.param.u32 	%r1065, [_Z18FP64_minadd_kernelILi64ELi8ELi64ELi8ELi8ELb0EEvPdS0_S0_iii_param_3];
	add.s32 	%r72, %r59, 4;
	add.s32 	%r73, %r69, %r1065;
	@%p2 bra 	$L__BB1_211;
	add.s32 	%r952, %r60, %r73;
	mul.wide.s32 	%rd281, %r952, 8;
	add.s64 	%rd282, %rd1, %rd281;
	ld.global.f64 	%fd1477, [%rd282];
	min.f64 	%fd1478, %fd1636, %fd1477;
	st.global.f64 	[%rd282], %fd1478;
	bra.uni 	$L__BB1_213;
$L__BB1_211:
	ld.param.u32 	%r1141, [_Z18FP64_minadd_kernelILi64ELi8ELi64ELi8ELi8ELb0EEvPdS0_S0_iii_param_4];
	ld.param.u32 	%r1066, [_Z18FP64_minadd_kernelILi64ELi8ELi64ELi8ELi8ELb0EEvPdS0_S0_iii_param_3];
	setp.ge.s32 	%p154, %r72, %r1141;
	setp.ge.s32 	%p155, %r60, %r1066;
	or.pred  	%p156, %p155, %p154;
	@%p156 bra 	$L__BB1_213;
	add.s32 	%r954, %r60, %r73;
	mul.wide.s32 	%rd283, %r954, 8;
	add.s64 	%rd284, %rd1, %rd283;
	ld.global.f64 	%fd1479, [%rd284];
	min.f64 	%fd1480, %fd1636, %fd1479;
	st.global.f64 	[%rd284], %fd1480;
$L__BB1_213:
	cvt.s64.s32 	%rd285, %r73;
	add.s64 	%rd286, %rd263, %rd285;
	shl.b64 	%rd287, %rd286, 3;
	add.s64 	%rd6, %rd1, %rd287;
	@%p2 bra 	$L__BB1_215;
	ld.global.f64 	%fd1481, [%rd6+8];
	min.f64 	%fd1482, %fd1635, %fd1481;
	st.global.f64 	[%rd6+8], %fd1482;
	bra.uni 	$L__BB1_217;
$L__BB1_215:
	ld.param.u32 	%r1142, [_Z18FP64_minadd_kernelILi64ELi8ELi64ELi8ELi8ELb0EEvPdS0_S0_iii_param_4];
	ld.param.u32 	%r1067, [_Z18FP64_minadd_kernelILi64ELi8ELi64ELi8ELi8ELb0EEvPdS0_S0_iii_param_3];
	setp.ge.s32 	%p157, %r72, %r1142;
	setp.ge.s32 	%p158, %r70, %r1067;
	or.pred  	%p159, %p158, %p157;
	@%p159 bra 	$L__BB1_217;
	ld.global.f64 	%fd1483, [%rd6+8];
	min.f64 	%fd1484, %fd1635, %fd1483;
	st.global.f64 	[%rd6+8], %fd1484;
$L__BB1_217:
	@%p2 bra 	$L__BB1_219;
	ld.global.f64 	%fd1485, [%rd6+16];
	min.f64 	%fd1486, %fd1634, %fd1485;
	st.global.f64 	[%rd6+16], %fd1486;
	bra.uni 	$L__BB1_221;
$L__BB1_219:
	ld.param.u32 	%r1143, [_Z18FP64_minadd_kernelILi64ELi8ELi64ELi8ELi8ELb0EEvPdS0_S0_iii_param_4];
	ld.param.u32 	%r1068, [_Z18FP64_minadd_kernelILi64ELi8ELi64ELi8ELi8ELb0EEvPdS0_S0_iii_param_3];
	setp.ge.s32 	%p160, %r72, %r1143;
	setp.ge.s32 	%p161, %r71, %r1068;
	or.pred  	%p162, %p161, %p160;
	@%p162 bra 	$L__BB1_221;
	ld.global.f64 	%fd1487, [%rd6+16];
	min.f64 	%fd1488, %fd1634, %fd1487;
	st.global.f64 	[%rd6+16], %fd1488;
$L__BB1_221:
	@%p2 bra 	$L__BB1_223;
	ld.global.f64 	%fd1489, [%rd6+24];
	min.f64 	%fd1490, %fd1633, %fd1489;
	st.global.f64 	[%rd6+24], %fd1490;
	bra.uni 	$L__BB1_225;
$L__BB1_223:
	ld.param.u32 	%r1144, [_Z18FP64_minadd_kernelILi64ELi8ELi64ELi8ELi8ELb0EEvPdS0_S0_iii_param_4];
	ld.param.u32 	%r1069, [_Z18FP64_minadd_kernelILi64ELi8ELi64ELi8ELi8ELb0EEvPdS0_S0_iii_param_3];
	setp.ge.s32 	%p163, %r72, %r1144;
	setp.ge.s32 	%p164, %r64, %r1069;
	or.pred  	%p165, %p164, %p163;
	@%p165 bra 	$L__BB1_225;
	ld.global.f64 	%fd1491, [%rd6+24];
	min.f64 	%fd1492, %fd1633, %fd1491;
	st.global.f64 	[%rd6+24], %fd1492;
$L__BB1_225:
	@%p2 bra 	$L__BB1_227;
	ld.global.f64 	%fd1493, [%rd6+32];
	min.f64 	%fd1494, %fd1632, %fd1493;
	st.global.f64 	[%rd6+32], %fd1494;
	bra.uni 	$L__BB1_229;
$L__BB1_227:
	ld.param.u32 	%r1145, [_Z18FP64_minadd_kernelILi64ELi8ELi64ELi8ELi8ELb0EEvPdS0_S0_iii_param_4];
	ld.param.u32 	%r1070, [_Z18FP64_minadd_kernelILi64ELi8ELi64ELi8ELi8ELb0EEvPdS0_S0_iii_param_3];
	setp.ge.s32 	%p166, %r72, %r1145;
	setp.ge.s32 	%p167, %r65, %r1070;
	or.pred  	%p168, %p167, %p166;
	@%p168 bra 	$L__BB1_229;
	ld.global.f64 	%fd1495, [%rd6+32];
	min.f64 	%fd1496, %fd1632, %fd1495;
	st.global.f64 	[%rd6+32], %fd1496;
$L__BB1_229:
	@%p2 bra 	$L__BB1_231;
	ld.global.f64 	%fd1497, [%rd6+40];
	min.f64 	%fd1498, %fd1631, %fd1497;
	st.global.f64 	[%rd6+40], %fd1498;
	bra.uni 	$L__BB1_233;
$L__BB1_231:
	ld.param.u32 	%r1146, [_Z18FP64_minadd_kernelILi64ELi8ELi64ELi8ELi8ELb0EEvPdS0_S0_iii_param_4];
	ld.param.u32 	%r1071, [_Z18FP64_minadd_kernelILi64ELi8ELi64ELi8ELi8ELb0EEvPdS0_S0_iii_param_3];
	setp.ge.s32 	%p169, %r72, %r1146;
	setp.ge.s32 	%p170, %r66, %r1071;
	or.pred  	%p171, %p170, %p169;
	@%p171 bra 	$L__BB1_233;
	ld.global.f64 	%fd1499, [%rd6+40];
	min.f64 	%fd1500, %fd1631, %fd1499;
	st.global.f64 	[%rd6+40], %fd1500;
$L__BB1_233:
	@%p2 bra 	$L__BB1_235;
	ld.global.f64 	%fd1501, [%rd6+48];
	min.f64 	%fd1502, %fd1630, %fd1501;
	st.global.f64 	[%rd6+48], %fd1502;
	bra.uni 	$L__BB1_237;
$L__BB1_235:
	ld.param.u32 	%r1147, [_Z18FP64_minadd_kernelILi64ELi8ELi64ELi8ELi8ELb0EEvPdS0_S0_iii_param_4];
	ld.param.u32 	%r1072, [_Z18FP64_minadd_kernelILi64ELi8ELi64ELi8ELi8ELb0EEvPdS0_S0_iii_param_3];
	setp.ge.s32 	%p172, %r72, %r1147;
	setp.ge.s32 	%p173, %r67, %r1072;
	or.pred  	%p174, %p173, %p172;
	@%p174 bra 	$L__BB1_237;
	ld.global.f64 	%fd1503, [%rd6+48];
	min.f64 	%fd1504, %fd1630, %fd1503;
	st.global.f64 	[%rd6+48], %fd1504;
$L__BB1_237:
	@%p2 bra 	$L__BB1_239;
	ld.global.f64 	%fd1505, [%rd6+56];
	min.f64 	%fd1506, %fd1629, %fd1505;
	st.global.f64 	[%rd6+56], %fd1506;
	bra.uni 	$L__BB1_241;
$L__BB1_239:
	ld.param.u32 	%r1148, [_Z18FP64_minadd_kernelILi64ELi8ELi64ELi8ELi8ELb0EEvPdS0_S0_iii_param_4];
	ld.param.u32 	%r1073, [_Z18FP64_minadd_kernelILi64ELi8ELi64ELi8ELi8ELb0EEvPdS0_S0_iii_param_3];
	setp.ge.s32 	%p175, %r72, %r1148;
	setp.ge.s32 	%p176, %r61, %r1073;
	or.pred  	%p177, %p176, %p175;
	@%p177 bra 	$L__BB1_241;
	ld.global.f64 	%fd1507, [%rd6+56];
	min.f64 	%fd1508, %fd1629, %fd1507;
	st.global.f64 	[%rd6+56], %fd1508;
$L__BB1_241:
	ld.param.u32 	%r1074, [_Z18FP64_minadd_kernelILi64ELi8ELi64ELi8ELi8ELb0EEvPdS0_S0_iii_param_3];
	add.s32 	%r74, %r59, 5;
	add.s32 	%r75, %r73, %r1074;
	@%p2 bra 	$L__BB1_243;
	add.s32 	%r962, %r60, %r75;
	mul.wide.s32 	%rd288, %r962, 8;
	add.s64 	%rd289, %rd1, %rd288;
	ld.global.f64 	%fd1509, [%rd289];
	min.f64 	%fd1510, %fd1628, %fd1509;
	st.global.f64 	[%rd289], %fd1510;
	bra.uni 	$L__BB1_245;
$L__BB1_243:
	ld.param.u32 	%r1149, [_Z18FP64_minadd_kernelILi64ELi8ELi64ELi8ELi8ELb0EEvPdS0_S0_iii_param_4];
	ld.param.u32 	%r1075, [_Z18FP64_minadd_kernelILi64ELi8ELi64ELi8ELi8ELb0EEvPdS0_S0_iii_param_3];
	setp.ge.s32 	%p178, %r74, %r1149;
	setp.ge.s32 	%p179, %r60, %r1075;
	or.pred  	%p180, %p179, %p178;
	@%p180 bra 	$L__BB1_245;
	add.s32 	%r964, %r60, %r75;
	mul.wide.s32 	%rd290, %r964, 8;
	add.s64 	%rd291, %rd1, %rd290;
	ld.global.f64 	%fd1511, [%rd291];
	min.f64 	%fd1512, %fd1628, %fd1511;
	st.global.f64 	[%rd291], %fd1512;
$L__BB1_245:
	cvt.s64.s32 	%rd292, %r75;
	add.s64 	%rd293, %rd263, %rd292;
	shl.b64 	%rd294, %rd293, 3;
	add.s64 	%rd7, %rd1, %rd294;
	@%p2 bra 	$L__BB1_247;
	ld.global.f64 	%fd1513, [%rd7+8];
	min.f64 	%fd1514, %fd1627, %fd1513;
	st.global.f64 	[%rd7+8], %fd1514;
	bra.uni 	$L__BB1_249;
$L__BB1_247:
	ld.param.u32 	%r1150, [_Z18FP64_minadd_kernelILi64ELi8ELi64ELi8ELi8ELb0EEvPdS0_S0_iii_param_4];
	ld.param.u32 	%r1076, [_Z18FP64_minadd_kernelILi64ELi8ELi64ELi8ELi8ELb0EEvPdS0_S0_iii_param_3];
	setp.ge.s32 	%p181, %r74, %r1150;
	setp.ge.s32 	%p182, %r70, %r1076;
	or.pred  	%p183, %p182, %p181;
	@%p183 bra 	$L__BB1_249;
	ld.global.f64 	%fd1515, [%rd7+8];
	min.f64 	%fd1516, %fd1627, %fd1515;
	st.global.f64 	[%rd7+8], %fd1516;
$L__BB1_249:
	@%p2 bra 	$L__BB1_251;
	ld.global.f64 	%fd1517, [%rd7+16];
	min.f64 	%fd1518, %fd1626, %fd1517;
	st.global.f64 	[%rd7+16], %fd1518;
	bra.uni 	$L__BB1_253;
$L__BB1_251:
	ld.param.u32 	%r1151, [_Z18FP64_minadd_kernelILi64ELi8ELi64ELi8ELi8ELb0EEvPdS0_S0_iii_param_4];
	ld.param.u32 	%r1077, [_Z18FP64_minadd_kernelILi64ELi8ELi64ELi8ELi8ELb0EEvPdS0_S0_iii_param_3];
	setp.ge.s32 	%p184, %r74, %r1151;
	setp.ge.s32 	%p185, %r71, %r1077;
	or.pred  	%p186, %p185, %p184;
	@%p186 bra 	$L__BB1_253;
	ld.global.f64 	%fd1519, [%rd7+16];
	min.f64 	%fd1520, %fd1626, %fd1519;
	st.global.f64 	[%rd7+16], %fd1520;
$L__BB1_253:
	@%p2 bra 	$L__BB1_255;
	ld.global.f64 	%fd1521, [%rd7+24];
	min.f64 	%fd1522, %fd1625, %fd1521;
	st.global.f64 	[%rd7+24], %fd1522;
	bra.uni 	$L__BB1_257;
$L__BB1_255:
	ld.param.u32 	%r1152, [_Z18FP64_minadd_kernelILi64ELi8ELi64ELi8ELi8ELb0EEvPdS0_S0_iii_param_4];
	ld.param.u32 	%r1078, [_Z18FP64_minadd_kernelILi64ELi8ELi64ELi8ELi8ELb0EEvPdS0_S0_iii_param_3];
	setp.ge.s32 	%p187, %r74, %r1152;
	setp.ge.s32 	%p188, %r64, %r1078;
	or.pred  	%p189, %p188, %p187;
	@%p189 bra 	$L__BB1_257;
	ld.global.f64 	%fd1523, [%rd7+24];
	min.f64 	%fd1524, %fd1625, %fd1523;
	st.global.f64 	[%rd7+24], %fd1524;
$L__BB1_257:
	@%p2 bra 	$L__BB1_259;
	ld.global.f64 	%fd1525, [%rd7+32];
	min.f64 	%fd1526, %fd1624, %fd1525;
	st.global.f64 	[%rd7+32], %fd1526;
	bra.uni 	$L__BB1_261;
$L__BB1_259:
	ld.param.u32 	%r1153, [_Z18FP64_minadd_kernelILi64ELi8ELi64ELi8ELi8ELb0EEvPdS0_S0_iii_param_4];
	ld.param.u32 	%r1079, [_Z18FP64_minadd_kernelILi64ELi8ELi64ELi8ELi8ELb0EEvPdS0_S0_iii_param_3];
	setp.ge.s32 	%p190, %r74, %r1153;
	setp.ge.s32 	%p191, %r65, %r1079;
	or.pred  	%p192, %p191, %p190;
	@%p192 bra 	$L__BB1_261;
	ld.global.f64 	%fd1527, [%rd7+32];
	min.f64 	%fd1528, %fd1624, %fd1527;
	st.global.f64 	[%rd7+32], %fd1528;
$L__BB1_261:
	@%p2 bra 	$L__BB1_263;
	ld.global.f64 	%fd1529, [%rd7+40];
	min.f64 	%fd1530, %fd1623, %fd1529;
	st.global.f64 	[%rd7+40], %fd1530;
	bra.uni 	$L__BB1_265;
$L__BB1_263:
	ld.param.u32 	%r1154, [_Z18FP64_minadd_kernelILi64ELi8ELi64ELi8ELi8ELb0EEvPdS0_S0_iii_param_4];
	ld.param.u32 	%r1080, [_Z18FP64_minadd_kernelILi64ELi8ELi64ELi8ELi8ELb0EEvPdS0_S0_iii_param_3];
	setp.ge.s32 	%p193, %r74, %r1154;
	setp.ge.s32 	%p194, %r66, %r1080;
	or.pred  	%p195, %p194, %p193;
	@%p195 bra 	$L__BB1_265;
	ld.global.f64 	%fd1531, [%rd7+40];
	min.f64 	%fd1532, %fd1623, %fd1531;
	st.global.f64 	[%rd7+40], %fd1532;
$L__BB1_265:
	@%p2 bra 	$L__BB1_267;
	ld.global.f64 	%fd1533, [%rd7+48];
	min.f64 	%fd1534, %fd1622, %fd1533;
	st.global.f64 	[%rd7+48], %fd1534;
	bra.uni 	$L__BB1_269;
$L__BB1_267:
	ld.param.u32 	%r1155, [_Z18FP64_minadd_kernelILi64ELi8ELi64ELi8ELi8ELb0EEvPdS0_S0_iii_param_4];
	ld.param.u32 	%r1081, [_Z18FP64_minadd_kernelILi64ELi8ELi64ELi8ELi8ELb0EEvPdS0_S0_iii_param_3];
	setp.ge.s32 	%p196, %r74, %r1155;
	setp.ge.s32 	%p197, %r67, %r1081;
	or.pred  	%p198, %p197, %p196;
	@%p198 bra 	$L__BB1_269;
	ld.global.f64 	%fd1535, [%rd7+48];
	min.f64 	%fd1536, %fd1622, %fd1535;
	st.global.f64 	[%rd7+48], %fd1536;
$L__BB1_269:
	@%p2 bra 	$L__BB1_271;
	ld.global.f64 	%fd1537, [%rd7+56];
	min.f64 	%fd1538, %fd1621, %fd1537;
	st.global.f64 	[%rd7+56], %fd1538;
	bra.uni 	$L__BB1_273;
$L__BB1_271:
	ld.param.u32 	%r1156, [_Z18FP64_minadd_kernelILi64ELi8ELi64ELi8ELi8ELb0EEvPdS0_S0_iii_param_4];
	ld.param.u32 	%r1082, [_Z18FP64_minadd_kernelILi64ELi8ELi64ELi8ELi8ELb0EEvPdS0_S0_iii_param_3];
	setp.ge.s32 	%p199, %r74, %r1156;
	setp.ge.s32 	%p200, %r61, %r1082;
	or.pred  	%p201, %p200, %p199;
	@%p201 bra 	$L__BB1_273;
	ld.global.f64 	%fd1539, [%rd7+56];
	min.f64 	%fd1540, %fd1621, %fd1539;
	st.global.f64 	[%rd7+56], %fd1540;
$L__BB1_273:
	ld.param.u32 	%r1083, [_Z18FP64_minadd_kernelILi64ELi8ELi64ELi8ELi8ELb0EEvPdS0_S0_iii_param_3];
	add.s32 	%r76, %r59, 6;
	add.s32 	%r77, %r75, %r1083;
	@%p2 bra 	$L__BB1_275;
	add.s32 	%r972, %r60, %r77;
	mul.wide.s32 	%rd295, %r972, 8;
	add.s64 	%rd296, %rd1, %rd295;
	ld.global.f64 	%fd1541, [%rd296];
	min.f64 	%fd1542, %fd1620, %fd1541;
	st.global.f64 	[%rd296], %fd1542;
	bra.uni 	$L__BB1_277;
$L__BB1_275:
	ld.param.u32 	%r1157, [_Z18FP64_minadd_kernelILi64ELi8ELi64ELi8ELi8ELb0EEvPdS0_S0_iii_param_4];
	ld.param.u32 	%r1084, [_Z18FP64_minadd_kernelILi64ELi8ELi64ELi8ELi8ELb0EEvPdS0_S0_iii_param_3];
	setp.ge.s32 	%p202, %r76, %r1157;
	setp.ge.s32 	%p203, %r60, %r1084;
	or.pred  	%p204, %p203, %p202;
	@%p204 bra 	$L__BB1_277;
	add.s32 	%r974, %r60, %r77;
	mul.wide.s32 	%rd297, %r974, 8;
	add.s64 	%rd298, %rd1, %rd297;
	ld.global.f64 	%fd1543, [%rd298];
	min.f64 	%fd1544, %fd1620, %fd1543;
	st.global.f64 	[%rd298], %fd1544;
$L__BB1_277:
	cvt.s64.s32 	%rd299, %r77;
	add.s64 	%rd300, %rd263, %rd299;
	shl.b64 	%rd301, %rd300, 3;
	add.s64 	%rd8, %rd1, %rd301;
	@%p2 bra 	$L__BB1_279;
	ld.global.f64 	%fd1545, [%rd8+8];
	min.f64 	%fd1546, %fd1619, %fd1545;
	st.global.f64 	[%rd8+8], %fd1546;
	bra.uni 	$L__BB1_281;
$L__BB1_279:
	ld.param.u32 	%r1158, [_Z18FP64_minadd_kernelILi64ELi8ELi64ELi8ELi8ELb0EEvPdS0_S0_iii_param_4];
	ld.param.u32 	%r1085, [_Z18FP64_minadd_kernelILi64ELi8ELi64ELi8ELi8ELb0EEvPdS0_S0_iii_param_3];
	setp.ge.s32 	%p205, %r76, %r1158;
	setp.ge.s32 	%p206, %r70, %r1085;
	or.pred  	%p207, %p206, %p205;
	@%p207 bra 	$L__BB1_281;
	ld.global.f64 	%fd1547, [%rd8+8];
	min.f64 	%fd1548, %fd1619, %fd1547;
	st.global.f64 	[%rd8+8], %fd1548;
$L__BB1_281:
	@%p2 bra 	$L__BB1_283;
	ld.global.f64 	%fd1549, [%rd8+16];
	min.f64 	%fd1550, %fd1618, %fd1549;
	st.global.f64 	[%rd8+16], %fd1550;
	bra.uni 	$L__BB1_285;
$L__BB1_283:
	ld.param.u32 	%r1159, [_Z18FP64_minadd_kernelILi64ELi8ELi64ELi8ELi8ELb0EEvPdS0_S0_iii_param_4];
	ld.param.u32 	%r1086, [_Z18FP64_minadd_kernelILi64ELi8ELi64ELi8ELi8ELb0EEvPdS0_S0_iii_param_3];
	setp.ge.s32 	%p208, %r76, %r1159;
	setp.ge.s32 	%p209, %r71, %r1086;
	or.pred  	%p210, %p209, %p208;
	@%p210 bra 	$L__BB1_285;
	ld.global.f64 	%fd1551, [%rd8+16];
	min.f64 	%fd1552, %fd1618, %fd1551;
	st.global.f64 	[%rd8+16], %fd1552;
$L__BB1_285:
	@%p2 bra 	$L__BB1_287;
	ld.global.f64 	%fd1553, [%rd8+24];
	min.f64 	%fd1554, %fd1617, %fd1553;
	st.global.f64 	[%rd8+24], %fd1554;
	bra.uni 	$L__BB1_289;
$L__BB1_287:
	ld.param.u32 	%r1160, [_Z18FP64_minadd_kernelILi64ELi8ELi64ELi8ELi8ELb0EEvPdS0_S0_iii_param_4];
	ld.param.u32 	%r1087, [_Z18FP64_minadd_kernelILi64ELi8ELi64ELi8ELi8ELb0EEvPdS0_S0_iii_param_3];
	setp.ge.s32 	%p211, %r76, %r1160;
	setp.ge.s32 	%p212, %r64, %r1087;
	or.pred  	%p213, %p212, %p211;
	@%p213 bra 	$L__BB1_289;
	ld.global.f64 	%fd1555, [%rd8+24];
	min.f64 	%fd1556, %fd1617, %fd1555;
	st.global.f64 	[%rd8+24], %fd1556;
$L__BB1_289:
	@%p2 bra 	$L__BB1_291;
	ld.global.f64 	%fd1557, [%rd8+32];
	min.f64 	%fd1558, %fd1616, %fd1557;
	st.global.f64 	[%rd8+32], %fd1558;
	bra.uni 	$L__BB1_293;
$L__BB1_291:
	ld.param.u32 	%r1161, [_Z18FP64_minadd_kernelILi64ELi8ELi64ELi8ELi8ELb0EEvPdS0_S0_iii_param_4];
	ld.param.u32 	%r1088, [_Z18FP64_minadd_kernelILi64ELi8ELi64ELi8ELi8ELb0EEvPdS0_S0_iii_param_3];
	setp.ge.s32 	%p214, %r76, %r1161;
	setp.ge.s32 	%p215, %r65, %r1088;
	or.pred  	%p216, %p215, %p214;
	@%p216 bra 	$L__BB1_293;
	ld.global.f64 	%fd1559, [%rd8+32];
	min.f64 	%fd1560, %fd1616, %fd1559;
	st.global.f64 	[%rd8+32], %fd1560;
$L__BB1_293:
	@%p2 bra 	$L__BB1_295;
	ld.global.f64 	%fd1561, [%rd8+40];
	min.f64 	%fd1562, %fd1615, %fd1561;
	st.global.f64 	[%rd8+40], %fd1562;
	bra.uni 	$L__BB1_297;
$L__BB1_295:
	ld.param.u32 	%r1162, [_Z18FP64_minadd_kernelILi64ELi8ELi64ELi8ELi8ELb0EEvPdS0_S0_iii_param_4];
	ld.param.u32 	%r1089, [_Z18FP64_minadd_kernelILi64ELi8ELi64ELi8ELi8ELb0EEvPdS0_S0_iii_param_3];
	setp.ge.s32 	%p217, %r76, %r1162;
	setp.ge.s32 	%p218, %r66, %r1089;
	or.pred  	%p219, %p218, %p217;
	@%p219 bra 	$L__BB1_297;
	ld.global.f64 	%fd1563, [%rd8+40];
	min.f64 	%fd1564, %fd1615, %fd1563;
	st.global.f64 	[%rd8+40], %fd1564;
$L__BB1_297:
	@%p2 bra 	$L__BB1_299;
	ld.global.f64 	%fd1565, [%rd8+48];
	min.f64 	%fd1566, %fd1614, %fd1565;
	st.global.f64 	[%rd8+48], %fd1566;
	bra.uni 	$L__BB1_301;
$L__BB1_299:
	ld.param.u32 	%r1163, [_Z18FP64_minadd_kernelILi64ELi8ELi64ELi8ELi8ELb0EEvPdS0_S0_iii_param_4];
	ld.param.u32 	%r1090, [_Z18FP64_minadd_kernelILi64ELi8ELi64ELi8ELi8ELb0EEvPdS0_S0_iii_param_3];
	setp.ge.s32 	%p220, %r76, %r1163;
	setp.ge.s32 	%p221, %r67, %r1090;
	or.pred  	%p222, %p221, %p220;
	@%p222 bra 	$L__BB1_301;
	ld.global.f64 	%fd1567, [%rd8+48];
	min.f64 	%fd1568, %fd1614, %fd1567;
	st.global.f64 	[%rd8+48], %fd1568;
$L__BB1_301:
	@%p2 bra 	$L__BB1_303;
	ld.global.f64 	%fd1569, [%rd8+56];
	min.f64 	%fd1570, %fd1613, %fd1569;
	st.global.f64 	[%rd8+56], %fd1570;
	bra.uni 	$L__BB1_305;
$L__BB1_303:
	ld.param.u32 	%r1164, [_Z18FP64_minadd_kernelILi64ELi8ELi64ELi8ELi8ELb0EEvPdS0_S0_iii_param_4];
	ld.param.u32 	%r1091, [_Z18FP64_minadd_kernelILi64ELi8ELi64ELi8ELi8ELb0EEvPdS0_S0_iii_param_3];
	setp.ge.s32 	%p223, %r76, %r1164;
	setp.ge.s32 	%p224, %r61, %r1091;
	or.pred  	%p225, %p224, %p223;
	@%p225 bra 	$L__BB1_305;
	ld.global.f64 	%fd1571, [%rd8+56];
	min.f64 	%fd1572, %fd1613, %fd1571;
	st.global.f64 	[%rd8+56], %fd1572;
$L__BB1_305:
	ld.param.u32 	%r1092, [_Z18FP64_minadd_kernelILi64ELi8ELi64ELi8ELi8ELb0EEvPdS0_S0_iii_param_3];
	add.s32 	%r78, %r59, 7;
	add.s32 	%r79, %r77, %r1092;
	@%p2 bra 	$L__BB1_307;
	add.s32 	%r982, %r60, %r79;
	mul.wide.s32 	%rd302, %r982, 8;
	add.s64 	%rd303, %rd1, %rd302;
	ld.global.f64 	%fd1573, [%rd303];
	min.f64 	%fd1574, %fd1612, %fd1573;
	st.global.f64 	[%rd303], %fd1574;
	bra.uni 	$L__BB1_309;
$L__BB1_307:
	ld.param.u32 	%r1165, [_Z18FP64_minadd_kernelILi64ELi8ELi64ELi8ELi8ELb0EEvPdS0_S0_iii_param_4];
	ld.param.u32 	%r1093, [_Z18FP64_minadd_kernelILi64ELi8ELi64ELi8ELi8ELb0EEvPdS0_S0_iii_param_3];
	setp.ge.s32 	%p226, %r78, %r1165;
	setp.ge.s32 	%p227, %r60, %r1093;
	or.pred  	%p228, %p227, %p226;
	@%p228 bra 	$L__BB1_309;
	add.s32 	%r984, %r60, %r79;
	mul.wide.s32 	%rd304, %r984, 8;
	add.s64 	%rd305, %rd1, %rd304;
	ld.global.f64 	%fd1575, [%rd305];
	min.f64 	%fd1576, %fd1612, %fd1575;
	st.global.f64 	[%rd305], %fd1576;
$L__BB1_309:
	cvt.s64.s32 	%rd306, %r79;
	add.s64 	%rd307, %rd263, %rd306;
	shl.b64 	%rd308, %rd307, 3;
	add.s64 	%rd9, %rd1, %rd308;
	@%p2 bra 	$L__BB1_311;
	ld.global.f64 	%fd1577, [%rd9+8];
	min.f64 	%fd1578, %fd1611, %fd1577;
	st.global.f64 	[%rd9+8], %fd1578;
	bra.uni 	$L__BB1_313;
$L__BB1_311:
	ld.param.u32 	%r1166, [_Z18FP64_minadd_kernelILi64ELi8ELi64ELi8ELi8ELb0EEvPdS0_S0_iii_param_4];
	ld.param.u32 	%r1094, [_Z18FP64_minadd_kernelILi64ELi8ELi64ELi8ELi8ELb0EEvPdS0_S0_iii_param_3];
	setp.ge.s32 	%p229, %r78, %r1166;
	setp.ge.s32 	%p230, %r70, %r1094;
	or.pred  	%p231, %p230, %p229;
	@%p231 bra 	$L__BB1_313;
	ld.global.f64 	%fd1579, [%rd9+8];
	min.f64 	%fd1580, %fd1611, %fd1579;
	st.global.f64 	[%rd9+8], %fd1580;
$L__BB1_313:
	@%p2 bra 	$L__BB1_315;
	ld.global.f64 	%fd1581, [%rd9+16];
	min.f64 	%fd1582, %fd1610, %fd1581;
	st.global.f64 	[%rd9+16], %fd1582;
	bra.uni 	$L__BB1_317;
$L__BB1_315:
	ld.param.u32 	%r1167, [_Z18FP64_minadd_kernelILi64ELi8ELi64ELi8ELi8ELb0EEvPdS0_S0_iii_param_4];
	ld.param.u32 	%r1095, [_Z18FP64_minadd_kernelILi64ELi8ELi64ELi8ELi8ELb0EEvPdS0_S0_iii_param_3];
	setp.ge.s32 	%p232, %r78, %r1167;
	setp.ge.s32 	%p233, %r71, %r1095;
	or.pred  	%p234, %p233, %p232;
	@%p234 bra 	$L__BB1_317;
	ld.global.f64 	%fd1583, [%rd9+16];
	min.f64 	%fd1584, %fd1610, %fd1583;
	st.global.f64 	[%rd9+16], %fd1584;
$L__BB1_317:
	@%p2 bra 	$L__BB1_319;
	ld.global.f64 	%fd1585, [%rd9+24];
	min.f64 	%fd1586, %fd1609, %fd1585;
	st.global.f64 	[%rd9+24], %fd1586;
	bra.uni 	$L__BB1_321;
$L__BB1_319:
	ld.param.u32 	%r1168, [_Z18FP64_minadd_kernelILi64ELi8ELi64ELi8ELi8ELb0EEvPdS0_S0_iii_param_4];
	ld.param.u32 	%r1096, [_Z18FP64_minadd_kernelILi64ELi8ELi64ELi8ELi8ELb0EEvPdS0_S0_iii_param_3];
	setp.ge.s32 	%p235, %r78, %r1168;
	setp.ge.s32 	%p236, %r64, %r1096;
	or.pred  	%p237, %p236, %p235;
	@%p237 bra 	$L__BB1_321;
	ld.global.f64 	%fd1587, [%rd9+24];
	min.f64 	%fd1588, %fd1609, %fd1587;
	st.global.f64 	[%rd9+24], %fd1588;
$L__BB1_321:
	@%p2 bra 	$L__BB1_323;
	ld.global.f64 	%fd1589, [%rd9+32];
	min.f64 	%fd1590, %fd1608, %fd1589;
	st.global.f64 	[%rd9+32], %fd1590;
	bra.uni 	$L__BB1_325;
$L__BB1_323:
	ld.param.u32 	%r1169, [_Z18FP64_minadd_kernelILi64ELi8ELi64ELi8ELi8ELb0EEvPdS0_S0_iii_param_4];
	ld.param.u32 	%r1097, [_Z18FP64_minadd_kernelILi64ELi8ELi64ELi8ELi8ELb0EEvPdS0_S0_iii_param_3];
	setp.ge.s32 	%p238, %r78, %r1169;
	setp.ge.s32 	%p239, %r65, %r1097;
	or.pred  	%p240, %p239, %p238;
	@%p240 bra 	$L__BB1_325;
	ld.global.f64 	%fd1591, [%rd9+32];
	min.f64 	%fd1592, %fd1608, %fd1591;
	st.global.f64 	[%rd9+32], %fd1592;
$L__BB1_325:
	@%p2 bra 	$L__BB1_327;
	ld.global.f64 	%fd1593, [%rd9+40];
	min.f64 	%fd1594, %fd1607, %fd1593;
	st.global.f64 	[%rd9+40], %fd1594;
	bra.uni 	$L__BB1_329;
$L__BB1_327:
	ld.param.u32 	%r1170, [_Z18FP64_minadd_kernelILi64ELi8ELi64ELi8ELi8ELb0EEvPdS0_S0_iii_param_4];
	ld.param.u32 	%r1098, [_Z18FP64_minadd_kernelILi64ELi8ELi64ELi8ELi8ELb0EEvPdS0_S0_iii_param_3];
	setp.ge.s32 	%p241, %r78, %r1170;
	setp.ge.s32 	%p242, %r66, %r1098;
	or.pred  	%p243, %p242, %p241;
	@%p243 bra 	$L__BB1_329;
	ld.global.f64 	%fd1595, [%rd9+40];
	min.f64 	%fd1596, %fd1607, %fd1595;
	st.global.f64 	[%rd9+40], %fd1596;
$L__BB1_329:
	@%p2 bra 	$L__BB1_331;
	ld.global.f64 	%fd1597, [%rd9+48];
	min.f64 	%fd1598, %fd1606, %fd1597;
	st.global.f64 	[%rd9+48], %fd1598;
	bra.uni 	$L__BB1_333;
$L__BB1_331:
	ld.param.u32 	%r1171, [_Z18FP64_minadd_kernelILi64ELi8ELi64ELi8ELi8ELb0EEvPdS0_S0_iii_param_4];
	ld.param.u32 	%r1099, [_Z18FP64_minadd_kernelILi64ELi8ELi64ELi8ELi8ELb0EEvPdS0_S0_iii_param_3];
	setp.ge.s32 	%p244, %r78, %r1171;
	setp.ge.s32 	%p245, %r67, %r1099;
	or.pred  	%p246, %p245, %p244;
	@%p246 bra 	$L__BB1_333;
	ld.global.f64 	%fd1599, [%rd9+48];
	min.f64 	%fd1600, %fd1606, %fd1599;
	st.global.f64 	[%rd9+48], %fd1600;
$L__BB1_333:
	@%p2 bra 	$L__BB1_335;
	ld.global.f64 	%fd1601, [%rd9+56];
	min.f64 	%fd1602, %fd1605, %fd1601;
	st.global.f64 	[%rd9+56], %fd1602;
	bra.uni 	$L__BB1_337;
$L__BB1_335:
	ld.param.u32 	%r1172, [_Z18FP64_minadd_kernelILi64ELi8ELi64ELi8ELi8ELb0EEvPdS0_S0_iii_param_4];
	ld.param.u32 	%r1100, [_Z18FP64_minadd_kernelILi64ELi8ELi64ELi8ELi8ELb0EEvPdS0_S0_iii_param_3];
	setp.ge.s32 	%p247, %r78, %r1172;
	setp.ge.s32 	%p248, %r61, %r1100;
	or.pred  	%p249, %p248, %p247;
	@%p249 bra 	$L__BB1_337;
	ld.global.f64 	%fd1603, [%rd9+56];
	min.f64 	%fd1604, %fd1605, %fd1603;
	st.global.f64 	[%rd9+56], %fd1604;
$L__BB1_337:
	ret;

}
	// .globl	_Z19INT32_minadd_kernelILi128ELi8ELi128ELi8ELi8ELb0EEvPiS0_S0_iii
.visible .entry _Z19INT32_minadd_kernelILi128ELi8ELi128ELi8ELi8ELb0EEvPiS0_S0_iii(
	.param .u64 .ptr .align 1 _Z19INT32_minadd_kernelILi128ELi8ELi128ELi8ELi8ELb0EEvPiS0_S0_iii_param_0,
	.param .u64 .ptr .align 1 _Z19INT32_minadd_kernelILi128ELi8ELi128ELi8ELi8ELb0EEvPiS0_S0_iii_param_1,
	.param .u64 .ptr .align 1 _Z19INT32_minadd_kernelILi128ELi8ELi128ELi8ELi8ELb0EEvPiS0_S0_iii_param_2,
	.param .u32 _Z19INT32_minadd_kernelILi128ELi8ELi128ELi8ELi8ELb0EEvPiS0_S0_iii_param_3,
	.param .u32 _Z19INT32_minadd_kernelILi128ELi8ELi128ELi8ELi8ELb0EEvPiS0_S0_iii_param_4,
	.param .u32 _Z19INT32_minadd_kernelILi128ELi8ELi128ELi8ELi8ELb0EEvPiS0_S0_iii_param_5
)
{
	.reg .pred 	%p<226>;
	.reg .b32 	%r<2259>;
	.reg .b64 	%rd<147>;
	// demoted variable
	.shared .align 4 .b8 _ZZ19INT32_minadd_kernelILi128ELi8ELi128ELi8ELi8ELb0EEvPiS0_S0_iiiE2As[4096];
	// demoted variable
	.shared .align 4 .b8 _ZZ19INT32_minadd_kernelILi128ELi8ELi128ELi8ELi8ELb0EEvPiS0_S0_iiiE2Bs[4096];
	ld.param.u32 	%r271, [_Z19INT32_minadd_kernelILi128ELi8ELi128ELi8ELi8ELb0EEvPiS0_S0_iii_param_5];
	mov.u32 	%r1, %tid.y;
	mov.u32 	%r2, %tid.x;
	and.b32  	%r2113, %r2, 7;
	setp.lt.s32 	%p3, %r271, 1;
	mov.b32 	%r2186, 2147483647;
	mov.b32 	%r2123, 0;
	mov.u32 	%r2124, %r2123;
	mov.u32 	%r2125, %r2123;
	mov.u32 	%r2126, %r2123;
	mov.u32 	%r2127, %r2123;
	mov.u32 	%r2128, %r2123;
	mov.u32 	%r2129, %r2123;
	mov.u32 	%r2130, %r2123;
	mov.u32 	%r2131, %r2123;
	mov.u32 	%r2132, %r2123;
	mov.u32 	%r2133, %r2123;
	mov.u32 	%r2134, %r2123;
	mov.u32 	%r2135, %r2123;
	mov.u32 	%r2136, %r2123;
	mov.u32 	%r2137, %r2123;
	mov.u32 	%r2138, %r2123;
	mov.u32 	%r2139, %r2123;
	mov.u32 	%r2140, %r2123;
	mov.u32 	%r2141, %r2123;
	mov.u32 	%r2142, %r2123;
	mov.u32 	%r2143, %r2123;
	mov.u32 	%r2144, %r2123;
	mov.u32 	%r2145, %r2123;
	mov.u32 	%r2146, %r2123;
	mov.u32 	%r2147, %r2123;
	mov.u32 	%r2148, %r2123;
	mov.u32 	%r2149, %r2123;
	mov.u32 	%r2150, %r2123;
	mov.u32 	%r2151, %r2123;
	mov.u32 	%r2152, %r2123;
	mov.u32 	%r2153, %r2123;
	mov.u32 	%r2154, %r2123;
	mov.u32 	%r2155, %r2123;
	mov.u32 	%r2156, %r2123;
	mov.u32 	%r2157, %r2123;
	mov.u32 	%r2158, %r2123;
	mov.u32 	%r2159, %r2123;
	mov.u32 	%r2160, %r2123;
	mov.u32 	%r2161, %r2123;
	mov.u32 	%r2162, %r2123;
	mov.u32 	%r2163, %r2123;
	mov.u32 	%r2164, %r2123;
	mov.u32 	%r2165, %r2123;
	mov.u32 	%r2166, %r2123;
	mov.u32 	%r2167, %r2123;
	mov.u32 	%r2168, %r2123;
	mov.u32 	%r2169, %r2123;
	mov.u32 	%r2170, %r2123;
	mov.u32 	%r2171, %r2123;
	mov.u32 	%r2172, %r2123;
	mov.u32 	%r2173, %r2123;
	mov.u32 	%r2174, %r2123;
	mov.u32 	%r2175, %r2123;
	mov.u32 	%r2176, %r2123;
	mov.u32 	%r2177, %r2123;
	mov.u32 	%r2178, %r2123;
	mov.u32 	%r2179, %r2123;
	mov.u32 	%r2180, %r2123;
	mov.u32 	%r2181, %r2123;
	mov.u32 	%r2182, %r2123;
	mov.u32 	%r2183, %r2123;
	mov.u32 	%r2184, %r2123;
	mov.u32 	%r2185, %r2123;
	@%p3 bra 	$L__BB2_41;
	ld.param.u32 	%r2102, [_Z19INT32_minadd_kernelILi128ELi8ELi128ELi8ELi8ELb0EEvPiS0_S0_iii_param_5];
	ld.param.u32 	%r1956, [_Z19INT32_minadd_kernelILi128ELi8ELi128ELi8ELi8ELb0EEvPiS0_S0_iii_param_3];
	shl.b32 	%r277, %r1, 4;
	add.s32 	%r278, %r277, %r2;
	shr.u32 	%r279, %r278, 7;
	and.b32  	%r280, %r278, 127;
	shr.u32 	%r281, %r278, 3;
	mov.u32 	%r282, %ctaid.x;
	shl.b32 	%r283, %r282, 7;
	mov.u32 	%r284, %nctaid.x;
	add.s32 	%r285, %r284, -1;
	setp.eq.s32 	%p4, %r282, %r285;
	mov.u32 	%r286, %ctaid.y;
	mov.u32 	%r288, %nctaid.y;
	add.s32 	%r290, %r288, -1;
	setp.eq.s32 	%p5, %r286, %r290;
	or.pred  	%p1, %p4, %p5;
	shl.b32 	%r291, %r286, 7;
	add.s32 	%r292, %r281, %r291;
	shl.b32 	%r293, %r2102, 5;
	shl.b32 	%r294, %r2102, 6;
	add.s32 	%r295, %r279, 2;
	mad.lo.s32 	%r296, %r1956, %r295, %r283;
	add.s32 	%r2122, %r296, %r280;
	add.s32 	%r2121, %r279, 4;
	mad.lo.s32 	%r297, %r1956, %r2121, %r283;
	add.s32 	%r2120, %r297, %r280;
	add.s32 	%r298, %r279, 6;
	mad.lo.s32 	%r299, %r1956, %r298, %r283;
	add.s32 	%r2119, %r299, %r280;
	mad.lo.s32 	%r300, %r1956, %r279, %r283;
	add.s32 	%r2118, %r300, %r280;
	mad.lo.s32 	%r2114, %r292, %r2102, %r2113;
	add.s32 	%r2116, %r2114, %r294;
	add.s32 	%r2117, %r2116, %r293;
	add.s32 	%r2115, %r2114, %r293;
	mov.b32 	%r2186, 2147483647;
	mov.b32 	%r2123, 0;
	mov.b32 	%r2112, 4;
	not.pred 	%p18, %p1;
$L__BB2_2:
	@%p1 bra 	$L__BB2_3;
	bra.uni 	$L__BB2_5;
$L__BB2_3:
	ld.param.u32 	%r2103, [_Z19INT32_minadd_kernelILi128ELi8ELi128ELi8ELi8ELb0EEvPiS0_S0_iii_param_5];
	ld.param.u32 	%r1957, [_Z19INT32_minadd_kernelILi128ELi8ELi128ELi8ELi8ELb0EEvPiS0_S0_iii_param_3];
	mov.u32 	%r302, %tid.y;
	shl.b32 	%r303, %r302, 4;
	mov.u32 	%r304, %tid.x;
	add.s32 	%r305, %r303, %r304;
	and.b32  	%r306, %r305, 127;
	mov.u32 	%r307, %ctaid.x;
	shl.b32 	%r308, %r307, 7;
	or.b32  	%r309, %r306, %r308;
	setp.ge.s32 	%p6, %r309, %r1957;
	add.s32 	%r310, %r2121, -4;
	setp.ge.s32 	%p7, %r310, %r2103;
	mov.b32 	%r2251, 2147483647;
	or.pred  	%p8, %p6, %p7;
	@%p8 bra 	$L__BB2_6;
	ld.param.u64 	%rd125, [_Z19INT32_minadd_kernelILi128ELi8ELi128ELi8ELi8ELb0EEvPiS0_S0_iii_param_0];
	cvta.to.global.u64 	%rd17, %rd125;
	mul.wide.s32 	%rd18, %r2118, 4;
	add.s64 	%rd19, %rd17, %rd18;
	ld.global.nc.u32 	%r2251, [%rd19];
	bra.uni 	$L__BB2_6;
$L__BB2_5:
	ld.param.u64 	%rd124, [_Z19INT32_minadd_kernelILi128ELi8ELi128ELi8ELi8ELb0EEvPiS0_S0_iii_param_0];
	cvta.to.global.u64 	%rd14, %rd124;
	mul.wide.s32 	%rd15, %r2118, 4;
	add.s64 	%rd16, %rd14, %rd15;
	ld.global.nc.u32 	%r2251, [%rd16];
$L__BB2_6:
	mov.u32 	%r311, %tid.y;
	shl.b32 	%r312, %r311, 4;
	mov.u32 	%r313, %tid.x;
	add.s32 	%r314, %r312, %r313;
	shl.b32 	%r315, %r314, 2;
	mov.u32 	%r316, _ZZ19INT32_minadd_kernelILi128ELi8ELi128ELi8ELi8ELb0EEvPiS0_S0_iiiE2As;
	add.s32 	%r317, %r316, %r315;
	st.shared.u32 	[%r317], %r2251;
	@%p1 bra 	$L__BB2_8;
	ld.param.u64 	%rd126, [_Z19INT32_minadd_kernelILi128ELi8ELi128ELi8ELi8ELb0EEvPiS0_S0_iii_param_0];
	cvta.to.global.u64 	%rd20, %rd126;
	mul.wide.s32 	%rd21, %r2122, 4;
	add.s64 	%rd22, %rd20, %rd21;
	ld.global.nc.u32 	%r318, [%rd22];
	mov.u32 	%r319, %tid.y;
	shl.b32 	%r320, %r319, 4;
	mov.u32 	%r321, %tid.x;
	add.s32 	%r322, %r320, %r321;
	shl.b32 	%r323, %r322, 2;
	mov.u32 	%r324, _ZZ19INT32_minadd_kernelILi128ELi8ELi128ELi8ELi8ELb0EEvPiS0_S0_iiiE2As;
	add.s32 	%r325, %r324, %r323;
	st.shared.u32 	[%r325+1024], %r318;
	bra.uni 	$L__BB2_11;
$L__BB2_8:
	ld.param.u32 	%r2104, [_Z19INT32_minadd_kernelILi128ELi8ELi128ELi8ELi8ELb0EEvPiS0_S0_iii_param_5];
	ld.param.u32 	%r1958, [_Z19INT32_minadd_kernelILi128ELi8ELi128ELi8ELi8ELb0EEvPiS0_S0_iii_param_3];
	mov.u32 	%r327, %tid.y;
	shl.b32 	%r328, %r327, 4;
	mov.u32 	%r329, %tid.x;
	add.s32 	%r330, %r328, %r329;
	and.b32  	%r331, %r330, 127;
	mov.u32 	%r332, %ctaid.x;
	shl.b32 	%r333, %r332, 7;
	or.b32  	%r334, %r331, %r333;
	setp.ge.s32 	%p9, %r334, %r1958;
	add.s32 	%r335, %r2121, -2;
	setp.ge.s32 	%p10, %r335, %r2104;
	mov.b32 	%r2252, 2147483647;
	or.pred  	%p11, %p9, %p10;
	@%p11 bra 	$L__BB2_10;
	ld.param.u64 	%rd127, [_Z19INT32_minadd_kernelILi128ELi8ELi128ELi8ELi8ELb0EEvPiS0_S0_iii_param_0];
	cvta.to.global.u64 	%rd23, %rd127;
	mul.wide.s32 	%rd24, %r2122, 4;
	add.s64 	%rd25, %rd23, %rd24;
	ld.global.nc.u32 	%r2252, [%rd25];
$L__BB2_10:
	mov.u32 	%r336, %tid.y;
	shl.b32 	%r337, %r336, 4;
	mov.u32 	%r338, %tid.x;
	add.s32 	%r339, %r337, %r338;
	shl.b32 	%r340, %r339, 2;
	mov.u32 	%r341, _ZZ19INT32_minadd_kernelILi128ELi8ELi128ELi8ELi8ELb0EEvPiS0_S0_iiiE2As;
	add.s32 	%r342, %r341, %r340;
	st.shared.u32 	[%r342+1024], %r2252;
$L__BB2_11:
	@%p1 bra 	$L__BB2_13;
	ld.param.u64 	%rd128, [_Z19INT32_minadd_kernelILi128ELi8ELi128ELi8ELi8ELb0EEvPiS0_S0_iii_param_0];
	cvta.to.global.u64 	%rd26, %rd128;
	mul.wide.s32 	%rd27, %r2120, 4;
	add.s64 	%rd28, %rd26, %rd27;
	ld.global.nc.u32 	%r343, [%rd28];
	mov.u32 	%r344, %tid.y;
	shl.b32 	%r345, %r344, 4;
	mov.u32 	%r346, %tid.x;
	add.s32 	%r347, %r345, %r346;
	shl.b32 	%r348, %r347, 2;
	mov.u32 	%r349, _ZZ19INT32_minadd_kernelILi128ELi8ELi128ELi8ELi8ELb0EEvPiS0_S0_iiiE2As;
	add.s32 	%r350, %r349, %r348;
	st.shared.u32 	[%r350+2048], %r343;
	bra.uni 	$L__BB2_16;
$L__BB2_13:
	ld.param.u32 	%r2105, [_Z19INT32_minadd_kernelILi128ELi8ELi128ELi8ELi8ELb0EEvPiS0_S0_iii_param_5];
	ld.param.u32 	%r1959, [_Z19INT32_minadd_kernelILi128ELi8ELi128ELi8ELi8ELb0EEvPiS0_S0_iii_param_3];
	mov.u32 	%r352, %tid.y;
	shl.b32 	%r353, %r352, 4;
	mov.u32 	%r354, %tid.x;
	add.s32 	%r355, %r353, %r354;
	and.b32  	%r356, %r355, 127;
	mov.u32 	%r357, %ctaid.x;
	shl.b32 	%r358, %r357, 7;
	or.b32  	%r359, %r356, %r358;
	setp.ge.s32 	%p12, %r359, %r1959;
	setp.ge.s32 	%p13, %r2121, %r2105;
	mov.b32 	%r2253, 2147483647;
	or.pred  	%p14, %p12, %p13;
	@%p14 bra 	$L__BB2_15;
	ld.param.u64 	%rd129, [_Z19INT32_minadd_kernelILi128ELi8ELi128ELi8ELi8ELb0EEvPiS0_S0_iii_param_0];
	cvta.to.global.u64 	%rd29, %rd129;
	mul.wide.s32 	%rd30, %r2120, 4;
	add.s64 	%rd31, %rd29, %rd30;
	ld.global.nc.u32 	%r2253, [%rd31];
$L__BB2_15:
	mov.u32 	%r360, %tid.y;
	shl.b32 	%r361, %r360, 4;
	mov.u32 	%r362, %tid.x;
	add.s32 	%r363, %r361, %r362;
	shl.b32 	%r364, %r363, 2;
	mov.u32 	%r365, _ZZ19INT32_minadd_kernelILi128ELi8ELi128ELi8ELi8ELb0EEvPiS0_S0_iiiE2As;
	add.s32 	%r366, %r365, %r364;
	st.shared.u32 	[%r366+2048], %r2253;
$L__BB2_16:
	@%p1 bra 	$L__BB2_18;
	ld.param.u64 	%rd130, [_Z19INT32_minadd_kernelILi128ELi8ELi128ELi8ELi8ELb0EEvPiS0_S0_iii_param_0];
	cvta.to.global.u64 	%rd32, %rd130;
	mul.wide.s32 	%rd33, %r2119, 4;
	add.s64 	%rd34, %rd32, %rd33;
	ld.global.nc.u32 	%r367, [%rd34];
	mov.u32 	%r368, %tid.y;
	shl.b32 	%r369, %r368, 4;
	mov.u32 	%r370, %tid.x;
	add.s32 	%r371, %r369, %r370;
	shl.b32 	%r372, %r371, 2;
	mov.u32 	%r373, _ZZ19INT32_minadd_kernelILi128ELi8ELi128ELi8ELi8ELb0EEvPiS0_S0_iiiE2As;
	add.s32 	%r374, %r373, %r372;
	st.shared.u32 	[%r374+3072], %r367;
	bra.uni 	$L__BB2_21;
$L__BB2_18:
	ld.param.u32 	%r2106, [_Z19INT32_minadd_kernelILi128ELi8ELi128ELi8ELi8ELb0EEvPiS0_S0_iii_param_5];
	ld.param.u32 	%r1960, [_Z19INT32_minadd_kernelILi128ELi8ELi128ELi8ELi8ELb0EEvPiS0_S0_iii_param_3];
	mov.u32 	%r376, %tid.y;
	shl.b32 	%r377, %r376, 4;
	mov.u32 	%r378, %tid.x;
	add.s32 	%r379, %r377, %r378;
	and.b32  	%r380, %r379, 127;
	mov.u32 	%r381, %ctaid.x;
	shl.b32 	%r382, %r381, 7;
	or.b32  	%r383, %r380, %r382;
	setp.ge.s32 	%p15, %r383, %r1960;
	add.s32 	%r384, %r2121, 2;
	setp.ge.s32 	%p16, %r384, %r2106;
	mov.b32 	%r2254, 2147483647;
	or.pred  	%p17, %p15, %p16;
	@%p17 bra 	$L__BB2_20;
	ld.param.u64 	%rd131, [_Z19INT32_minadd_kernelILi128ELi8ELi128ELi8ELi8ELb0EEvPiS0_S0_iii_param_0];
	cvta.to.global.u64 	%rd35, %rd131;
	mul.wide.s32 	%rd36, %r2119, 4;
	add.s64 	%rd37, %rd35, %rd36;
	ld.global.nc.u32 	%r2254, [%rd37];
$L__BB2_20:
	mov.u32 	%r385, %tid.y;
	shl.b32 	%r386, %r385, 4;
	mov.u32 	%r387, %tid.x;
	add.s32 	%r388, %r386, %r387;
	shl.b32 	%r389, %r388, 2;
	mov.u32 	%r390, _ZZ19INT32_minadd_kernelILi128ELi8ELi128ELi8ELi8ELb0EEvPiS0_S0_iiiE2As;
	add.s32 	%r391, %r390, %r389;
	st.shared.u32 	[%r391+3072], %r2254;
$L__BB2_21:
	@%p18 bra 	$L__BB2_24;
	ld.param.u32 	%r2107, [_Z19INT32_minadd_kernelILi128ELi8ELi128ELi8ELi8ELb0EEvPiS0_S0_iii_param_5];
	ld.param.u32 	%r2034, [_Z19INT32_minadd_kernelILi128ELi8ELi128ELi8ELi8ELb0EEvPiS0_S0_iii_param_4];
	setp.ge.s32 	%p19, %r2113, %r2107;
	mov.u32 	%r393, %tid.y;
	shl.b32 	%r394, %r393, 4;
	mov.u32 	%r395, %tid.x;
	add.s32 	%r396, %r394, %r395;
	shr.u32 	%r397, %r396, 3;
	mov.u32 	%r398, %ctaid.y;
	shl.b32 	%r399, %r398, 7;
	add.s32 	%r400, %r397, %r399;
	setp.ge.s32 	%p20, %r400, %r2034;
	mov.b32 	%r2255, 2147483647;
	or.pred  	%p21, %p19, %p20;
	@%p21 bra 	$L__BB2_25;
	ld.param.u64 	%rd133, [_Z19INT32_minadd_kernelILi128ELi8ELi128ELi8ELi8ELb0EEvPiS0_S0_iii_param_1];
	cvta.to.global.u64 	%rd41, %rd133;
	mul.wide.u32 	%rd42, %r2114, 4;
	add.s64 	%rd43, %rd41, %rd42;
	ld.global.nc.u32 	%r2255, [%rd43];
	bra.uni 	$L__BB2_25;
$L__BB2_24:
	ld.param.u64 	%rd132, [_Z19INT32_minadd_kernelILi128ELi8ELi128ELi8ELi8ELb0EEvPiS0_S0_iii_param_1];
	cvta.to.global.u64 	%rd38, %rd132;
	mul.wide.u32 	%rd39, %r2114, 4;
	add.s64 	%rd40, %rd38, %rd39;
	ld.global.nc.u32 	%r2255, [%rd40];
$L__BB2_25:
	mov.u32 	%r402, %tid.y;
	shl.b32 	%r403, %r402, 4;
	mov.u32 	%r404, %tid.x;
	add.s32 	%r405, %r403, %r404;
	and.b32  	%r406, %r405, 32760;
	and.b32  	%r407, %r404, 7;
	or.b32  	%r408, %r406, %r407;
	shl.b32 	%r409, %r408, 2;
	mov.u32 	%r410, _ZZ19INT32_minadd_kernelILi128ELi8ELi128ELi8ELi8ELb0EEvPiS0_S0_iiiE2Bs;
	add.s32 	%r411, %r410, %r409;
	st.shared.u32 	[%r411], %r2255;
	@%p1 bra 	$L__BB2_27;
	ld.param.u64 	%rd134, [_Z19INT32_minadd_kernelILi128ELi8ELi128ELi8ELi8ELb0EEvPiS0_S0_iii_param_1];
	cvta.to.global.u64 	%rd44, %rd134;
	mul.wide.u32 	%rd45, %r2115, 4;
	add.s64 	%rd46, %rd44, %rd45;
	ld.global.nc.u32 	%r412, [%rd46];
	mov.u32 	%r413, %tid.y;
	shl.b32 	%r414, %r413, 4;
	mov.u32 	%r415, %tid.x;
	add.s32 	%r416, %r414, %r415;
	and.b32  	%r417, %r416, 32760;
	and.b32  	%r418, %r415, 7;
	or.b32  	%r419, %r417, %r418;
	shl.b32 	%r420, %r419, 2;
	mov.u32 	%r421, _ZZ19INT32_minadd_kernelILi128ELi8ELi128ELi8ELi8ELb0EEvPiS0_S0_iiiE2Bs;
	add.s32 	%r422, %r421, %r420;
	st.shared.u32 	[%r422+1024], %r412;
	bra.uni 	$L__BB2_30;
$L__BB2_27:
	ld.param.u32 	%r2108, [_Z19INT32_minadd_kernelILi128ELi8ELi128ELi8ELi8ELb0EEvPiS0_S0_iii_param_5];
	ld.param.u32 	%r2035, [_Z19INT32_minadd_kernelILi128ELi8ELi128ELi8ELi8ELb0EEvPiS0_S0_iii_param_4];
	setp.ge.s32 	%p22, %r2113, %r2108;
	mov.u32 	%r426, %tid.x;
	add.s32 	%r427, %r403, %r426;
	shr.u32 	%r428, %r427, 3;
	mov.u32 	%r429, %ctaid.y;
	shl.b32 	%r430, %r429, 7;
	add.s32 	%r431, %r428, %r430;
	add.s32 	%r433, %r431, 32;
	setp.ge.s32 	%p23, %r433, %r2035;
	mov.b32 	%r2256, 2147483647;
	or.pred  	%p24, %p22, %p23;
	@%p24 bra 	$L__BB2_29;
	ld.param.u64 	%rd135, [_Z19INT32_minadd_kernelILi128ELi8ELi128ELi8ELi8ELb0EEvPiS0_S0_iii_param_1];
	cvta.to.global.u64 	%rd47, %rd135;
	mul.wide.u32 	%rd48, %r2115, 4;
	add.s64 	%rd49, %rd47, %rd48;
	ld.global.nc.u32 	%r2256, [%rd49];
$L__BB2_29:
	mov.u32 	%r434, %tid.y;
	shl.b32 	%r435, %r434, 4;
	mov.u32 	%r436, %tid.x;
	add.s32 	%r437, %r435, %r436;
	and.b32  	%r438, %r437, 32760;
	and.b32  	%r439, %r436, 7;
	or.b32  	%r440, %r438, %r439;
	shl.b32 	%r441, %r440, 2;
	mov.u32 	%r442, _ZZ19INT32_minadd_kernelILi128ELi8ELi128ELi8ELi8ELb0EEvPiS0_S0_iiiE2Bs;
	add.s32 	%r443, %r442, %r441;
	st.shared.u32 	[%r443+1024], %r2256;
$L__BB2_30:
	@%p1 bra 	$L__BB2_32;
	ld.param.u64 	%rd136, [_Z19INT32_minadd_kernelILi128ELi8ELi128ELi8ELi8ELb0EEvPiS0_S0_iii_param_1];
	cvta.to.global.u64 	%rd50, %rd136;
	mul.wide.u32 	%rd51, %r2116, 4;
	add.s64 	%rd52, %rd50, %rd51;
	ld.global.nc.u32 	%r444, [%rd52];
	mov.u32 	%r445, %tid.y;
	shl.b32 	%r446, %r445, 4;
	mov.u32 	%r447, %tid.x;
	add.s32 	%r448, %r446, %r447;
	and.b32  	%r449, %r448, 32760;
	and.b32  	%r450, %r447, 7;
	or.b32  	%r451, %r449, %r450;
	shl.b32 	%r452, %r451, 2;
	mov.u32 	%r453, _ZZ19INT32_minadd_kernelILi128ELi8ELi128ELi8ELi8ELb0EEvPiS0_S0_iiiE2Bs;
	add.s32 	%r454, %r453, %r452;
	st.shared.u32 	[%r454+2048], %r444;
	bra.uni 	$L__BB2_35;
$L__BB2_32:
	ld.param.u32 	%r2109, [_Z19INT32_minadd_kernelILi128ELi8ELi128ELi8ELi8ELb0EEvPiS0_S0_iii_param_5];
	ld.param.u32 	%r2036, [_Z19INT32_minadd_kernelILi128ELi8ELi128ELi8ELi8ELb0EEvPiS0_S0_iii_param_4];
	setp.ge.s32 	%p25, %r2113, %r2109;
	mov.u32 	%r456, %tid.y;
	shl.b32 	%r457, %r456, 4;
	mov.u32 	%r458, %tid.x;
	add.s32 	%r459, %r457, %r458;
	shr.u32 	%r460, %r459, 3;
	mov.u32 	%r461, %ctaid.y;
	shl.b32 	%r462, %r461, 7;
	add.s32 	%r463, %r460, %r462;
	add.s32 	%r465, %r463, 64;
	setp.ge.s32 	%p26, %r465, %r2036;
	mov.b32 	%r2257, 2147483647;
	or.pred  	%p27, %p25, %p26;
	@%p27 bra 	$L__BB2_34;
	ld.param.u64 	%rd137, [_Z19INT32_minadd_kernelILi128ELi8ELi128ELi8ELi8ELb0EEvPiS0_S0_iii_param_1];
	cvta.to.global.u64 	%rd53, %rd137;
	mul.wide.u32 	%rd54, %r2116, 4;
	add.s64 	%rd55, %rd53, %rd54;
	ld.global.nc.u32 	%r2257, [%rd55];
$L__BB2_34:
	mov.u32 	%r466, %tid.y;
	shl.b32 	%r467, %r466, 4;
	mov.u32 	%r468, %tid.x;
	add.s32 	%r469, %r467, %r468;
	and.b32  	%r470, %r469, 32760;
	and.b32  	%r471, %r468, 7;
	or.b32  	%r472, %r470, %r471;
	shl.b32 	%r473, %r472, 2;
	mov.u32 	%r474, _ZZ19INT32_minadd_kernelILi128ELi8ELi128ELi8ELi8ELb0EEvPiS0_S0_iiiE2Bs;
	add.s32 	%r475, %r474, %r473;
	st.shared.u32 	[%r475+2048], %r2257;
$L__BB2_35:
	@%p1 bra 	$L__BB2_37;
	ld.param.u64 	%rd138, [_Z19INT32_minadd_kernelILi128ELi8ELi128ELi8ELi8ELb0EEvPiS0_S0_iii_param_1];
	cvta.to.global.u64 	%rd56, %rd138;
	mul.wide.u32 	%rd57, %r2117, 4;
	add.s64 	%rd58, %rd56, %rd57;
	ld.global.nc.u32 	%r476, [%rd58];
	mov.u32 	%r477, %tid.y;
	shl.b32 	%r478, %r477, 4;
	mov.u32 	%r479, %tid.x;
	add.s32 	%r480, %r478, %r479;
	and.b32  	%r481, %r480, 32760;
	and.b32  	%r482, %r479, 7;
	or.b32  	%r483, %r481, %r482;
	shl.b32 	%r484, %r483, 2;
	mov.u32 	%r485, _ZZ19INT32_minadd_kernelILi128ELi8ELi128ELi8ELi8ELb0EEvPiS0_S0_iiiE2Bs;
	add.s32 	%r486, %r485, %r484;
	st.shared.u32 	[%r486+3072], %r476;
	bra.uni 	$L__BB2_40;
$L__BB2_37:
	ld.param.u32 	%r2110, [_Z19INT32_minadd_kernelILi128ELi8ELi128ELi8ELi8ELb0EEvPiS0_S0_iii_param_5];
	ld.param.u32 	%r2037, [_Z19INT32_minadd_kernelILi128ELi8ELi128ELi8ELi8ELb0EEvPiS0_S0_iii_param_4];
	setp.ge.s32 	%p28, %r2113, %r2110;
	mov.u32 	%r488, %tid.y;
	shl.b32 	%r489, %r488, 4;
	mov.u32 	%r490, %tid.x;
	add.s32 	%r491, %r489, %r490;
	shr.u32 	%r492, %r491, 3;
	mov.u32 	%r493, %ctaid.y;
	shl.b32 	%r494, %r493, 7;
	add.s32 	%r495, %r492, %r494;
	add.s32 	%r497, %r495, 96;
	setp.ge.s32 	%p29, %r497, %r2037;
	mov.b32 	%r2258, 2147483647;
	or.pred  	%p30, %p28, %p29;
	@%p30 bra 	$L__BB2_39;
	ld.param.u64 	%rd139, [_Z19INT32_minadd_kernelILi128ELi8ELi128ELi8ELi8ELb0EEvPiS0_S0_iii_param_1];
	cvta.to.global.u64 	%rd59, %rd139;
	mul.wide.u32 	%rd60, %r2117, 4;
	add.s64 	%rd61, %rd59, %rd60;
	ld.global.nc.u32 	%r2258, [%rd61];
$L__BB2_39:
	mov.u32 	%r498, %tid.y;
	shl.b32 	%r499, %r498, 4;
	mov.u32 	%r500, %tid.x;
	add.s32 	%r501, %r499, %r500;
	and.b32  	%r502, %r501, 32760;
	and.b32  	%r503, %r500, 7;
	or.b32  	%r504, %r502, %r503;
	shl.b32 	%r505, %r504, 2;
	mov.u32 	%r506, _ZZ19INT32_minadd_kernelILi128ELi8ELi128ELi8ELi8ELb0EEvPiS0_S0_iiiE2Bs;
	add.s32 	%r507, %r506, %r505;
	st.shared.u32 	[%r507+3072], %r2258;
$L__BB2_40:
	ld.param.u32 	%r2111, [_Z19INT32_minadd_kernelILi128ELi8ELi128ELi8ELi8ELb0EEvPiS0_S0_iii_param_5];
	ld.param.u32 	%r1961, [_Z19INT32_minadd_kernelILi128ELi8ELi128ELi8ELi8ELb0EEvPiS0_S0_iii_param_3];
	bar.sync 	0;
	mov.u32 	%r508, %tid.x;
	shl.b32 	%r509, %r508, 5;
	mov.u32 	%r510, _ZZ19INT32_minadd_kernelILi128ELi8ELi128ELi8ELi8ELb0EEvPiS0_S0_iiiE2As;
	add.s32 	%r511, %r510, %r509;
	ld.shared.u32 	%r512, [%r511];
	ld.shared.u32 	%r513, [%r511+4];
	ld.shared.u32 	%r514, [%r511+8];
	ld.shared.u32 	%r515, [%r511+12];
	ld.shared.u32 	%r516, [%r511+16];
	ld.shared.u32 	%r517, [%r511+20];
	ld.shared.u32 	%r518, [%r511+24];
	ld.shared.u32 	%r519, [%r511+28];
	mov.u32 	%r520, %tid.y;
	shl.b32 	%r521, %r520, 8;
	mov.u32 	%r522, _ZZ19INT32_minadd_kernelILi128ELi8ELi128ELi8ELi8ELb0EEvPiS0_S0_iiiE2Bs;
	add.s32 	%r523, %r522, %r521;
	ld.shared.u32 	%r524, [%r523];
	ld.shared.u32 	%r525, [%r523+32];
	ld.shared.u32 	%r526, [%r523+64];
	ld.shared.u32 	%r527, [%r523+96];
	ld.shared.u32 	%r528, [%r523+128];
	ld.shared.u32 	%r529, [%r523+160];
	ld.shared.u32 	%r530, [%r523+192];
	ld.shared.u32 	%r531, [%r523+224];
	add.s32 	%r532, %r524, %r512;
	min.s32 	%r533, %r532, %r2186;
	add.s32 	%r534, %r525, %r512;
	min.s32 	%r535, %r534, %r2178;
	add.s32 	%r536, %r526, %r512;
	min.s32 	%r537, %r536, %r2170;
	add.s32 	%r538, %r527, %r512;
	min.s32 	%r539, %r538, %r2162;
	add.s32 	%r540, %r528, %r512;
	min.s32 	%r541, %r540, %r2154;
	add.s32 	%r542, %r529, %r512;
	min.s32 	%r543, %r542, %r2146;
	add.s32 	%r544, %r530, %r512;
	min.s32 	%r545, %r544, %r2138;
	add.s32 	%r546, %r531, %r512;
	min.s32 	%r547, %r546, %r2130;
	add.s32 	%r548, %r524, %r513;
	min.s32 	%r549, %r548, %r2185;
	add.s32 	%r550, %r525, %r513;
	min.s32 	%r551, %r550, %r2177;
	add.s32 	%r552, %r526, %r513;
	min.s32 	%r553, %r552, %r2169;
	add.s32 	%r554, %r527, %r513;
	min.s32 	%r555, %r554, %r2161;
	add.s32 	%r556, %r528, %r513;
	min.s32 	%r557, %r556, %r2153;
	add.s32 	%r558, %r529, %r513;
	min.s32 	%r559, %r558, %r2145;
	add.s32 	%r560, %r530, %r513;
	min.s32 	%r561, %r560, %r2137;
	add.s32 	%r562, %r531, %r513;
	min.s32 	%r563, %r562, %r2129;
	add.s32 	%r564, %r524, %r514;
	min.s32 	%r565, %r564, %r2184;
	add.s32 	%r566, %r525, %r514;
	min.s32 	%r567, %r566, %r2176;
	add.s32 	%r568, %r526, %r514;
	min.s32 	%r569, %r568, %r2168;
	add.s32 	%r570, %r527, %r514;
	min.s32 	%r571, %r570, %r2160;
	add.s32 	%r572, %r528, %r514;
	min.s32 	%r573, %r572, %r2152;
	add.s32 	%r574, %r529, %r514;
	min.s32 	%r575, %r574, %r2144;
	add.s32 	%r576, %r530, %r514;
	min.s32 	%r577, %r576, %r2136;
	add.s32 	%r578, %r531, %r514;
	min.s32 	%r579, %r578, %r2128;
	add.s32 	%r580, %r524, %r515;
	min.s32 	%r581, %r580, %r2183;
	add.s32 	%r582, %r525, %r515;
	min.s32 	%r583, %r582, %r2175;
	add.s32 	%r584, %r526, %r515;
	min.s32 	%r585, %r584, %r2167;
	add.s32 	%r586, %r527, %r515;
	min.s32 	%r587, %r586, %r2159;
	add.s32 	%r588, %r528, %r515;
	min.s32 	%r589, %r588, %r2151;
	add.s32 	%r590, %r529, %r515;
	min.s32 	%r591, %r590, %r2143;
	add.s32 	%r592, %r530, %r515;
	min.s32 	%r593, %r592, %r2135;
	add.s32 	%r594, %r531, %r515;
	min.s32 	%r595, %r594, %r2127;
	add.s32 	%r596, %r524, %r516;
	min.s32 	%r597, %r596, %r2182;
	add.s32 	%r598, %r525, %r516;
	min.s32 	%r599, %r598, %r2174;
	add.s32 	%r600, %r526, %r516;
	min.s32 	%r601, %r600, %r2166;
	add.s32 	%r602, %r527, %r516;
	min.s32 	%r603, %r602, %r2158;
	add.s32 	%r604, %r528, %r516;
	min.s32 	%r605, %r604, %r2150;
	add.s32 	%r606, %r529, %r516;
	min.s32 	%r607, %r606, %r2142;
	add.s32 	%r608, %r530, %r516;
	min.s32 	%r609, %r608, %r2134;
	add.s32 	%r610, %r531, %r516;
	min.s32 	%r611, %r610, %r2126;
	add.s32 	%r612, %r524, %r517;
	min.s32 	%r613, %r612, %r2181;
	add.s32 	%r614, %r525, %r517;
	min.s32 	%r615, %r614, %r2173;
	add.s32 	%r616, %r526, %r517;
	min.s32 	%r617, %r616, %r2165;
	add.s32 	%r618, %r527, %r517;
	min.s32 	%r619, %r618, %r2157;
	add.s32 	%r620, %r528, %r517;
	min.s32 	%r621, %r620, %r2149;
	add.s32 	%r622, %r529, %r517;
	min.s32 	%r623, %r622, %r2141;
	add.s32 	%r624, %r530, %r517;
	min.s32 	%r625, %r624, %r2133;
	add.s32 	%r626, %r531, %r517;
	min.s32 	%r627, %r626, %r2125;
	add.s32 	%r628, %r524, %r518;
	min.s32 	%r629, %r628, %r2180;
	add.s32 	%r630, %r525, %r518;
	min.s32 	%r631, %r630, %r2172;
	add.s32 	%r632, %r526, %r518;
	min.s32 	%r633, %r632, %r2164;
	add.s32 	%r634, %r527, %r518;
	min.s32 	%r635, %r634, %r2156;
	add.s32 	%r636, %r528, %r518;
	min.s32 	%r637, %r636, %r2148;
	add.s32 	%r638, %r529, %r518;
	min.s32 	%r639, %r638, %r2140;
	add.s32 	%r640, %r530, %r518;
	min.s32 	%r641, %r640, %r2132;
	add.s32 	%r642, %r531, %r518;
	min.s32 	%r643, %r642, %r2124;
	add.s32 	%r644, %r524, %r519;
	min.s32 	%r645, %r644, %r2179;
	add.s32 	%r646, %r525, %r519;
	min.s32 	%r647, %r646, %r2171;
	add.s32 	%r648, %r526, %r519;
	min.s32 	%r649, %r648, %r2163;
	add.s32 	%r650, %r527, %r519;
	min.s32 	%r651, %r650, %r2155;
	add.s32 	%r652, %r528, %r519;
	min.s32 	%r653, %r652, %r2147;
	add.s32 	%r654, %r529, %r519;
	min.s32 	%r655, %r654, %r2139;
	add.s32 	%r656, %r530, %r519;
	min.s32 	%r657, %r656, %r2131;
	add.s32 	%r658, %r531, %r519;
	min.s32 	%r659, %r658, %r2123;
	ld.shared.u32 	%r660, [%r511+512];
	ld.shared.u32 	%r661, [%r511+516];
	ld.shared.u32 	%r662, [%r511+520];
	ld.shared.u32 	%r663, [%r511+524];
	ld.shared.u32 	%r664, [%r511+528];
	ld.shared.u32 	%r665, [%r511+532];
	ld.shared.u32 	%r666, [%r511+536];
	ld.shared.u32 	%r667, [%r511+540];
	ld.shared.u32 	%r668, [%r523+4];
	ld.shared.u32 	%r669, [%r523+36];
	ld.shared.u32 	%r670, [%r523+68];
	ld.shared.u32 	%r671, [%r523+100];
	ld.shared.u32 	%r672, [%r523+132];
	ld.shared.u32 	%r673, [%r523+164];
	ld.shared.u32 	%r674, [%r523+196];
	ld.shared.u32 	%r675, [%r523+228];
	add.s32 	%r676, %r668, %r660;
	min.s32 	%r677, %r676, %r533;
	add.s32 	%r678, %r669, %r660;
	min.s32 	%r679, %r678, %r535;
	add.s32 	%r680, %r670, %r660;
	min.s32 	%r681, %r680, %r537;
	add.s32 	%r682, %r671, %r660;
	min.s32 	%r683, %r682, %r539;
	add.s32 	%r684, %r672, %r660;
	min.s32 	%r685, %r684, %r541;
	add.s32 	%r686, %r673, %r660;
	min.s32 	%r687, %r686, %r543;
	add.s32 	%r688, %r674, %r660;
	min.s32 	%r689, %r688, %r545;
	add.s32 	%r690, %r675, %r660;
	min.s32 	%r691, %r690, %r547;
	add.s32 	%r692, %r668, %r661;
	min.s32 	%r693, %r692, %r549;
	add.s32 	%r694, %r669, %r661;
	min.s32 	%r695, %r694, %r551;
	add.s32 	%r696, %r670, %r661;
	min.s32 	%r697, %r696, %r553;
	add.s32 	%r698, %r671, %r661;
	min.s32 	%r699, %r698, %r555;
	add.s32 	%r700, %r672, %r661;
	min.s32 	%r701, %r700, %r557;
	add.s32 	%r702, %r673, %r661;
	min.s32 	%r703, %r702, %r559;
	add.s32 	%r704, %r674, %r661;
	min.s32 	%r705, %r704, %r561;
	add.s32 	%r706, %r675, %r661;
	min.s32 	%r707, %r706, %r563;
	add.s32 	%r708, %r668, %r662;
	min.s32 	%r709, %r708, %r565;
	add.s32 	%r710, %r669, %r662;
	min.s32 	%r711, %r710, %r567;
	add.s32 	%r712, %r670, %r662;
	min.s32 	%r713, %r712, %r569;
	add.s32 	%r714, %r671, %r662;
	min.s32 	%r715, %r714, %r571;
	add.s32 	%r716, %r672, %r662;
	min.s32 	%r717, %r716, %r573;
	add.s32 	%r718, %r673, %r662;
	min.s32 	%r719, %r718, %r575;
	add.s32 	%r720, %r674, %r662;
	min.s32 	%r721, %r720, %r577;
	add.s32 	%r722, %r675, %r662;
	min.s32 	%r723, %r722, %r579;
	add.s32 	%r724, %r668, %r663;
	min.s32 	%r725, %r724, %r581;
	add.s32 	%r726, %r669, %r663;
	min.s32 	%r727, %r726, %r583;
	add.s32 	%r728, %r670, %r663;
	min.s32 	%r729, %r728, %r585;
	add.s32 	%r730, %r671, %r663;
	min.s32 	%r731, %r730, %r587;
	add.s32 	%r732, %r672, %r663;
	min.s32 	%r733, %r732, %r589;
	add.s32 	%r734, %r673, %r663;
	min.s32 	%r735, %r734, %r591;
	add.s32 	%r736, %r674, %r663;
	min.s32 	%r737, %r736, %r593;
	add.s32 	%r738, %r675, %r663;
	min.s32 	%r739, %r738, %r595;
	add.s32 	%r740, %r668, %r664;
	min.s32 	%r741, %r740, %r597;
	add.s32 	%r742, %r669, %r664;
	min.s32 	%r743, %r742, %r599;
	add.s32 	%r744, %r670, %r664;
	min.s32 	%r745, %r744, %r601;
	add.s32 	%r746, %r671, %r664;
	min.s32 	%r747, %r746, %r603;
	add.s32 	%r748, %r672, %r664;
	min.s32 	%r749, %r748, %r605;
	add.s32 	%r750, %r673, %r664;
	min.s32 	%r751, %r750, %r607;
	add.s32 	%r752, %r674, %r664;
	min.s32 	%r753, %r752, %r609;
	add.s32 	%r754, %r675, %r664;
	min.s32 	%r755, %r754, %r611;
	add.s32 	%r756, %r668, %r665;
	min.s32 	%r757, %r756, %r613;
	add.s32 	%r758, %r669, %r665;
	min.s32 	%r759, %r758, %r615;
	add.s32 	%r760, %r670, %r665;
	min.s32 	%r761, %r760, %r617;
	add.s32 	%r762, %r671, %r665;
	min.s32 	%r763, %r762, %r619;
	add.s32 	%r764, %r672, %r665;
	min.s32 	%r765, %r764, %r621;
	add.s32 	%r766, %r673, %r665;
	min.s32 	%r767, %r766, %r623;
	add.s32 	%r768, %r674, %r665;
	min.s32 	%r769, %r768, %r625;
	add.s32 	%r770, %r675, %r665;
	min.s32 	%r771, %r770, %r627;
	add.s32 	%r772, %r668, %r666;
	min.s32 	%r773, %r772, %r629;
	add.s32 	%r774, %r669, %r666;
	min.s32 	%r775, %r774, %r631;
	add.s32 	%r776, %r670, %r666;
	min.s32 	%r777, %r776, %r633;
	add.s32 	%r778, %r671, %r666;
	min.s32 	%r779, %r778, %r635;
	add.s32 	%r780, %r672, %r666;
	min.s32 	%r781, %r780, %r637;
	add.s32 	%r782, %r673, %r666;
	min.s32 	%r783, %r782, %r639;
	add.s32 	%r784, %r674, %r666;
	min.s32 	%r785, %r784, %r641;
	add.s32 	%r786, %r675, %r666;
	min.s32 	%r787, %r786, %r643;
	add.s32 	%r788, %r668, %r667;
	min.s32 	%r789, %r788, %r645;
	add.s32 	%r790, %r669, %r667;
	min.s32 	%r791, %r790, %r647;
	add.s32 	%r792, %r670, %r667;
	min.s32 	%r793, %r792, %r649;
	add.s32 	%r794, %r671, %r667;
	min.s32 	%r795, %r794, %r651;
	add.s32 	%r796, %r672, %r667;
	min.s32 	%r797, %r796, %r653;
	add.s32 	%r798, %r673, %r667;
	min.s32 	%r799, %r798, %r655;
	add.s32 	%r800, %r674, %r667;
	min.s32 	%r801, %r800, %r657;
	add.s32 	%r802, %r675, %r667;
	min.s32 	%r803, %r802, %r659;
	ld.shared.u32 	%r804, [%r511+1024];
	ld.shared.u32 	%r805, [%r511+1028];
	ld.shared.u32 	%r806, [%r511+1032];
	ld.shared.u32 	%r807, [%r511+1036];
	ld.shared.u32 	%r808, [%r511+1040];
	ld.shared.u32 	%r809, [%r511+1044];
	ld.shared.u32 	%r810, [%r511+1048];
	ld.shared.u32 	%r811, [%r511+1052];
	ld.shared.u32 	%r812, [%r523+8];
	ld.shared.u32 	%r813, [%r523+40];
	ld.shared.u32 	%r814, [%r523+72];
	ld.shared.u32 	%r815, [%r523+104];
	ld.shared.u32 	%r816, [%r523+136];
	ld.shared.u32 	%r817, [%r523+168];
	ld.shared.u32 	%r818, [%r523+200];
	ld.shared.u32 	%r819, [%r523+232];
	add.s32 	%r820, %r812, %r804;
	min.s32 	%r821, %r820, %r677;
	add.s32 	%r822, %r813, %r804;
	min.s32 	%r823, %r822, %r679;
	add.s32 	%r824, %r814, %r804;
	min.s32 	%r825, %r824, %r681;
	add.s32 	%r826, %r815, %r804;
	min.s32 	%r827, %r826, %r683;
	add.s32 	%r828, %r816, %r804;
	min.s32 	%r829, %r828, %r685;
	add.s32 	%r830, %r817, %r804;
	min.s32 	%r831, %r830, %r687;
	add.s32 	%r832, %r818, %r804;
	min.s32 	%r833, %r832, %r689;
	add.s32 	%r834, %r819, %r804;
	min.s32 	%r835, %r834, %r691;
	add.s32 	%r836, %r812, %r805;
	min.s32 	%r837, %r836, %r693;
	add.s32 	%r838, %r813, %r805;
	min.s32 	%r839, %r838, %r695;
	add.s32 	%r840, %r814, %r805;
	min.s32 	%r841, %r840, %r697;
	add.s32 	%r842, %r815, %r805;
	min.s32 	%r843, %r842, %r699;
	add.s32 	%r844, %r816, %r805;
	min.s32 	%r845, %r844, %r701;
	add.s32 	%r846, %r817, %r805;
	min.s32 	%r847, %r846, %r703;
	add.s32 	%r848, %r818, %r805;
	min.s32 	%r849, %r848, %r705;
	add.s32 	%r850, %r819, %r805;
	min.s32 	%r851, %r850, %r707;
	add.s32 	%r852, %r812, %r806;
	min.s32 	%r853, %r852, %r709;
	add.s32 	%r854, %r813, %r806;
	min.s32 	%r855, %r854, %r711;
	add.s32 	%r856, %r814, %r806;
	min.s32 	%r857, %r856, %r713;
	add.s32 	%r858, %r815, %r806;
	min.s32 	%r859, %r858, %r715;
	add.s32 	%r860, %r816, %r806;
	min.s32 	%r861, %r860, %r717;
	add.s32 	%r862, %r817, %r806;
	min.s32 	%r863, %r862, %r719;
	add.s32 	%r864, %r818, %r806;
	min.s32 	%r865, %r864, %r721;
	add.s32 	%r866, %r819, %r806;
	min.s32 	%r867, %r866, %r723;
	add.s32 	%r868, %r812, %r807;
	min.s32 	%r869, %r868, %r725;
	add.s32 	%r870, %r813, %r807;
	min.s32 	%r871, %r870, %r727;
	add.s32 	%r872, %r814, %r807;
	min.s32 	%r873, %r872, %r729;
	add.s32 	%r874, %r815, %r807;
	min.s32 	%r875, %r874, %r731;
	add.s32 	%r876, %r816, %r807;
	min.s32 	%r877, %r876, %r733;
	add.s32 	%r878, %r817, %r807;
	min.s32 	%r879, %r878, %r735;
	add.s32 	%r880, %r818, %r807;
	min.s32 	%r881, %r880, %r737;
	add.s32 	%r882, %r819, %r807;
	min.s32 	%r883, %r882, %r739;
	add.s32 	%r884, %r812, %r808;
	min.s32 	%r885, %r884, %r741;
	add.s32 	%r886, %r813, %r808;
	min.s32 	%r887, %r886, %r743;
	add.s32 	%r888, %r814, %r808;
	min.s32 	%r889, %r888, %r745;
	add.s32 	%r890, %r815, %r808;
	min.s32 	%r891, %r890, %r747;
	add.s32 	%r892, %r816, %r808;
	min.s32 	%r893, %r892, %r749;
	add.s32 	%r894, %r817, %r808;
	min.s32 	%r895, %r894, %r751;
	add.s32 	%r896, %r818, %r808;
	min.s32 	%r897, %r896, %r753;
	add.s32 	%r898, %r819, %r808;
	min.s32 	%r899, %r898, %r755;
	add.s32 	%r900, %r812, %r809;
	min.s32 	%r901, %r900, %r757;
	add.s32 	%r902, %r813, %r809;
	min.s32 	%r903, %r902, %r759;
	add.s32 	%r904, %r814, %r809;
	min.s32 	%r905, %r904, %r761;
	add.s32 	%r906, %r815, %r809;
	min.s32 	%r907, %r906, %r763;
	add.s32 	%r908, %r816, %r809;
	min.s32 	%r909, %r908, %r765;
	add.s32 	%r910, %r817, %r809;
	min.s32 	%r911, %r910, %r767;
	add.s32 	%r912, %r818, %r809;
	min.s32 	%r913, %r912, %r769;
	add.s32 	%r914, %r819, %r809;
	min.s32 	%r915, %r914, %r771;
	add.s32 	%r916, %r812, %r810;
	min.s32 	%r917, %r916, %r773;
	add.s32 	%r918, %r813, %r810;
	min.s32 	%r919, %r918, %r775;
	add.s32 	%r920, %r814, %r810;
	min.s32 	%r921, %r920, %r777;
	add.s32 	%r922, %r815, %r810;
	min.s32 	%r923, %r922, %r779;
	add.s32 	%r924, %r816, %r810;
	min.s32 	%r925, %r924, %r781;
	add.s32 	%r926, %r817, %r810;
	min.s32 	%r927, %r926, %r783;
	add.s32 	%r928, %r818, %r810;
	min.s32 	%r929, %r928, %r785;
	add.s32 	%r930, %r819, %r810;
	min.s32 	%r931, %r930, %r787;
	add.s32 	%r932, %r812, %r811;
	min.s32 	%r933, %r932, %r789;
	add.s32 	%r934, %r813, %r811;
	min.s32 	%r935, %r934, %r791;
	add.s32 	%r936, %r814, %r811;
	min.s32 	%r937, %r936, %r793;
	add.s32 	%r938, %r815, %r811;
	min.s32 	%r939, %r938, %r795;
	add.s32 	%r940, %r816, %r811;
	min.s32 	%r941, %r940, %r797;
	add.s32 	%r942, %r817, %r811;
	min.s32 	%r943, %r942, %r799;
	add.s32 	%r944, %r818, %r811;
	min.s32 	%r945, %r944, %r801;
	add.s32 	%r946, %r819, %r811;
	min.s32 	%r947, %r946, %r803;
	ld.shared.u32 	%r948, [%r511+1536];
	ld.shared.u32 	%r949, [%r511+1540];
	ld.shared.u32 	%r950, [%r511+1544];
	ld.shared.u32 	%r951, [%r511+1548];
	ld.shared.u32 	%r952, [%r511+1552];
	ld.shared.u32 	%r953, [%r511+1556];
	ld.shared.u32 	%r954, [%r511+1560];
	ld.shared.u32 	%r955, [%r511+1564];
	ld.shared.u32 	%r956, [%r523+12];
	ld.shared.u32 	%r957, [%r523+44];
	ld.shared.u32 	%r958, [%r523+76];
	ld.shared.u32 	%r959, [%r523+108];
	ld.shared.u32 	%r960, [%r523+140];
	ld.shared.u32 	%r961, [%r523+172];
	ld.shared.u32 	%r962, [%r523+204];
	ld.shared.u32 	%r963, [%r523+236];
	add.s32 	%r964, %r956, %r948;
	min.s32 	%r965, %r964, %r821;
	add.s32 	%r966, %r957, %r948;
	min.s32 	%r967, %r966, %r823;
	add.s32 	%r968, %r958, %r948;
	min.s32 	%r969, %r968, %r825;
	add.s32 	%r970, %r959, %r948;
	min.s32 	%r971, %r970, %r827;
	add.s32 	%r972, %r960, %r948;
	min.s32 	%r973, %r972, %r829;
	add.s32 	%r974, %r961, %r948;
	min.s32 	%r975, %r974, %r831;
	add.s32 	%r976, %r962, %r948;
	min.s32 	%r977, %r976, %r833;
	add.s32 	%r978, %r963, %r948;
	min.s32 	%r979, %r978, %r835;
	add.s32 	%r980, %r956, %r949;
	min.s32 	%r981, %r980, %r837;
	add.s32 	%r982, %r957, %r949;
	min.s32 	%r983, %r982, %r839;
	add.s32 	%r984, %r958, %r949;
	min.s32 	%r985, %r984, %r841;
	add.s32 	%r986, %r959, %r949;
	min.s32 	%r987, %r986, %r843;
	add.s32 	%r988, %r960, %r949;
	min.s32 	%r989, %r988, %r845;
	add.s32 	%r990, %r961, %r949;
	min.s32 	%r991, %r990, %r847;
	add.s32 	%r992, %r962, %r949;
	min.s32 	%r993, %r992, %r849;
	add.s32 	%r994, %r963, %r949;
	min.s32 	%r995, %r994, %r851;
	add.s32 	%r996, %r956, %r950;
	min.s32 	%r997, %r996, %r853;
	add.s32 	%r998, %r957, %r950;
	min.s32 	%r999, %r998, %r855;
	add.s32 	%r1000, %r958, %r950;
	min.s32 	%r1001, %r1000, %r857;
	add.s32 	%r1002, %r959, %r950;
	min.s32 	%r1003, %r1002, %r859;
	add.s32 	%r1004, %r960, %r950;
	min.s32 	%r1005, %r1004, %r861;
	add.s32 	%r1006, %r961, %r950;
	min.s32 	%r1007, %r1006, %r863;
	add.s32 	%r1008, %r962, %r950;
	min.s32 	%r1009, %r1008, %r865;
	add.s32 	%r1010, %r963, %r950;
	min.s32 	%r1011, %r1010, %r867;
	add.s32 	%r1012, %r956, %r951;
	min.s32 	%r1013, %r1012, %r869;
	add.s32 	%r1014, %r957, %r951;
	min.s32 	%r1015, %r1014, %r871;
	add.s32 	%r1016, %r958, %r951;
	min.s32 	%r1017, %r1016, %r873;
	add.s32 	%r1018, %r959, %r951;
	min.s32 	%r1019, %r1018, %r875;
	add.s32 	%r1020, %r960, %r951;
	min.s32 	%r1021, %r1020, %r877;
	add.s32 	%r1022, %r961, %r951;
	min.s32 	%r1023, %r1022, %r879;
	add.s32 	%r1024, %r962, %r951;
	min.s32 	%r1025, %r1024, %r881;
	add.s32 	%r1026, %r963, %r951;
	min.s32 	%r1027, %r1026, %r883;
	add.s32 	%r1028, %r956, %r952;
	min.s32 	%r1029, %r1028, %r885;
	add.s32 	%r1030, %r957, %r952;
	min.s32 	%r1031, %r1030, %r887;
	add.s32 	%r1032, %r958, %r952;
	min.s32 	%r1033, %r1032, %r889;
	add.s32 	%r1034, %r959, %r952;
	min.s32 	%r1035, %r1034, %r891;
	add.s32 	%r1036, %r960, %r952;
	min.s32 	%r1037, %r1036, %r893;
	add.s32 	%r1038, %r961, %r952;
	min.s32 	%r1039, %r1038, %r895;
	add.s32 	%r1040, %r962, %r952;
	min.s32 	%r1041, %r1040, %r897;
	add.s32 	%r1042, %r963, %r952;
	min.s32 	%r1043, %r1042, %r899;
	add.s32 	%r1044, %r956, %r953;
	min.s32 	%r1045, %r1044, %r901;
	add.s32 	%r1046, %r957, %r953;
	min.s32 	%r1047, %r1046, %r903;
	add.s32 	%r1048, %r958, %r953;
	min.s32 	%r1049, %r1048, %r905;
	add.s32 	%r1050, %r959, %r953;
	min.s32 	%r1051, %r1050, %r907;
	add.s32 	%r1052, %r960, %r953;
	min.s32 	%r1053, %r1052, %r909;
	add.s32 	%r1054, %r961, %r953;
	min.s32 	%r1055, %r1054, %r911;
	add.s32 	%r1056, %r962, %r953;
	min.s32 	%r1057, %r1056, %r913;
	add.s32 	%r1058, %r963, %r953;
	min.s32 	%r1059, %r1058, %r915;
	add.s32 	%r1060, %r956, %r954;
	min.s32 	%r1061, %r1060, %r917;
	add.s32 	%r1062, %r957, %r954;
	min.s32 	%r1063, %r1062, %r919;
	add.s32 	%r1064, %r958, %r954;
	min.s32 	%r1065, %r1064, %r921;
	add.s32 	%r1066, %r959, %r954;
	min.s32 	%r1067, %r1066, %r923;
	add.s32 	%r1068, %r960, %r954;
	min.s32 	%r1069, %r1068, %r925;
	add.s32 	%r1070, %r961, %r954;
	min.s32 	%r1071, %r1070, %r927;
	add.s32 	%r1072, %r962, %r954;
	min.s32 	%r1073, %r1072, %r929;
	add.s32 	%r1074, %r963, %r954;
	min.s32 	%r1075, %r1074, %r931;
	add.s32 	%r1076, %r956, %r955;
	min.s32 	%r1077, %r1076, %r933;
	add.s32 	%r1078, %r957, %r955;
	min.s32 	%r1079, %r1078, %r935;
	add.s32 	%r1080, %r958, %r955;
	min.s32 	%r1081, %r1080, %r937;
	add.s32 	%r1082, %r959, %r955;
	min.s32 	%r1083, %r1082, %r939;
	add.s32 	%r1084, %r960, %r955;
	min.s32 	%r1085, %r1084, %r941;
	add.s32 	%r1086, %r961, %r955;
	min.s32 	%r1087, %r1086, %r943;
	add.s32 	%r1088, %r962, %r955;
	min.s32 	%r1089, %r1088, %r945;
	add.s32 	%r1090, %r963, %r955;
	min.s32 	%r1091, %r1090, %r947;
	ld.shared.u32 	%r1092, [%r511+2048];
	ld.shared.u32 	%r1093, [%r511+2052];
	ld.shared.u32 	%r1094, [%r511+2056];
	ld.shared.u32 	%r1095, [%r511+2060];
	ld.shared.u32 	%r1096, [%r511+2064];
	ld.shared.u32 	%r1097, [%r511+2068];
	ld.shared.u32 	%r1098, [%r511+2072];
	ld.shared.u32 	%r1099, [%r511+2076];
	ld.shared.u32 	%r1100, [%r523+16];
	ld.shared.u32 	%r1101, [%r523+48];
	ld.shared.u32 	%r1102, [%r523+80];
	ld.shared.u32 	%r1103, [%r523+112];
	ld.shared.u32 	%r1104, [%r523+144];
	ld.shared.u32 	%r1105, [%r523+176];
	ld.shared.u32 	%r1106, [%r523+208];
	ld.shared.u32 	%r1107, [%r523+240];
	add.s32 	%r1108, %r1100, %r1092;
	min.s32 	%r1109, %r1108, %r965;
	add.s32 	%r1110, %r1101, %r1092;
	min.s32 	%r1111, %r1110, %r967;
	add.s32 	%r1112, %r1102, %r1092;
	min.s32 	%r1113, %r1112, %r969;
	add.s32 	%r1114, %r1103, %r1092;
	min.s32 	%r1115, %r1114, %r971;
	add.s32 	%r1116, %r1104, %r1092;
	min.s32 	%r1117, %r1116, %r973;
	add.s32 	%r1118, %r1105, %r1092;
	min.s32 	%r1119, %r1118, %r975;
	add.s32 	%r1120, %r1106, %r1092;
	min.s32 	%r1121, %r1120, %r977;
	add.s32 	%r1122, %r1107, %r1092;
	min.s32 	%r1123, %r1122, %r979;
	add.s32 	%r1124, %r1100, %r1093;
	min.s32 	%r1125, %r1124, %r981;
	add.s32 	%r1126, %r1101, %r1093;
	min.s32 	%r1127, %r1126, %r983;
	add.s32 	%r1128, %r1102, %r1093;
	min.s32 	%r1129, %r1128, %r985;
	add.s32 	%r1130, %r1103, %r1093;
	min.s32 	%r1131, %r1130, %r987;
	add.s32 	%r1132, %r1104, %r1093;
	min.s32 	%r1133, %r1132, %r989;
	add.s32 	%r1134, %r1105, %r1093;
	min.s32 	%r1135, %r1134, %r991;
	add.s32 	%r1136, %r1106, %r1093;
	min.s32 	%r1137, %r1136, %r993;
	add.s32 	%r1138, %r1107, %r1093;
	min.s32 	%r1139, %r1138, %r995;
	add.s32 	%r1140, %r1100, %r1094;
	min.s32 	%r1141, %r1140, %r997;
	add.s32 	%r1142, %r1101, %r1094;
	min.s32 	%r1143, %r1142, %r999;
	add.s32 	%r1144, %r1102, %r1094;
	min.s32 	%r1145, %r1144, %r1001;
	add.s32 	%r1146, %r1103, %r1094;
	min.s32 	%r1147, %r1146, %r1003;
	add.s32 	%r1148, %r1104, %r1094;
	min.s32 	%r1149, %r1148, %r1005;
	add.s32 	%r1150, %r1105, %r1094;
	min.s32 	%r1151, %r1150, %r1007;
	add.s32 	%r1152, %r1106, %r1094;
	min.s32 	%r1153, %r1152, %r1009;
	add.s32 	%r1154, %r1107, %r1094;
	min.s32 	%r1155, %r1154, %r1011;
	add.s32 	%r1156, %r1100, %r1095;
	min.s32 	%r1157, %r1156, %r1013;
	add.s32 	%r1158, %r1101, %r1095;
	min.s32 	%r1159, %r1158, %r1015;
	add.s32 	%r1160, %r1102, %r1095;
	min.s32 	%r1161, %r1160, %r1017;
	add.s32 	%r1162, %r1103, %r1095;
	min.s32 	%r1163, %r1162, %r1019;
	add.s32 	%r1164, %r1104, %r1095;
	min.s32 	%r1165, %r1164, %r1021;
	add.s32 	%r1166, %r1105, %r1095;
	min.s32 	%r1167, %r1166, %r1023;
	add.s32 	%r1168, %r1106, %r1095;
	min.s32 	%r1169, %r1168, %r1025;
	add.s32 	%r1170, %r1107, %r1095;
	min.s32 	%r1171, %r1170, %r1027;
	add.s32 	%r1172, %r1100, %r1096;
	min.s32 	%r1173, %r1172, %r1029;
	add.s32 	%r1174, %r1101, %r1096;
	min.s32 	%r1175, %r1174, %r1031;
	add.s32 	%r1176, %r1102, %r1096;
	min.s32 	%r1177, %r1176, %r1033;
	add.s32 	%r1178, %r1103, %r1096;
	min.s32 	%r1179, %r1178, %r1035;
	add.s32 	%r1180, %r1104, %r1096;
	min.s32 	%r1181, %r1180, %r1037;
	add.s32 	%r1182, %r1105, %r1096;
	min.s32 	%r1183, %r1182, %r1039;
	add.s32 	%r1184, %r1106, %r1096;
	min.s32 	%r1185, %r1184, %r1041;
	add.s32 	%r1186, %r1107, %r1096;
	min.s32 	%r1187, %r1186, %r1043;
	add.s32 	%r1188, %r1100, %r1097;
	min.s32 	%r1189, %r1188, %r1045;
	add.s32 	%r1190, %r1101, %r1097;
	min.s32 	%r1191, %r1190, %r1047;
	add.s32 	%r1192, %r1102, %r1097;
	min.s32 	%r1193, %r1192, %r1049;
	add.s32 	%r1194, %r1103, %r1097;
	min.s32 	%r1195, %r1194, %r1051;
	add.s32 	%r1196, %r1104, %r1097;
	min.s32 	%r1197, %r1196, %r1053;
	add.s32 	%r1198, %r1105, %r1097;
	min.s32 	%r1199, %r1198, %r1055;
	add.s32 	%r1200, %r1106, %r1097;
	min.s32 	%r1201, %r1200, %r1057;
	add.s32 	%r1202, %r1107, %r1097;
	min.s32 	%r1203, %r1202, %r1059;
	add.s32 	%r1204, %r1100, %r1098;
	min.s32 	%r1205, %r1204, %r1061;
	add.s32 	%r1206, %r1101, %r1098;
	min.s32 	%r1207, %r1206, %r1063;
	add.s32 	%r1208, %r1102, %r1098;
	min.s32 	%r1209, %r1208, %r1065;
	add.s32 	%r1210, %r1103, %r1098;
	min.s32 	%r1211, %r1210, %r1067;
	add.s32 	%r1212, %r1104, %r1098;
	min.s32 	%r1213, %r1212, %r1069;
	add.s32 	%r1214, %r1105, %r1098;
	min.s32 	%r1215, %r1214, %r1071;
	add.s32 	%r1216, %r1106, %r1098;
	min.s32 	%r1217, %r1216, %r1073;
	add.s32 	%r1218, %r1107, %r1098;
	min.s32 	%r1219, %r1218, %r1075;
	add.s32 	%r1220, %r1100, %r1099;
	min.s32 	%r1221, %r1220, %r1077;
	add.s32 	%r1222, %r1101, %r1099;
	min.s32 	%r1223, %r1222, %r1079;
	add.s32 	%r1224, %r1102, %r1099;
	min.s32 	%r1225, %r1224, %r1081;
	add.s32 	%r1226, %r1103, %r1099;
	min.s32 	%r1227, %r1226, %r1083;
	add.s32 	%r1228, %r1104, %r1099;
	min.s32 	%r1229, %r1228, %r1085;
	add.s32 	%r1230, %r1105, %r1099;
	min.s32 	%r1231, %r1230, %r1087;
	add.s32 	%r1232, %r1106, %r1099;
	min.s32 	%r1233, %r1232, %r1089;
	add.s32 	%r1234, %r1107, %r1099;
	min.s32 	%r1235, %r1234, %r1091;
	ld.shared.u32 	%r1236, [%r511+2560];
	ld.shared.u32 	%r1237, [%r511+2564];
	ld.shared.u32 	%r1238, [%r511+2568];
	ld.shared.u32 	%r1239, [%r511+2572];
	ld.shared.u32 	%r1240, [%r511+2576];
	ld.shared.u32 	%r1241, [%r511+2580];
	ld.shared.u32 	%r1242, [%r511+2584];
	ld.shared.u32 	%r1243, [%r511+2588];
	ld.shared.u32 	%r1244, [%r523+20];
	ld.shared.u32 	%r1245, [%r523+52];
	ld.shared.u32 	%r1246, [%r523+84];
	ld.shared.u32 	%r1247, [%r523+116];
	ld.shared.u32 	%r1248, [%r523+148];
	ld.shared.u32 	%r1249, [%r523+180];
	ld.shared.u32 	%r1250, [%r523+212];
	ld.shared.u32 	%r1251, [%r523+244];
	add.s32 	%r1252, %r1244, %r1236;
	min.s32 	%r1253, %r1252, %r1109;
	add.s32 	%r1254, %r1245, %r1236;
	min.s32 	%r1255, %r1254, %r1111;
	add.s32 	%r1256, %r1246, %r1236;
	min.s32 	%r1257, %r1256, %r1113;
	add.s32 	%r1258, %r1247, %r1236;
	min.s32 	%r1259, %r1258, %r1115;
	add.s32 	%r1260, %r1248, %r1236;
	min.s32 	%r1261, %r1260, %r1117;
	add.s32 	%r1262, %r1249, %r1236;
	min.s32 	%r1263, %r1262, %r1119;
	add.s32 	%r1264, %r1250, %r1236;
	min.s32 	%r1265, %r1264, %r1121;
	add.s32 	%r1266, %r1251, %r1236;
	min.s32 	%r1267, %r1266, %r1123;
	add.s32 	%r1268, %r1244, %r1237;
	min.s32 	%r1269, %r1268, %r1125;
	add.s32 	%r1270, %r1245, %r1237;
	min.s32 	%r1271, %r1270, %r1127;
	add.s32 	%r1272, %r1246, %r1237;
	min.s32 	%r1273, %r1272, %r1129;
	add.s32 	%r1274, %r1247, %r1237;
	min.s32 	%r1275, %r1274, %r1131;
	add.s32 	%r1276, %r1248, %r1237;
	min.s32 	%r1277, %r1276, %r1133;
	add.s32 	%r1278, %r1249, %r1237;
	min.s32 	%r1279, %r1278, %r1135;
	add.s32 	%r1280, %r1250, %r1237;
	min.s32 	%r1281, %r1280, %r1137;
	add.s32 	%r1282, %r1251, %r1237;
	min.s32 	%r1283, %r1282, %r1139;
	add.s32 	%r1284, %r1244, %r1238;
	min.s32 	%r1285, %r1284, %r1141;
	add.s32 	%r1286, %r1245, %r1238;
	min.s32 	%r1287, %r1286, %r1143;
	add.s32 	%r1288, %r1246, %r1238;
	min.s32 	%r1289, %r1288, %r1145;
	add.s32 	%r1290, %r1247, %r1238;
	min.s32 	%r1291, %r1290, %r1147;
	add.s32 	%r1292, %r1248, %r1238;
	min.s32 	%r1293, %r1292, %r1149;
	add.s32 	%r1294, %r1249, %r1238;
	min.s32 	%r1295, %r1294, %r1151;
	add.s32 	%r1296, %r1250, %r1238;
	min.s32 	%r1297, %r1296, %r1153;
	add.s32 	%r1298, %r1251, %r1238;
	min.s32 	%r1299, %r1298, %r1155;
	add.s32 	%r1300, %r1244, %r1239;
	min.s32 	%r1301, %r1300, %r1157;
	add.s32 	%r1302, %r1245, %r1239;
	min.s32 	%r1303, %r1302, %r1159;
	add.s32 	%r1304, %r1246, %r1239;
	min.s32 	%r1305, %r1304, %r1161;
	add.s32 	%r1306, %r1247, %r1239;
	min.s32 	%r1307, %r1306, %r1163;
	add.s32 	%r1308, %r1248, %r1239;
	min.s32 	%r1309, %r1308, %r1165;
	add.s32 	%r1310, %r1249, %r1239;
	min.s32 	%r1311, %r1310, %r1167;
	add.s32 	%r1312, %r1250, %r1239;
	min.s32 	%r1313, %r1312, %r1169;
	add.s32 	%r1314, %r1251, %r1239;
	min.s32 	%r1315, %r1314, %r1171;
	add.s32 	%r1316, %r1244, %r1240;
	min.s32 	%r1317, %r1316, %r1173;
	add.s32 	%r1318, %r1245, %r1240;
	min.s32 	%r1319, %r1318, %r1175;
	add.s32 	%r1320, %r1246, %r1240;
	min.s32 	%r1321, %r1320, %r1177;
	add.s32 	%r1322, %r1247, %r1240;
	min.s32 	%r1323, %r1322, %r1179;
	add.s32 	%r1324, %r1248, %r1240;
	min.s32 	%r1325, %r1324, %r1181;
	add.s32 	%r1326, %r1249, %r1240;
	min.s32 	%r1327, %r1326, %r1183;
	add.s32 	%r1328, %r1250, %r1240;
	min.s32 	%r1329, %r1328, %r1185;
	add.s32 	%r1330, %r1251, %r1240;
	min.s32 	%r1331, %r1330, %r1187;
	add.s32 	%r1332, %r1244, %r1241;
	min.s32 	%r1333, %r1332, %r1189;
	add.s32 	%r1334, %r1245, %r1241;
	min.s32 	%r1335, %r1334, %r1191;
	add.s32 	%r1336, %r1246, %r1241;
	min.s32 	%r1337, %r1336, %r1193;
	add.s32 	%r1338, %r1247, %r1241;
	min.s32 	%r1339, %r1338, %r1195;
	add.s32 	%r1340, %r1248, %r1241;
	min.s32 	%r1341, %r1340, %r1197;
	add.s32 	%r1342, %r1249, %r1241;
	min.s32 	%r1343, %r1342, %r1199;
	add.s32 	%r1344, %r1250, %r1241;
	min.s32 	%r1345, %r1344, %r1201;
	add.s32 	%r1346, %r1251, %r1241;
	min.s32 	%r1347, %r1346, %r1203;
	add.s32 	%r1348, %r1244, %r1242;
	min.s32 	%r1349, %r1348, %r1205;
	add.s32 	%r1350, %r1245, %r1242;
	min.s32 	%r1351, %r1350, %r1207;
	add.s32 	%r1352, %r1246, %r1242;
	min.s32 	%r1353, %r1352, %r1209;
	add.s32 	%r1354, %r1247, %r1242;
	min.s32 	%r1355, %r1354, %r1211;
	add.s32 	%r1356, %r1248, %r1242;
	min.s32 	%r1357, %r1356, %r1213;
	add.s32 	%r1358, %r1249, %r1242;
	min.s32 	%r1359, %r1358, %r1215;
	add.s32 	%r1360, %r1250, %r1242;
	min.s32 	%r1361, %r1360, %r1217;
	add.s32 	%r1362, %r1251, %r1242;
	min.s32 	%r1363, %r1362, %r1219;
	add.s32 	%r1364, %r1244, %r1243;
	min.s32 	%r1365, %r1364, %r1221;
	add.s32 	%r1366, %r1245, %r1243;
	min.s32 	%r1367, %r1366, %r1223;
	add.s32 	%r1368, %r1246, %r1243;
	min.s32 	%r1369, %r1368, %r1225;
	add.s32 	%r1370, %r1247, %r1243;
	min.s32 	%r1371, %r1370, %r1227;
	add.s32 	%r1372, %r1248, %r1243;
	min.s32 	%r1373, %r1372, %r1229;
	add.s32 	%r1374, %r1249, %r1243;
	min.s32 	%r1375, %r1374, %r1231;
	add.s32 	%r1376, %r1250, %r1243;
	min.s32 	%r1377, %r1376, %r1233;
	add.s32 	%r1378, %r1251, %r1243;
	min.s32 	%r1379, %r1378, %r1235;
	ld.shared.u32 	%r1380, [%r511+3072];
	ld.shared.u32 	%r1381, [%r511+3076];
	ld.shared.u32 	%r1382, [%r511+3080];
	ld.shared.u32 	%r1383, [%r511+3084];
	ld.shared.u32 	%r1384, [%r511+3088];
	ld.shared.u32 	%r1385, [%r511+3092];
	ld.shared.u32 	%r1386, [%r511+3096];
	ld.shared.u32 	%r1387, [%r511+3100];
	ld.shared.u32 	%r1388, [%r523+24];
	ld.shared.u32 	%r1389, [%r523+56];
	ld.shared.u32 	%r1390, [%r523+88];
	ld.shared.u32 	%r1391, [%r523+120];
	ld.shared.u32 	%r1392, [%r523+152];
	ld.shared.u32 	%r1393, [%r523+184];
	ld.shared.u32 	%r1394, [%r523+216];
	ld.shared.u32 	%r1395, [%r523+248];
	add.s32 	%r1396, %r1388, %r1380;
	min.s32 	%r1397, %r1396, %r1253;
	add.s32 	%r1398, %r1389, %r1380;
	min.s32 	%r1399, %r1398, %r1255;
	add.s32 	%r1400, %r1390, %r1380;
	min.s32 	%r1401, %r1400, %r1257;
	add.s32 	%r1402, %r1391, %r1380;
	min.s32 	%r1403, %r1402, %r1259;
	add.s32 	%r1404, %r1392, %r1380;
	min.s32 	%r1405, %r1404, %r1261;
	add.s32 	%r1406, %r1393, %r1380;
	min.s32 	%r1407, %r1406, %r1263;
	add.s32 	%r1408, %r1394, %r1380;
	min.s32 	%r1409, %r1408, %r1265;
	add.s32 	%r1410, %r1395, %r1380;
	min.s32 	%r1411, %r1410, %r1267;
	add.s32 	%r1412, %r1388, %r1381;
	min.s32 	%r1413, %r1412, %r1269;
	add.s32 	%r1414, %r1389, %r1381;
	min.s32 	%r1415, %r1414, %r1271;
	add.s32 	%r1416, %r1390, %r1381;
	min.s32 	%r1417, %r1416, %r1273;
	add.s32 	%r1418, %r1391, %r1381;
	min.s32 	%r1419, %r1418, %r1275;
	add.s32 	%r1420, %r1392, %r1381;
	min.s32 	%r1421, %r1420, %r1277;
	add.s32 	%r1422, %r1393, %r1381;
	min.s32 	%r1423, %r1422, %r1279;
	add.s32 	%r1424, %r1394, %r1381;
	min.s32 	%r1425, %r1424, %r1281;
	add.s32 	%r1426, %r1395, %r1381;
	min.s32 	%r1427, %r1426, %r1283;
	add.s32 	%r1428, %r1388, %r1382;
	min.s32 	%r1429, %r1428, %r1285;
	add.s32 	%r1430, %r1389, %r1382;
	min.s32 	%r1431, %r1430, %r1287;
	add.s32 	%r1432, %r1390, %r1382;
	min.s32 	%r1433, %r1432, %r1289;
	add.s32 	%r1434, %r1391, %r1382;
	min.s32 	%r1435, %r1434, %r1291;
	add.s32 	%r1436, %r1392, %r1382;
	min.s32 	%r1437, %r1436, %r1293;
	add.s32 	%r1438, %r1393, %r1382;
	min.s32 	%r1439, %r1438, %r1295;
	add.s32 	%r1440, %r1394, %r1382;
	min.s32 	%r1441, %r1440, %r1297;
	add.s32 	%r1442, %r1395, %r1382;
	min.s32 	%r1443, %r1442, %r1299;
	add.s32 	%r1444, %r1388, %r1383;
	min.s32 	%r1445, %r1444, %r1301;
	add.s32 	%r1446, %r1389, %r1383;
	min.s32 	%r1447, %r1446, %r1303;
	add.s32 	%r1448, %r1390, %r1383;
	min.s32 	%r1449, %r1448, %r1305;
	add.s32 	%r1450, %r1391, %r1383;
	min.s32 	%r1451, %r1450, %r1307;
	add.s32 	%r1452, %r1392, %r1383;
	min.s32 	%r1453, %r1452, %r1309;
	add.s32 	%r1454, %r1393, %r1383;
	min.s32 	%r1455, %r1454, %r1311;
	add.s32 	%r1456, %r1394, %r1383;
	min.s32 	%r1457, %r1456, %r1313;
	add.s32 	%r1458, %r1395, %r1383;
	min.s32 	%r1459, %r1458, %r1315;
	add.s32 	%r1460, %r1388, %r1384;
	min.s32 	%r1461, %r1460, %r1317;
	add.s32 	%r1462, %r1389, %r1384;
	min.s32 	%r1463, %r1462, %r1319;
	add.s32 	%r1464, %r1390, %r1384;
	min.s32 	%r1465, %r1464, %r1321;
	add.s32 	%r1466, %r1391, %r1384;
	min.s32 	%r1467, %r1466, %r1323;
	add.s32 	%r1468, %r1392, %r1384;
	min.s32 	%r1469, %r1468, %r1325;
	add.s32 	%r1470, %r1393, %r1384;
	min.s32 	%r1471, %r1470, %r1327;
	add.s32 	%r1472, %r1394, %r1384;
	min.s32 	%r1473, %r1472, %r1329;
	add.s32 	%r1474, %r1395, %r1384;
	min.s32 	%r1475, %r1474, %r1331;
	add.s32 	%r1476, %r1388, %r1385;
	min.s32 	%r1477, %r1476, %r1333;
	add.s32 	%r1478, %r1389, %r1385;
	min.s32 	%r1479, %r1478, %r1335;
	add.s32 	%r1480, %r1390, %r1385;
	min.s32 	%r1481, %r1480, %r1337;
	add.s32 	%r1482, %r1391, %r1385;
	min.s32 	%r1483, %r1482, %r1339;
	add.s32 	%r1484, %r1392, %r1385;
	min.s32 	%r1485, %r1484, %r1341;
	add.s32 	%r1486, %r1393, %r1385;
	min.s32 	%r1487, %r1486, %r1343;
	add.s32 	%r1488, %r1394, %r1385;
	min.s32 	%r1489, %r1488, %r1345;
	add.s32 	%r1490, %r1395, %r1385;
	min.s32 	%r1491, %r1490, %r1347;
	add.s32 	%r1492, %r1388, %r1386;
	min.s32 	%r1493, %r1492, %r1349;
	add.s32 	%r1494, %r1389, %r1386;
	min.s32 	%r1495, %r1494, %r1351;
	add.s32 	%r1496, %r1390, %r1386;
	min.s32 	%r1497, %r1496, %r1353;
	add.s32 	%r1498, %r1391, %r1386;
	min.s32 	%r1499, %r1498, %r1355;
	add.s32 	%r1500, %r1392, %r1386;
	min.s32 	%r1501, %r1500, %r1357;
	add.s32 	%r1502, %r1393, %r1386;
	min.s32 	%r1503, %r1502, %r1359;
	add.s32 	%r1504, %r1394, %r1386;
	min.s32 	%r1505, %r1504, %r1361;
	add.s32 	%r1506, %r1395, %r1386;
	min.s32 	%r1507, %r1506, %r1363;
	add.s32 	%r1508, %r1388, %r1387;
	min.s32 	%r1509, %r1508, %r1365;
	add.s32 	%r1510, %r1389, %r1387;
	min.s32 	%r1511, %r1510, %r1367;
	add.s32 	%r1512, %r1390, %r1387;
	min.s32 	%r1513, %r1512, %r1369;
	add.s32 	%r1514, %r1391, %r1387;
	min.s32 	%r1515, %r1514, %r1371;
	add.s32 	%r1516, %r1392, %r1387;
	min.s32 	%r1517, %r1516, %r1373;
	add.s32 	%r1518, %r1393, %r1387;
	min.s32 	%r1519, %r1518, %r1375;
	add.s32 	%r1520, %r1394, %r1387;
	min.s32 	%r1521, %r1520, %r1377;
	add.s32 	%r1522, %r1395, %r1387;
	min.s32 	%r1523, %r1522, %r1379;
	ld.shared.u32 	%r1524, [%r511+3584];
	ld.shared.u32 	%r1525, [%r511+3588];
	ld.shared.u32 	%r1526, [%r511+3592];
	ld.shared.u32 	%r1527, [%r511+3596];
	ld.shared.u32 	%r1528, [%r511+3600];
	ld.shared.u32 	%r1529, [%r511+3604];
	ld.shared.u32 	%r1530, [%r511+3608];
	ld.shared.u32 	%r1531, [%r511+3612];
	ld.shared.u32 	%r1532, [%r523+28];
	ld.shared.u32 	%r1533, [%r523+60];
	ld.shared.u32 	%r1534, [%r523+92];
	ld.shared.u32 	%r1535, [%r523+124];
	ld.shared.u32 	%r1536, [%r523+156];
	ld.shared.u32 	%r1537, [%r523+188];
	ld.shared.u32 	%r1538, [%r523+220];
	ld.shared.u32 	%r1539, [%r523+252];
	add.s32 	%r1540, %r1532, %r1524;
	min.s32 	%r2186, %r1540, %r1397;
	add.s32 	%r1541, %r1533, %r1524;
	min.s32 	%r2178, %r1541, %r1399;
	add.s32 	%r1542, %r1534, %r1524;
	min.s32 	%r2170, %r1542, %r1401;
	add.s32 	%r1543, %r1535, %r1524;
	min.s32 	%r2162, %r1543, %r1403;
	add.s32 	%r1544, %r1536, %r1524;
	min.s32 	%r2154, %r1544, %r1405;
	add.s32 	%r1545, %r1537, %r1524;
	min.s32 	%r2146, %r1545, %r1407;
	add.s32 	%r1546, %r1538, %r1524;
	min.s32 	%r2138, %r1546, %r1409;
	add.s32 	%r1547, %r1539, %r1524;
	min.s32 	%r2130, %r1547, %r1411;
	add.s32 	%r1548, %r1532, %r1525;
	min.s32 	%r2185, %r1548, %r1413;
	add.s32 	%r1549, %r1533, %r1525;
	min.s32 	%r2177, %r1549, %r1415;
	add.s32 	%r1550, %r1534, %r1525;
	min.s32 	%r2169, %r1550, %r1417;
	add.s32 	%r1551, %r1535, %r1525;
	min.s32 	%r2161, %r1551, %r1419;
	add.s32 	%r1552, %r1536, %r1525;
	min.s32 	%r2153, %r1552, %r1421;
	add.s32 	%r1553, %r1537, %r1525;
	min.s32 	%r2145, %r1553, %r1423;
	add.s32 	%r1554, %r1538, %r1525;
	min.s32 	%r2137, %r1554, %r1425;
	add.s32 	%r1555, %r1539, %r1525;
	min.s32 	%r2129, %r1555, %r1427;
	add.s32 	%r1556, %r1532, %r1526;
	min.s32 	%r2184, %r1556, %r1429;
	add.s32 	%r1557, %r1533, %r1526;
	min.s32 	%r2176, %r1557, %r1431;
	add.s32 	%r1558, %r1534, %r1526;
	min.s32 	%r2168, %r1558, %r1433;
	add.s32 	%r1559, %r1535, %r1526;
	min.s32 	%r2160, %r1559, %r1435;
	add.s32 	%r1560, %r1536, %r1526;
	min.s32 	%r2152, %r1560, %r1437;
	add.s32 	%r1561, %r1537, %r1526;
	min.s32 	%r2144, %r1561, %r1439;
	add.s32 	%r1562, %r1538, %r1526;
	min.s32 	%r2136, %r1562, %r1441;
	add.s32 	%r1563, %r1539, %r1526;
	min.s32 	%r2128, %r1563, %r1443;
	add.s32 	%r1564, %r1532, %r1527;
	min.s32 	%r2183, %r1564, %r1445;
	add.s32 	%r1565, %r1533, %r1527;
	min.s32 	%r2175, %r1565, %r1447;
	add.s32 	%r1566, %r1534, %r1527;
	min.s32 	%r2167, %r1566, %r1449;
	add.s32 	%r1567, %r1535, %r1527;
	min.s32 	%r2159, %r1567, %r1451;
	add.s32 	%r1568, %r1536, %r1527;
	min.s32 	%r2151, %r1568, %r1453;
	add.s32 	%r1569, %r1537, %r1527;
	min.s32 	%r2143, %r1569, %r1455;
	add.s32 	%r1570, %r1538, %r1527;
	min.s32 	%r2135, %r1570, %r1457;
	add.s32 	%r1571, %r1539, %r1527;
	min.s32 	%r2127, %r1571, %r1459;
	add.s32 	%r1572, %r1532, %r1528;
	min.s32 	%r2182, %r1572, %r1461;
	add.s32 	%r1573, %r1533, %r1528;
	min.s32 	%r2174, %r1573, %r1463;
	add.s32 	%r1574, %r1534, %r1528;
	min.s32 	%r2166, %r1574, %r1465;
	add.s32 	%r1575, %r1535, %r1528;
	min.s32 	%r2158, %r1575, %r1467;
	add.s32 	%r1576, %r1536, %r1528;
	min.s32 	%r2150, %r1576, %r1469;
	add.s32 	%r1577, %r1537, %r1528;
	min.s32 	%r2142, %r1577, %r1471;
	add.s32 	%r1578, %r1538, %r1528;
	min.s32 	%r2134, %r1578, %r1473;
	add.s32 	%r1579, %r1539, %r1528;
	min.s32 	%r2126, %r1579, %r1475;
	add.s32 	%r1580, %r1532, %r1529;
	min.s32 	%r2181, %r1580, %r1477;
	add.s32 	%r1581, %r1533, %r1529;
	min.s32 	%r2173, %r1581, %r1479;
	add.s32 	%r1582, %r1534, %r1529;
	min.s32 	%r2165, %r1582, %r1481;
	add.s32 	%r1583, %r1535, %r1529;
	min.s32 	%r2157, %r1583, %r1483;
	add.s32 	%r1584, %r1536, %r1529;
	min.s32 	%r2149, %r1584, %r1485;
	add.s32 	%r1585, %r1537, %r1529;
	min.s32 	%r2141, %r1585, %r1487;
	add.s32 	%r1586, %r1538, %r1529;
	min.s32 	%r2133, %r1586, %r1489;
	add.s32 	%r1587, %r1539, %r1529;
	min.s32 	%r2125, %r1587, %r1491;
	add.s32 	%r1588, %r1532, %r1530;
	min.s32 	%r2180, %r1588, %r1493;
	add.s32 	%r1589, %r1533, %r1530;
	min.s32 	%r2172, %r1589, %r1495;
	add.s32 	%r1590, %r1534, %r1530;
	min.s32 	%r2164, %r1590, %r1497;
	add.s32 	%r1591, %r1535, %r1530;
	min.s32 	%r2156, %r1591, %r1499;
	add.s32 	%r1592, %r1536, %r1530;
	min.s32 	%r2148, %r1592, %r1501;
	add.s32 	%r1593, %r1537, %r1530;
	min.s32 	%r2140, %r1593, %r1503;
	add.s32 	%r1594, %r1538, %r1530;
	min.s32 	%r2132, %r1594, %r1505;
	add.s32 	%r1595, %r1539, %r1530;
	min.s32 	%r2124, %r1595, %r1507;
	add.s32 	%r1596, %r1532, %r1531;
	min.s32 	%r2179, %r1596, %r1509;
	add.s32 	%r1597, %r1533, %r1531;
	min.s32 	%r2171, %r1597, %r1511;
	add.s32 	%r1598, %r1534, %r1531;
	min.s32 	%r2163, %r1598, %r1513;
	add.s32 	%r1599, %r1535, %r1531;
	min.s32 	%r2155, %r1599, %r1515;
	add.s32 	%r1600, %r1536, %r1531;
	min.s32 	%r2147, %r1600, %r1517;
	add.s32 	%r1601, %r1537, %r1531;
	min.s32 	%r2139, %r1601, %r1519;
	add.s32 	%r1602, %r1538, %r1531;
	min.s32 	%r2131, %r1602, %r1521;
	add.s32 	%r1603, %r1539, %r1531;
	min.s32 	%r2123, %r1603, %r1523;
	bar.sync 	0;
	shl.b32 	%r1604, %r1961, 3;
	add.s32 	%r2122, %r2122, %r1604;
	add.s32 	%r2121, %r2121, 8;
	add.s32 	%r2120, %r2120, %r1604;
	add.s32 	%r2119, %r2119, %r1604;
	add.s32 	%r2118, %r2118, %r1604;
	add.s32 	%r2117, %r2117, 8;
	add.s32 	%r2116, %r2116, 8;
	add.s32 	%r2115, %r2115, 8;
	add.s32 	%r2114, %r2114, 8;
	add.s32 	%r2113, %r2113, 8;
	add.s32 	%r247, %r2112, 8;
	add.s32 	%r1605, %r2112, 4;
	setp.lt.s32 	%p31, %r1605, %r2111;
	mov.u32 	%r2112, %r247;
	@%p31 bra 	$L__BB2_2;
$L__BB2_41:
	ld.param.u32 	%r1962, [_Z19INT32_minadd_kernelILi128ELi8ELi128ELi8ELi8ELb0EEvPiS0_S0_iii_param_3];
	mov.u32 	%r1606, %ctaid.y;
	shl.b32 	%r1608, %r1606, 7;
	mov.u32 	%r1609, %tid.y;
	shl.b32 	%r1610, %r1609, 3;
	add.s32 	%r152, %r1608, %r1610;
	mov.u32 	%r1611, %ctaid.x;
	shl.b32 	%r1612, %r1611, 7;
	mov.u32 	%r1613, %tid.x;
	shl.b32 	%r1614, %r1613, 3;
	add.s32 	%r153, %r1612, %r1614;
	mov.u32 	%r1615, %nctaid.x;
	add.s32 	%r1616, %r1615, -1;
	setp.eq.s32 	%p32, %r1611, %r1616;
	mov.u32 	%r1617, %nctaid.y;
	add.s32 	%r1619, %r1617, -1;
	setp.eq.s32 	%p33, %r1606, %r1619;
	or.pred  	%p2, %p32, %p33;
	mul.lo.s32 	%r154, %r152, %r1962;
	@%p2 bra 	$L__BB2_42;
	bra.uni 	$L__BB2_44;
$L__BB2_42:
	ld.param.u32 	%r2038, [_Z19INT32_minadd_kernelILi128ELi8ELi128ELi8ELi8ELb0EEvPiS0_S0_iii_param_4];
	ld.param.u32 	%r1963, [_Z19INT32_minadd_kernelILi128ELi8ELi128ELi8ELi8ELb0EEvPiS0_S0_iii_param_3];
	setp.ge.s32 	%p34, %r152, %r2038;
	setp.ge.s32 	%p35, %r153, %r1963;
	or.pred  	%p36, %p35, %p34;
	@%p36 bra 	$L__BB2_45;
	ld.param.u64 	%rd141, [_Z19INT32_minadd_kernelILi128ELi8ELi128ELi8ELi8ELb0EEvPiS0_S0_iii_param_2];
	add.s32 	%r1624, %r153, %r154;
	cvta.to.global.u64 	%rd65, %rd141;
	mul.wide.s32 	%rd66, %r1624, 4;
	add.s64 	%rd67, %rd65, %rd66;
	ld.global.u32 	%r1625, [%rd67];
	min.s32 	%r1626, %r2186, %r1625;
	st.global.u32 	[%rd67], %r1626;
	bra.uni 	$L__BB2_45;
$L__BB2_44:
	ld.param.u64 	%rd140, [_Z19INT32_minadd_kernelILi128ELi8ELi128ELi8ELi8ELb0EEvPiS0_S0_iii_param_2];
	add.s32 	%r1620, %r153, %r154;
	cvta.to.global.u64 	%rd62, %rd140;
	mul.wide.s32 	%rd63, %r1620, 4;
	add.s64 	%rd64, %rd62, %rd63;
	ld.global.u32 	%r1621, [%rd64];
	min.s32 	%r1622, %r2186, %r1621;
	st.global.u32 	[%rd64], %r1622;
$L__BB2_45:
	ld.param.u64 	%rd142, [_Z19INT32_minadd_kernelILi128ELi8ELi128ELi8ELi8ELb0EEvPiS0_S0_iii_param_2];
	add.s32 	%r248, %r153, 1;
	cvt.s64.s32 	%rd68, %r154;
	cvt.s64.s32 	%rd1, %r153;
	add.s64 	%rd69, %rd1, %rd68;
	cvta.to.global.u64 	%rd70, %rd142;
	shl.b64 	%rd71, %rd69, 2;
	add.s64 	%rd2, %rd70, %rd71;
	@%p2 bra 	$L__BB2_47;
	ld.global.u32 	%r1627, [%rd2+4];
	min.s32 	%r1628, %r2185, %r1627;
	st.global.u32 	[%rd2+4], %r1628;
	bra.uni 	$L__BB2_49;
$L__BB2_47:
	ld.param.u32 	%r2039, [_Z19INT32_minadd_kernelILi128ELi8ELi128ELi8ELi8ELb0EEvPiS0_S0_iii_param_4];
	ld.param.u32 	%r1964, [_Z19INT32_minadd_kernelILi128ELi8ELi128ELi8ELi8ELb0EEvPiS0_S0_iii_param_3];
	setp.ge.s32 	%p37, %r152, %r2039;
	setp.ge.s32 	%p38, %r248, %r1964;
	or.pred  	%p39, %p38, %p37;
	@%p39 bra 	$L__BB2_49;
	ld.global.u32 	%r1630, [%rd2+4];
	min.s32 	%r1631, %r2185, %r1630;
	st.global.u32 	[%rd2+4], %r1631;
$L__BB2_49:
	add.s32 	%r249, %r153, 2;
	@%p2 bra 	$L__BB2_51;
	ld.global.u32 	%r1632, [%rd2+8];
	min.s32 	%r1633, %r2184, %r1632;
	st.global.u32 	[%rd2+8], %r1633;
	bra.uni 	$L__BB2_53;
$L__BB2_51:
	ld.param.u32 	%r2040, [_Z19INT32_minadd_kernelILi128ELi8ELi128ELi8ELi8ELb0EEvPiS0_S0_iii_param_4];
	ld.param.u32 	%r1965, [_Z19INT32_minadd_kernelILi128ELi8ELi128ELi8ELi8ELb0EEvPiS0_S0_iii_param_3];
	setp.ge.s32 	%p40, %r152, %r2040;
	setp.ge.s32 	%p41, %r249, %r1965;
	or.pred  	%p42, %p41, %p40;
	@%p42 bra 	$L__BB2_53;
	ld.global.u32 	%r1635, [%rd2+8];
	min.s32 	%r1636, %r2184, %r1635;
	st.global.u32 	[%rd2+8], %r1636;
$L__BB2_53:
	add.s32 	%r250, %r153, 3;
	@%p2 bra 	$L__BB2_55;
	ld.global.u32 	%r1637, [%rd2+12];
	min.s32 	%r1638, %r2183, %r1637;
	st.global.u32 	[%rd2+12], %r1638;
	bra.uni 	$L__BB2_57;
$L__BB2_55:
	ld.param.u32 	%r2041, [_Z19INT32_minadd_kernelILi128ELi8ELi128ELi8ELi8ELb0EEvPiS0_S0_iii_param_4];
	ld.param.u32 	%r1966, [_Z19INT32_minadd_kernelILi128ELi8ELi128ELi8ELi8ELb0EEvPiS0_S0_iii_param_3];
	setp.ge.s32 	%p43, %r152, %r2041;
	setp.ge.s32 	%p44, %r250, %r1966;
	or.pred  	%p45, %p44, %p43;
	@%p45 bra 	$L__BB2_57;
	ld.global.u32 	%r1640, [%rd2+12];
	min.s32 	%r1641, %r2183, %r1640;
	st.global.u32 	[%rd2+12], %r1641;
$L__BB2_57:
	add.s32 	%r251, %r153, 4;
	@%p2 bra 	$L__BB2_59;
	ld.global.u32 	%r1642, [%rd2+16];
	min.s32 	%r1643, %r2182, %r1642;
	st.global.u32 	[%rd2+16], %r1643;
	bra.uni 	$L__BB2_61;
$L__BB2_59:
	ld.param.u32 	%r2042, [_Z19INT32_minadd_kernelILi128ELi8ELi128ELi8ELi8ELb0EEvPiS0_S0_iii_param_4];
	ld.param.u32 	%r1967, [_Z19INT32_minadd_kernelILi128ELi8ELi128ELi8ELi8ELb0EEvPiS0_S0_iii_param_3];
	setp.ge.s32 	%p46, %r152, %r2042;
	setp.ge.s32 	%p47, %r251, %r1967;
	or.pred  	%p48, %p47, %p46;
	@%p48 bra 	$L__BB2_61;
	ld.global.u32 	%r1645, [%rd2+16];
	min.s32 	%r1646, %r2182, %r1645;
	st.global.u32 	[%rd2+16], %r1646;
$L__BB2_61:
	add.s32 	%r252, %r153, 5;
	@%p2 bra 	$L__BB2_63;
	ld.global.u32 	%r1647, [%rd2+20];
	min.s32 	%r1648, %r2181, %r1647;
	st.global.u32 	[%rd2+20], %r1648;
	bra.uni 	$L__BB2_65;
$L__BB2_63:
	ld.param.u32 	%r2043, [_Z19INT32_minadd_kernelILi128ELi8ELi128ELi8ELi8ELb0EEvPiS0_S0_iii_param_4];
	ld.param.u32 	%r1968, [_Z19INT32_minadd_kernelILi128ELi8ELi128ELi8ELi8ELb0EEvPiS0_S0_iii_param_3];
	setp.ge.s32 	%p49, %r152, %r2043;
	setp.ge.s32 	%p50, %r252, %r1968;
	or.pred  	%p51, %p50, %p49;
	@%p51 bra 	$L__BB2_65;
	ld.global.u32 	%r1650, [%rd2+20];
	min.s32 	%r1651, %r2181, %r1650;
	st.global.u32 	[%rd2+20], %r1651;
$L__BB2_65:
	add.s32 	%r253, %r153, 6;
	@%p2 bra 	$L__BB2_67;
	ld.global.u32 	%r1652, [%rd2+24];
	min.s32 	%r1653, %r2180, %r1652;
	st.global.u32 	[%rd2+24], %r1653;
	bra.uni 	$L__BB2_69;
$L__BB2_67:
	ld.param.u32 	%r2044, [_Z19INT32_minadd_kernelILi128ELi8ELi128ELi8ELi8ELb0EEvPiS0_S0_iii_param_4];
	ld.param.u32 	%r1969, [_Z19INT32_minadd_kernelILi128ELi8ELi128ELi8ELi8ELb0EEvPiS0_S0_iii_param_3];
	setp.ge.s32 	%p52, %r152, %r2044;
	setp.ge.s32 	%p53, %r253, %r1969;
	or.pred  	%p54, %p53, %p52;
	@%p54 bra 	$L__BB2_69;
	ld.global.u32 	%r1655, [%rd2+24];
	min.s32 	%r1656, %r2180, %r1655;
	st.global.u32 	[%rd2+24], %r1656;
$L__BB2_69:
	add.s32 	%r254, %r153, 7;
	@%p2 bra 	$L__BB2_71;
	ld.global.u32 	%r1657, [%rd2+28];
	min.s32 	%r1658, %r2179, %r1657;
	st.global.u32 	[%rd2+28], %r1658;
	bra.uni 	$L__BB2_73;
$L__BB2_71:
	ld.param.u32 	%r2045, [_Z19INT32_minadd_kernelILi128ELi8ELi128ELi8ELi8ELb0EEvPiS0_S0_iii_param_4];
	ld.param.u32 	%r1970, [_Z19INT32_minadd_kernelILi128ELi8ELi128ELi8ELi8ELb0EEvPiS0_S0_iii_param_3];
	setp.ge.s32 	%p55, %r152, %r2045;
	setp.ge.s32 	%p56, %r254, %r1970;
	or.pred  	%p57, %p56, %p55;
	@%p57 bra 	$L__BB2_73;
	ld.global.u32 	%r1660, [%rd2+28];
	min.s32 	%r1661, %r2179, %r1660;
	st.global.u32 	[%rd2+28], %r1661;
$L__BB2_73:
	ld.param.u32 	%r1971, [_Z19INT32_minadd_kernelILi128ELi8ELi128ELi8ELi8ELb0EEvPiS0_S0_iii_param_3];
	add.s32 	%r255, %r152, 1;
	add.s32 	%r256, %r154, %r1971;
	@%p2 bra 	$L__BB2_75;
	ld.param.u64 	%rd143, [_Z19INT32_minadd_kernelILi128ELi8ELi128ELi8ELi8ELb0EEvPiS0_S0_iii_param_2];
	add.s32 	%r1662, %r153, %r256;
	cvta.to.global.u64 	%rd72, %rd143;
	mul.wide.s32 	%rd73, %r1662, 4;
	add.s64 	%rd74, %rd72, %rd73;
	ld.global.u32 	%r1663, [%rd74];
	min.s32 	%r1664, %r2178, %r1663;
	st.global.u32 	[%rd74], %r1664;
	bra.uni 	$L__BB2_77;
$L__BB2_75:
	ld.param.u32 	%r2046, [_Z19INT32_minadd_kernelILi128ELi8ELi128ELi8ELi8ELb0EEvPiS0_S0_iii_param_4];
	ld.param.u32 	%r1972, [_Z19INT32_minadd_kernelILi128ELi8ELi128ELi8ELi8ELb0EEvPiS0_S0_iii_param_3];
	setp.ge.s32 	%p58, %r255, %r2046;
	setp.ge.s32 	%p59, %r153, %r1972;
	or.pred  	%p60, %p59, %p58;
	@%p60 bra 	$L__BB2_77;
	ld.param.u64 	%rd144, [_Z19INT32_minadd_kernelILi128ELi8ELi128ELi8ELi8ELb0EEvPiS0_S0_iii_param_2];
	add.s32 	%r1666, %r153, %r256;
	cvta.to.global.u64 	%rd75, %rd144;
	mul.wide.s32 	%rd76, %r1666, 4;
	add.s64 	%rd77, %rd75, %rd76;
	ld.global.u32 	%r1667, [%rd77];
	min.s32 	%r1668, %r2178, %r1667;
	st.global.u32 	[%rd77], %r1668;
$L__BB2_77:
	ld.param.u64 	%rd145, [_Z19INT32_minadd_kernelILi128ELi8ELi128ELi8ELi8ELb0EEvPiS0_S0_iii_param_2];
	cvt.s64.s32 	%rd78, %r256;
	add.s64 	%rd79, %rd1, %rd78;
	cvta.to.global.u64 	%rd80, %rd145;
	shl.b64 	%rd81, %rd79, 2;
	add.s64 	%rd3, %rd80, %rd81;
	@%p2 bra 	$L__BB2_79;
	ld.global.u32 	%r1669, [%rd3+4];
	min.s32 	%r1670, %r2177, %r1669;
	st.global.u32 	[%rd3+4], %r1670;
	bra.uni 	$L__BB2_81;
$L__BB2_79:
	ld.param.u32 	%r2047, [_Z19INT32_minadd_kernelILi128ELi8ELi128ELi8ELi8ELb0EEvPiS0_S0_iii_param_4];
	ld.param.u32 	%r1973, [_Z19INT32_minadd_kernelILi128ELi8ELi128ELi8ELi8ELb0EEvPiS0_S0_iii_param_3];
	setp.ge.s32 	%p61, %r255, %r2047;
	setp.ge.s32 	%p62, %r248, %r1973;
	or.pred  	%p63, %p62, %p61;
	@%p63 bra 	$L__BB2_81;
	ld.global.u32 	%r1672, [%rd3+4];
	min.s32 	%r1673, %r2177, %r1672;
	st.global.u32 	[%rd3+4], %r1673;
$L__BB2_81:
	@%p2 bra 	$L__BB2_83;
	ld.global.u32 	%r1674, [%rd3+8];
	min.s32 	%r1675, %r2176, %r1674;
	st.global.u32 	[%rd3+8], %r1675;
	bra.uni 	$L__BB2_85;
$L__BB2_83:
	ld.param.u32 	%r2048, [_Z19INT32_minadd_kernelILi128ELi8ELi128ELi8ELi8ELb0EEvPiS0_S0_iii_param_4];
	ld.param.u32 	%r1974, [_Z19INT32_minadd_kernelILi128ELi8ELi128ELi8ELi8ELb0EEvPiS0_S0_iii_param_3];
	setp.ge.s32 	%p64, %r255, %r2048;
	setp.ge.s32 	%p65, %r249, %r1974;
	or.pred  	%p66, %p65, %p64;
	@%p66 bra 	$L__BB2_85;
	ld.global.u32 	%r1677, [%rd3+8];
	min.s32 	%r1678, %r2176, %r1677;
	st.global.u32 	[%rd3+8], %r1678;
$L__BB2_85:
	@%p2 bra 	$L__BB2_87;
	ld.global.u32 	%r1679, [%rd3+12];
	min.s32 	%r1680, %r2175, %r1679;
	st.global.u32 	[%rd3+12], %r1680;
	bra.uni 	$L__BB2_89;
$L__BB2_87:
	ld.param.u32 	%r2049, [_Z19INT32_minadd_kernelILi128ELi8ELi128ELi8ELi8ELb0EEvPiS0_S0_iii_param_4];
	ld.param.u32 	%r1975, [_Z19INT32_minadd_kernelILi128ELi8ELi128ELi8ELi8ELb0EEvPiS0_S0_iii_param_3];
	setp.ge.s32 	%p67, %r255, %r2049;
	setp.ge.s32 	%p68, %r250, %r1975;
	or.pred  	%p69, %p68, %p67;
	@%p69 bra 	$L__BB2_89;
	ld.global.u32 	%r1682, [%rd3+12];
	min.s32 	%r1683, %r2175, %r1682;
	st.global.u32 	[%rd3+12], %r1683;
$L__BB2_89:
	@%p2 bra 	$L__BB2_91;
	ld.global.u32 	%r1684, [%rd3+16];
	min.s32 	%r1685, %r2174, %r1684;
	st.global.u32 	[%rd3+16], %r1685;
	bra.uni 	$L__BB2_93;
$L__BB2_91:
	ld.param.u32 	%r2050, [_Z19INT32_minadd_kernelILi128ELi8ELi128ELi8ELi8ELb0EEvPiS0_S0_iii_param_4];
	ld.param.u32 	%r1976, [_Z19INT32_minadd_kernelILi128ELi8ELi128ELi8ELi8ELb0EEvPiS0_S0_iii_param_3];
	setp.ge.s32 	%p70, %r255, %r2050;
	setp.ge.s32 	%p71, %r251, %r1976;
	or.pred  	%p72, %p71, %p70;
	@%p72 bra 	$L__BB2_93;
	ld.global.u32 	%r1687, [%rd3+16];
	min.s32 	%r1688, %r2174, %r1687;
	st.global.u32 	[%rd3+16], %r1688;
$L__BB2_93:
	@%p2 bra 	$L__BB2_95;
	ld.global.u32 	%r1689, [%rd3+20];
	min.s32 	%r1690, %r2173, %r1689;
	st.global.u32 	[%rd3+20], %r1690;
	bra.uni 	$L__BB2_97;
$L__BB2_95:
	ld.param.u32 	%r2051, [_Z19INT32_minadd_kernelILi128ELi8ELi128ELi8ELi8ELb0EEvPiS0_S0_iii_param_4];
	ld.param.u32 	%r1977, [_Z19INT32_minadd_kernelILi128ELi8ELi128ELi8ELi8ELb0EEvPiS0_S0_iii_param_3];
	setp.ge.s32 	%p73, %r255, %r2051;
	setp.ge.s32 	%p74, %r252, %r1977;
	or.pred  	%p75, %p74, %p73;
	@%p75 bra 	$L__BB2_97;
	ld.global.u32 	%r1692, [%rd3+20];
	min.s32 	%r1693, %r2173, %r1692;
	st.global.u32 	[%rd3+20], %r1693;
$L__BB2_97:
	@%p2 bra 	$L__BB2_99;
	ld.global.u32 	%r1694, [%rd3+24];
	min.s32 	%r1695, %r2172, %r1694;
	st.global.u32 	[%rd3+24], %r1695;
	bra.uni 	$L__BB2_101;
$L__BB2_99:
	ld.param.u32 	%r2052, [_Z19INT32_minadd_kernelILi128ELi8ELi128ELi8ELi8ELb0EEvPiS0_S0_iii_param_4];
	ld.param.u32 	%r1978, [_Z19INT32_minadd_kernelILi128ELi8ELi128ELi8ELi8ELb0EEvPiS0_S0_iii_param_3];
	setp.ge.s32 	%p76, %r255, %r2052;
	setp.ge.s32 	%p77, %r253, %r1978;
	or.pred  	%p78, %p77, %p76;
	@%p78 bra 	$L__BB2_101;
	ld.global.u32 	%r1697, [%rd3+24];
	min.s32 	%r1698, %r2172, %r1697;
	st.global.u32 	[%rd3+24], %r1698;
$L__BB2_101:
	@%p2 bra 	$L__BB2_103;
	ld.global.u32 	%r1699, [%rd3+28];
	min.s32 	%r1700, %r2171, %r1699;
	st.global.u32 	[%rd3+28], %r1700;
	bra.uni 	$L__BB2_105;
$L__BB2_103:
	ld.param.u32 	%r2053, [_Z19INT32_minadd_kernelILi128ELi8ELi128ELi8ELi8ELb0EEvPiS0_S0_iii_param_4];
	ld.param.u32 	%r1979, [_Z19INT32_minadd_kernelILi128ELi8ELi128ELi8ELi8ELb0EEvPiS0_S0_iii_param_3];
	setp.ge.s32 	%p79, %r255, %r2053;
	setp.ge.s32 	%p80, %r254, %r1979;
	or.pred  	%p81, %p80, %p79;
	@%p81 bra 	$L__BB2_105;
	ld.global.u32 	%r1702, [%rd3+28];
	min.s32 	%r1703, %r2171, %r1702;
	st.global.u32 	[%rd3+28], %r1703;
$L__BB2_105:
	ld.param.u32 	%r1980, [_Z19INT32_minadd_kernelILi128ELi8ELi128ELi8ELi8ELb0EEvPiS0_S0_iii_param_3];
	ld.param.u64 	%rd146, [_Z19INT32_minadd_kernelILi128ELi8ELi128ELi8ELi8ELb0EEvPiS0_S0_iii_param_2];
	cvta.to.global.u64 	%rd4, %rd146;
	add.s32 	%r257, %r152, 2;
	add.s32 	%r258, %r256, %r1980;
	@%p2 bra 	$L__BB2_107;
	add.s32 	%r1704, %r153, %r258;
	mul.wide.s32 	%rd82, %r1704, 4;
	add.s64 	%rd83, %rd4, %rd82;
	ld.global.u32 	%r1705, [%rd83];
	min.s32 	%r1706, %r2170, %r1705;
	st.global.u32 	[%rd83], %r1706;
	bra.uni 	$L__BB2_109;
$L__BB2_107:
	ld.param.u32 	%r2054, [_Z19INT32_minadd_kernelILi128ELi8ELi128ELi8ELi8ELb0EEvPiS0_S0_iii_param_4];
	ld.param.u32 	%r1981, [_Z19INT32_minadd_kernelILi128ELi8ELi128ELi8ELi8ELb0EEvPiS0_S0_iii_param_3];
	setp.ge.s32 	%p82, %r257, %r2054;
	setp.ge.s32 	%p83, %r153, %r1981;
	or.pred  	%p84, %p83, %p82;
	@%p84 bra 	$L__BB2_109;
	add.s32 	%r1708, %r153, %r258;
	mul.wide.s32 	%rd84, %r1708, 4;
	add.s64 	%rd85, %rd4, %rd84;
	ld.global.u32 	%r1709, [%rd85];
	min.s32 	%r1710, %r2170, %r1709;
	st.global.u32 	[%rd85], %r1710;
$L__BB2_109:
	cvt.s64.s32 	%rd86, %r258;
	add.s64 	%rd87, %rd1, %rd86;
	shl.b64 	%rd88, %rd87, 2;
	add.s64 	%rd5, %rd4, %rd88;
	@%p2 bra 	$L__BB2_111;
	ld.global.u32 	%r1711, [%rd5+4];
	min.s32 	%r1712, %r2169, %r1711;
	st.global.u32 	[%rd5+4], %r1712;
	bra.uni 	$L__BB2_113;
$L__BB2_111:
	ld.param.u32 	%r2055, [_Z19INT32_minadd_kernelILi128ELi8ELi128ELi8ELi8ELb0EEvPiS0_S0_iii_param_4];
	ld.param.u32 	%r1982, [_Z19INT32_minadd_kernelILi128ELi8ELi128ELi8ELi8ELb0EEvPiS0_S0_iii_param_3];
	setp.ge.s32 	%p85, %r257, %r2055;
	setp.ge.s32 	%p86, %r248, %r1982;
	or.pred  	%p87, %p86, %p85;
	@%p87 bra 	$L__BB2_113;
	ld.global.u32 	%r1714, [%rd5+4];
	min.s32 	%r1715, %r2169, %r1714;
	st.global.u32 	[%rd5+4], %r1715;
$L__BB2_113:
	@%p2 bra 	$L__BB2_115;
	ld.global.u32 	%r1716, [%rd5+8];
	min.s32 	%r1717, %r2168, %r1716;
	st.global.u32 	[%rd5+8], %r1717;
	bra.uni 	$L__BB2_117;
$L__BB2_115:
	ld.param.u32 	%r2056, [_Z19INT32_minadd_kernelILi128ELi8ELi128ELi8ELi8ELb0EEvPiS0_S0_iii_param_4];
	ld.param.u32 	%r1983, [_Z19INT32_minadd_kernelILi128ELi8ELi128ELi8ELi8ELb0EEvPiS0_S0_iii_param_3];
	setp.ge.s32 	%p88, %r257, %r2056;
	setp.ge.s32 	%p89, %r249, %r1983;
	or.pred  	%p90, %p89, %p88;
	@%p90 bra 	$L__BB2_117;
	ld.global.u32 	%r1719, [%rd5+8];
	min.s32 	%r1720, %r2168, %r1719;
	st.global.u32 	[%rd5+8], %r1720;
$L__BB2_117:
	@%p2 bra 	$L__BB2_119;
	ld.global.u32 	%r1721, [%rd5+12];
	min.s32 	%r1722, %r2167, %r1721;
	st.global.u32 	[%rd5+12], %r1722;
	bra.uni 	$L__BB2_121;
$L__BB2_119:
	ld.param.u32 	%r2057, [_Z19INT32_minadd_kernelILi128ELi8ELi128ELi8ELi8ELb0EEvPiS0_S0_iii_param_4];
	ld.param.u32 	%r1984, [_Z19INT32_minadd_kernelILi128ELi8ELi128ELi8ELi8ELb0EEvPiS0_S0_iii_param_3];
	setp.ge.s32 	%p91, %r257, %r2057;
	setp.ge.s32 	%p92, %r250, %r1984;
	or.pred  	%p93, %p92, %p91;
	@%p93 bra 	$L__BB2_121;
	ld.global.u32 	%r1724, [%rd5+12];
	min.s32 	%r1725, %r2167, %r1724;
	st.global.u32 	[%rd5+12], %r1725;
$L__BB2_121:
	@%p2 bra 	$L__BB2_123;
	ld.global.u32 	%r1726, [%rd5+16];
	min.s32 	%r1727, %r2166, %r1726;
	st.global.u32 	[%rd5+16], %r1727;
	bra.uni 	$L__BB2_125;
$L__BB2_123:
	ld.param.u32 	%r2058, [_Z19INT32_minadd_kernelILi128ELi8ELi128ELi8ELi8ELb0EEvPiS0_S0_iii_param_4];
	ld.param.u32 	%r1985, [_Z19INT32_minadd_kernelILi128ELi8ELi128ELi8ELi8ELb0EEvPiS0_S0_iii_param_3];
	setp.ge.s32 	%p94, %r257, %r2058;
	setp.ge.s32 	%p95, %r251, %r1985;
	or.pred  	%p96, %p95, %p94;
	@%p96 bra 	$L__BB2_125;
	ld.global.u32 	%r1729, [%rd5+16];
	min.s32 	%r1730, %r2166, %r1729;
	st.global.u32 	[%rd5+16], %r1730;
$L__BB2_125:
	@%p2 bra 	$L__BB2_127;
	ld.global.u32 	%r1731, [%rd5+20];
	min.s32 	%r1732, %r2165, %r1731;
	st.global.u32 	[%rd5+20], %r1732;
	bra.uni 	$L__BB2_129;
$L__BB2_127:
	ld.param.u32 	%r2059, [_Z19INT32_minadd_kernelILi128ELi8ELi128ELi8ELi8ELb0EEvPiS0_S0_iii_param_4];
	ld.param.u32 	%r1986, [_Z19INT32_minadd_kernelILi128ELi8ELi128ELi8ELi8ELb0EEvPiS0_S0_iii_param_3];
	setp.ge.s32 	%p97, %r257, %r2059;
	setp.ge.s32 	%p98, %r252, %r1986;
	or.pred  	%p99, %p98, %p97;
	@%p99 bra 	$L__BB2_129;
	ld.global.u32 	%r1734, [%rd5+20];
	min.s32 	%r1735, %r2165, %r1734;
	st.global.u32 	[%rd5+20], %r1735;
$L__BB2_129:
	@%p2 bra 	$L__BB2_131;
	ld.global.u32 	%r1736, [%rd5+24];
	min.s32 	%r1737, %r2164, %r1736;
	st.global.u32 	[%rd5+24], %r1737;
	bra.uni 	$L__BB2_133;
$L__BB2_131:
	ld.param.u32 	%r2060, [_Z19INT32_minadd_kernelILi128ELi8ELi128ELi8ELi8ELb0EEvPiS0_S0_iii_param_4];
	ld.param.u32 	%r1987, [_Z19INT32_minadd_kernelILi128ELi8ELi128ELi8ELi8ELb0EEvPiS0_S0_iii_param_3];
	setp.ge.s32 	%p100, %r257, %r2060;
	setp.ge.s32 	%p101, %r253, %r1987;
	or.pred  	%p102, %p101, %p100;
	@%p102 bra 	$L__BB2_133;
	ld.global.u32 	%r1739, [%rd5+24];
	min.s32 	%r1740, %r2164, %r1739;
	st.global.u32 	[%rd5+24], %r1740;
$L__BB2_133:
	@%p2 bra 	$L__BB2_135;
	ld.global.u32 	%r1741, [%rd5+28];
	min.s32 	%r1742, %r2163, %r1741;
	st.global.u32 	[%rd5+28], %r1742;
	bra.uni 	$L__BB2_137;
$L__BB2_135:
	ld.param.u32 	%r2061, [_Z19INT32_minadd_kernelILi128ELi8ELi128ELi8ELi8ELb0EEvPiS0_S0_iii_param_4];
	ld.param.u32 	%r1988, [_Z19INT32_minadd_kernelILi128ELi8ELi128ELi8ELi8ELb0EEvPiS0_S0_iii_param_3];
	setp.ge.s32 	%p103, %r257, %r2061;
	setp.ge.s32 	%p104, %r254, %r1988;
	or.pred  	%p105, %p104, %p103;
	@%p105 bra 	$L__BB2_137;
	ld.global.u32 	%r1744, [%rd5+28];
	min.s32 	%r1745, %r2163, %r1744;
	st.global.u32 	[%rd5+28], %r1745;
$L__BB2_137:
	ld.param.u32 	%r1989, [_Z19INT32_minadd_kernelILi128ELi8ELi128ELi8ELi8ELb0EEvPiS0_S0_iii_param_3];
	add.s32 	%r259, %r152, 3;
	add.s32 	%r260, %r258, %r1989;
	@%p2 bra 	$L__BB2_139;
	add.s32 	%r1746, %r153, %r260;
	mul.wide.s32 	%rd89, %r1746, 4;
	add.s64 	%rd90, %rd4, %rd89;
	ld.global.u32 	%r1747, [%rd90];
	min.s32 	%r1748, %r2162, %r1747;
	st.global.u32 	[%rd90], %r1748;
	bra.uni 	$L__BB2_141;
$L__BB2_139:
	ld.param.u32 	%r2062, [_Z19INT32_minadd_kernelILi128ELi8ELi128ELi8ELi8ELb0EEvPiS0_S0_iii_param_4];
	ld.param.u32 	%r1990, [_Z19INT32_minadd_kernelILi128ELi8ELi128ELi8ELi8ELb0EEvPiS0_S0_iii_param_3];
	setp.ge.s32 	%p106, %r259, %r2062;
	setp.ge.s32 	%p107, %r153, %r1990;
	or.pred  	%p108, %p107, %p106;
	@%p108 bra 	$L__BB2_141;
	add.s32 	%r1750, %r153, %r260;
	mul.wide.s32 	%rd91, %r1750, 4;
	add.s64 	%rd92, %rd4, %rd91;
	ld.global.u32 	%r1751, [%rd92];
	min.s32 	%r1752, %r2162, %r1751;
	st.global.u32 	[%rd92], %r1752;
$L__BB2_141:
	cvt.s64.s32 	%rd93, %r260;
	add.s64 	%rd94, %rd1, %rd93;
	shl.b64 	%rd95, %rd94, 2;
	add.s64 	%rd6, %rd4, %rd95;
	@%p2 bra 	$L__BB2_143;
	ld.global.u32 	%r1753, [%rd6+4];
	min.s32 	%r1754, %r2161, %r1753;
	st.global.u32 	[%rd6+4], %r1754;
	bra.uni 	$L__BB2_145;
$L__BB2_143:
	ld.param.u32 	%r2063, [_Z19INT32_minadd_kernelILi128ELi8ELi128ELi8ELi8ELb0EEvPiS0_S0_iii_param_4];
	ld.param.u32 	%r1991, [_Z19INT32_minadd_kernelILi128ELi8ELi128ELi8ELi8ELb0EEvPiS0_S0_iii_param_3];
	setp.ge.s32 	%p109, %r259, %r2063;
	setp.ge.s32 	%p110, %r248, %r1991;
	or.pred  	%p111, %p110, %p109;
	@%p111 bra 	$L__BB2_145;
	ld.global.u32 	%r1756, [%rd6+4];
	min.s32 	%r1757, %r2161, %r1756;
	st.global.u32 	[%rd6+4], %r1757;
$L__BB2_145:
	@%p2 bra 	$L__BB2_147;
	ld.global.u32 	%r1758, [%rd6+8];
	min.s32 	%r1759, %r2160, %r1758;
	st.global.u32 	[%rd6+8], %r1759;
	bra.uni 	$L__BB2_149;
$L__BB2_147:
	ld.param.u32 	%r2064, [_Z19INT32_minadd_kernelILi128ELi8ELi128ELi8ELi8ELb0EEvPiS0_S0_iii_param_4];
	ld.param.u32 	%r1992, [_Z19INT32_minadd_kernelILi128ELi8ELi128ELi8ELi8ELb0EEvPiS0_S0_iii_param_3];
	setp.ge.s32 	%p112, %r259, %r2064;
	setp.ge.s32 	%p113, %r249, %r1992;
	or.pred  	%p114, %p113, %p112;
	@%p114 bra 	$L__BB2_149;
	ld.global.u32 	%r1761, [%rd6+8];
	min.s32 	%r1762, %r2160, %r1761;
	st.global.u32 	[%rd6+8], %r1762;
$L__BB2_149:
	@%p2 bra 	$L__BB2_151;
	ld.global.u32 	%r1763, [%rd6+12];
	min.s32 	%r1764, %r2159, %r1763;
	st.global.u32 	[%rd6+12], %r1764;
	bra.uni 	$L__BB2_153;
$L__BB2_151:
	ld.param.u32 	%r2065, [_Z19INT32_minadd_kernelILi128ELi8ELi128ELi8ELi8ELb0EEvPiS0_S0_iii_param_4];
	ld.param.u32 	%r1993, [_Z19INT32_minadd_kernelILi128ELi8ELi128ELi8ELi8ELb0EEvPiS0_S0_iii_param_3];
	setp.ge.s32 	%p115, %r259, %r2065;
	setp.ge.s32 	%p116, %r250, %r1993;
	or.pred  	%p117, %p116, %p115;
	@%p117 bra 	$L__BB2_153;
	ld.global.u32 	%r1766, [%rd6+12];
	min.s32 	%r1767, %r2159, %r1766;
	st.global.u32 	[%rd6+12], %r1767;
$L__BB2_153:
	@%p2 bra 	$L__BB2_155;
	ld.global.u32 	%r1768, [%rd6+16];
	min.s32 	%r1769, %r2158, %r1768;
	st.global.u32 	[%rd6+16], %r1769;
	bra.uni 	$L__BB2_157;
$L__BB2_155:
	ld.param.u32 	%r2066, [_Z19INT32_minadd_kernelILi128ELi8ELi128ELi8ELi8ELb0EEvPiS0_S0_iii_param_4];
	ld.param.u32 	%r1994, [_Z19INT32_minadd_kernelILi128ELi8ELi128ELi8ELi8ELb0EEvPiS0_S0_iii_param_3];
	setp.ge.s32 	%p118, %r259, %r2066;
	setp.ge.s32 	%p119, %r251, %r1994;
	or.pred  	%p120, %p119, %p118;
	@%p120 bra 	$L__BB2_157;
	ld.global.u32 	%r1771, [%rd6+16];
	min.s32 	%r1772, %r2158, %r1771;
	st.global.u32 	[%rd6+16], %r1772;
$L__BB2_157:
	@%p2 bra 	$L__BB2_159;
	ld.global.u32 	%r1773, [%rd6+20];
	min.s32 	%r1774, %r2157, %r1773;
	st.global.u32 	[%rd6+20], %r1774;
	bra.uni 	$L__BB2_161;
$L__BB2_159:
	ld.param.u32 	%r2067, [_Z19INT32_minadd_kernelILi128ELi8ELi128ELi8ELi8ELb0EEvPiS0_S0_iii_param_4];
	ld.param.u32 	%r1995, [_Z19INT32_minadd_kernelILi128ELi8ELi128ELi8ELi8ELb0EEvPiS0_S0_iii_param_3];
	setp.ge.s32 	%p121, %r259, %r2067;
	setp.ge.s32 	%p122, %r252, %r1995;
	or.pred  	%p123, %p122, %p121;
	@%p123 bra 	$L__BB2_161;
	ld.global.u32 	%r1776, [%rd6+20];
	min.s32 	%r1777, %r2157, %r1776;
	st.global.u32 	[%rd6+20], %r1777;
$L__BB2_161:
	@%p2 bra 	$L__BB2_163;
	ld.global.u32 	%r1778, [%rd6+24];
	min.s32 	%r1779, %r2156, %r1778;
	st.global.u32 	[%rd6+24], %r1779;
	bra.uni 	$L__BB2_165;
$L__BB2_163:
	ld.param.u32 	%r2068, [_Z19INT32_minadd_kernelILi128ELi8ELi128ELi8ELi8ELb0EEvPiS0_S0_iii_param_4];
	ld.param.u32 	%r1996, [_Z19INT32_minadd_kernelILi128ELi8ELi128ELi8ELi8ELb0EEvPiS0_S0_iii_param_3];
	setp.ge.s32 	%p124, %r259, %r2068;
	setp.ge.s32 	%p125, %r253, %r1996;
	or.pred  	%p126, %p125, %p124;
	@%p126 bra 	$L__BB2_165;
	ld.global.u32 	%r1781, [%rd6+24];
	min.s32 	%r1782, %r2156, %r1781;
	st.global.u32 	[%rd6+24], %r1782;
$L__BB2_165:
	@%p2 bra 	$L__BB2_167;
	ld.global.u32 	%r1783, [%rd6+28];
	min.s32 	%r1784, %r2155, %r1783;
	st.global.u32 	[%rd6+28], %r1784;
	bra.uni 	$L__BB2_169;
$L__BB2_167:
	ld.param.u32 	%r2069, [_Z19INT32_minadd_kernelILi128ELi8ELi128ELi8ELi8ELb0EEvPiS0_S0_iii_param_4];
	ld.param.u32 	%r1997, [_Z19INT32_minadd_kernelILi128ELi8ELi128ELi8ELi8ELb0EEvPiS0_S0_iii_param_3];
	setp.ge.s32 	%p127, %r259, %r2069;
	setp.ge.s32 	%p128, %r254, %r1997;
	or.pred  	%p129, %p128, %p127;
	@%p129 bra 	$L__BB2_169;
	ld.global.u32 	%r1786, [%rd6+28];
	min.s32 	%r1787, %r2155, %r1786;
	st.global.u32 	[%rd6+28], %r1787;
$L__BB2_169:
	ld.param.u32 	%r1998, [_Z19INT32_minadd_kernelILi128ELi8ELi128ELi8ELi8ELb0EEvPiS0_S0_iii_param_3];
	add.s32 	%r261, %r152, 4;
	add.s32 	%r262, %r260, %r1998;
	@%p2 bra 	$L__BB2_171;
	add.s32 	%r1788, %r153, %r262;
	mul.wide.s32 	%rd96, %r1788, 4;
	add.s64 	%rd97, %rd4, %rd96;
	ld.global.u32 	%r1789, [%rd97];
	min.s32 	%r1790, %r2154, %r1789;
	st.global.u32 	[%rd97], %r1790;
	bra.uni 	$L__BB2_173;
$L__BB2_171:
	ld.param.u32 	%r2070, [_Z19INT32_minadd_kernelILi128ELi8ELi128ELi8ELi8ELb0EEvPiS0_S0_iii_param_4];
	ld.param.u32 	%r1999, [_Z19INT32_minadd_kernelILi128ELi8ELi128ELi8ELi8ELb0EEvPiS0_S0_iii_param_3];
	setp.ge.s32 	%p130, %r261, %r2070;
	setp.ge.s32 	%p131, %r153, %r1999;
	or.pred  	%p132, %p131, %p130;
	@%p132 bra 	$L__BB2_173;
	add.s32 	%r1792, %r153, %r262;
	mul.wide.s32 	%rd98, %r1792, 4;
	add.s64 	%rd99, %rd4, %rd98;
	ld.global.u32 	%r1793, [%rd99];
	min.s32 	%r1794, %r2154, %r1793;
	st.global.u32 	[%rd99], %r1794;
$L__BB2_173:
	cvt.s64.s32 	%rd100, %r262;
	add.s64 	%rd101, %rd1, %rd100;
	shl.b64 	%rd102, %rd101, 2;
	add.s64 	%rd7, %rd4, %rd102;
	@%p2 bra 	$L__BB2_175;
	ld.global.u32 	%r1795, [%rd7+4];
	min.s32 	%r1796, %r2153, %r1795;
	st.global.u32 	[%rd7+4], %r1796;
	bra.uni 	$L__BB2_177;
$L__BB2_175:
	ld.param.u32 	%r2071, [_Z19INT32_minadd_kernelILi128ELi8ELi128ELi8ELi8ELb0EEvPiS0_S0_iii_param_4];
	ld.param.u32 	%r2000, [_Z19INT32_minadd_kernelILi128ELi8ELi128ELi8ELi8ELb0EEvPiS0_S0_iii_param_3];
	setp.ge.s32 	%p133, %r261, %r2071;
	setp.ge.s32 	%p134, %r248, %r2000;
	or.pred  	%p135, %p134, %p133;
	@%p135 bra 	$L__BB2_177;
	ld.global.u32 	%r1798, [%rd7+4];
	min.s32 	%r1799, %r2153, %r1798;
	st.global.u32 	[%rd7+4], %r1799;
$L__BB2_177:
	@%p2 bra 	$L__BB2_179;
	ld.global.u32 	%r1800, [%rd7+8];
	min.s32 	%r1801, %r2152, %r1800;
	st.global.u32 	[%rd7+8], %r1801;
	bra.uni 	$L__BB2_181;
$L__BB2_179:
	ld.param.u32 	%r2072, [_Z19INT32_minadd_kernelILi128ELi8ELi128ELi8ELi8ELb0EEvPiS0_S0_iii_param_4];
	ld.param.u32 	%r2001, [_Z19INT32_minadd_kernelILi128ELi8ELi128ELi8ELi8ELb0EEvPiS0_S0_iii_param_3];
	setp.ge.s32 	%p136, %r261, %r2072;
	setp.ge.s32 	%p137, %r249, %r2001;
	or.pred  	%p138, %p137, %p136;
	@%p138 bra 	$L__BB2_181;
	ld.global.u32 	%r1803, [%rd7+8];
	min.s32 	%r1804, %r2152, %r1803;
	st.global.u32 	[%rd7+8], %r1804;
$L__BB2_181:
	@%p2 bra 	$L__BB2_183;
	ld.global.u32 	%r1805, [%rd7+12];
	min.s32 	%r1806, %r2151, %r1805;
	st.global.u32 	[%rd7+12], %r1806;
	bra.uni 	$L__BB2_185;
$L__BB2_183:
	ld.param.u32 	%r2073, [_Z19INT32_minadd_kernelILi128ELi8ELi128ELi8ELi8ELb0EEvPiS0_S0_iii_param_4];
	ld.param.u32 	%r2002, [_Z19INT32_minadd_kernelILi128ELi8ELi128ELi8ELi8ELb0EEvPiS0_S0_iii_param_3];
	setp.ge.s32 	%p139, %r261, %r2073;
	setp.ge.s32 	%p140, %r250, %r2002;
	or.pred  	%p141, %p140, %p139;
	@%p141 bra 	$L__BB2_185;
	ld.global.u32 	%r1808, [%rd7+12];
	min.s32 	%r1809, %r2151, %r1808;
	st.global.u32 	[%rd7+12], %r1809;
$L__BB2_185:
	@%p2 bra 	$L__BB2_187;
	ld.global.u32 	%r1810, [%rd7+16];
	min.s32 	%r1811, %r2150, %r1810;
	st.global.u32 	[%rd7+16], %r1811;
	bra.uni 	$L__BB2_189;
$L__BB2_187:
	ld.param.u32 	%r2074, [_Z19INT32_minadd_kernelILi128ELi8ELi128ELi8ELi8ELb0EEvPiS0_S0_iii_param_4];
	ld.param.u32 	%r2003, [_Z19INT32_minadd_kernelILi128ELi8ELi128ELi8ELi8ELb0EEvPiS0_S0_iii_param_3];
	setp.ge.s32 	%p142, %r261, %r2074;
	setp.ge.s32 	%p143, %r251, %r2003;
	or.pred  	%p144, %p143, %p142;
	@%p144 bra 	$L__BB2_189;
	ld.global.u32 	%r1813, [%rd7+16];
	min.s32 	%r1814, %r2150, %r1813;
	st.global.u32 	[%rd7+16], %r1814;
$L__BB2_189:
	@%p2 bra 	$L__BB2_191;
	ld.global.u32 	%r1815, [%rd7+20];
	min.s32 	%r1816, %r2149, %r1815;
	st.global.u32 	[%rd7+20], %r1816;
	bra.uni 	$L__BB2_193;
$L__BB2_191:
	ld.param.u32 	%r2075, [_Z19INT32_minadd_kernelILi128ELi8ELi128ELi8ELi8ELb0EEvPiS0_S0_iii_param_4];
	ld.param.u32 	%r2004, [_Z19INT32_minadd_kernelILi128ELi8ELi128ELi8ELi8ELb0EEvPiS0_S0_iii_param_3];
	setp.ge.s32 	%p145, %r261, %r2075;
	setp.ge.s32 	%p146, %r252, %r2004;
	or.pred  	%p147, %p146, %p145;
	@%p147 bra 	$L__BB2_193;
	ld.global.u32 	%r1818, [%rd7+20];
	min.s32 	%r1819, %r2149, %r1818;
	st.global.u32 	[%rd7+20], %r1819;
$L__BB2_193:
	@%p2 bra 	$L__BB2_195;
	ld.global.u32 	%r1820, [%rd7+24];
	min.s32 	%r1821, %r2148, %r1820;
	st.global.u32 	[%rd7+24], %r1821;
	bra.uni 	$L__BB2_197;
$L__BB2_195:
	ld.param.u32 	%r2076, [_Z19INT32_minadd_kernelILi128ELi8ELi128ELi8ELi8ELb0EEvPiS0_S0_iii_param_4];
	ld.param.u32 	%r2005, [_Z19INT32_minadd_kernelILi128ELi8ELi128ELi8ELi8ELb0EEvPiS0_S0_iii_param_3];
	setp.ge.s32 	%p148, %r261, %r2076;
	setp.ge.s32 	%p149, %r253, %r2005;
	or.pred  	%p150, %p149, %p148;
	@%p150 bra 	$L__BB2_197;
	ld.global.u32 	%r1823, [%rd7+24];
	min.s32 	%r1824, %r2148, %r1823;
	st.global.u32 	[%rd7+24], %r1824;
$L__BB2_197:
	@%p2 bra 	$L__BB2_199;
	ld.global.u32 	%r1825, [%rd7+28];
	min.s32 	%r1826, %r2147, %r1825;
	st.global.u32 	[%rd7+28], %r1826;
	bra.uni 	$L__BB2_201;
$L__BB2_199:
	ld.param.u32 	%r2077, [_Z19INT32_minadd_kernelILi128ELi8ELi128ELi8ELi8ELb0EEvPiS0_S0_iii_param_4];
	ld.param.u32 	%r2006, [_Z19INT32_minadd_kernelILi128ELi8ELi128ELi8ELi8ELb0EEvPiS0_S0_iii_param_3];
	setp.ge.s32 	%p151, %r261, %r2077;
	setp.ge.s32 	%p152, %r254, %r2006;
	or.pred  	%p153, %p152, %p151;
	@%p153 bra 	$L__BB2_201;
	ld.global.u32 	%r1828, [%rd7+28];
	min.s32 	%r1829, %r2147, %r1828;
	st.global.u32 	[%rd7+28], %r1829;
$L__BB2_201:
	ld.param.u32 	%r2007, [_Z19INT32_minadd_kernelILi128ELi8ELi128ELi8ELi8ELb0EEvPiS0_S0_iii_param_3];
	add.s32 	%r263, %r152, 5;
	add.s32 	%r264, %r262, %r2007;
	@%p2 bra 	$L__BB2_203;
	add.s32 	%r1830, %r153, %r264;
	mul.wide.s32 	%rd103, %r1830, 4;
	add.s64 	%rd104, %rd4, %rd103;
	ld.global.u32 	%r1831, [%rd104];
	min.s32 	%r1832, %r2146, %r1831;
	st.global.u32 	[%rd104], %r1832;
	bra.uni 	$L__BB2_205;
$L__BB2_203:
	ld.param.u32 	%r2078, [_Z19INT32_minadd_kernelILi128ELi8ELi128ELi8ELi8ELb0EEvPiS0_S0_iii_param_4];
	ld.param.u32 	%r2008, [_Z19INT32_minadd_kernelILi128ELi8ELi128ELi8ELi8ELb0EEvPiS0_S0_iii_param_3];
	setp.ge.s32 	%p154, %r263, %r2078;
	setp.ge.s32 	%p155, %r153, %r2008;
	or.pred  	%p156, %p155, %p154;
	@%p156 bra 	$L__BB2_205;
	add.s32 	%r1834, %r153, %r264;
	mul.wide.s32 	%rd105, %r1834, 4;
	add.s64 	%rd106, %rd4, %rd105;
	ld.global.u32 	%r1835, [%rd106];
	min.s32 	%r1836, %r2146, %r1835;
	st.global.u32 	[%rd106], %r1836;
$L__BB2_205:
	cvt.s64.s32 	%rd107, %r264;
	add.s64 	%rd108, %rd1, %rd107;
	shl.b64 	%rd109, %rd108, 2;
	add.s64 	%rd8, %rd4, %rd109;
	@%p2 bra 	$L__BB2_207;
	ld.global.u32 	%r1837, [%rd8+4];
	min.s32 	%r1838, %r2145, %r1837;
	st.global.u32 	[%rd8+4], %r1838;
	bra.uni 	$L__BB2_209;
$L__BB2_207:
	ld.param.u32 	%r2079, [_Z19INT32_minadd_kernelILi128ELi8ELi128ELi8ELi8ELb0EEvPiS0_S0_iii_param_4];
	ld.param.u32 	%r2009, [_Z19INT32_minadd_kernelILi128ELi8ELi128ELi8ELi8ELb0EEvPiS0_S0_iii_param_3];
	setp.ge.s32 	%p157, %r263, %r2079;
	setp.ge.s32 	%p158, %r248, %r2009;
	or.pred  	%p159, %p158, %p157;
	@%p159 bra 	$L__BB2_209;
	ld.global.u32 	%r1840, [%rd8+4];
	min.s32 	%r1841, %r2145, %r1840;
	st.global.u32 	[%rd8+4], %r1841;
$L__BB2_209:
	@%p2 bra 	$L__BB2_211;
	ld.global.u32 	%r1842, [%rd8+8];
	min.s32 	%r1843, %r2144, %r1842;
	st.global.u32 	[%rd8+8], %r1843;
	bra.uni 	$L__BB2_213;
$L__BB2_211:
	ld.param.u32 	%r2080, [_Z19INT32_minadd_kernelILi128ELi8ELi128ELi8ELi8ELb0EEvPiS0_S0_iii_param_4];
	ld.param.u32 	%r2010, [_Z19INT32_minadd_kernelILi128ELi8ELi128ELi8ELi8ELb0EEvPiS0_S0_iii_param_3];
	setp.ge.s32 	%p160, %r263, %r2080;
	setp.ge.s32 	%p161, %r249, %r2010;
	or.pred  	%p162, %p161, %p160;
	@%p162 bra 	$L__BB2_213;
	ld.global.u32 	%r1845, [%rd8+8];
	min.s32 	%r1846, %r2144, %r1845;
	st.global.u32 	[%rd8+8], %r1846;
$L__BB2_213:
	@%p2 bra 	$L__BB2_215;
	ld.global.u32 	%r1847, [%rd8+12];
	min.s32 	%r1848, %r2143, %r1847;
	st.global.u32 	[%rd8+12], %r1848;
	bra.uni 	$L__BB2_217;
$L__BB2_215:
	ld.param.u32 	%r2081, [_Z19INT32_minadd_kernelILi128ELi8ELi128ELi8ELi8ELb0EEvPiS0_S0_iii_param_4];
	ld.param.u32 	%r2011, [_Z19INT32_minadd_kernelILi128ELi8ELi128ELi8ELi8ELb0EEvPiS0_S0_iii_param_3];
	setp.ge.s32 	%p163, %r263, %r2081;
	setp.ge.s32 	%p164, %r250, %r2011;
	or.pred  	%p165, %p164, %p163;
	@%p165 bra 	$L__BB2_217;
	ld.global.u32 	%r1850, [%rd8+12];
	min.s32 	%r1851, %r2143, %r1850;
	st.global.u32 	[%rd8+12], %r1851;
$L__BB2_217:
	@%p2 bra 	$L__BB2_219;
	ld.global.u32 	%r1852, [%rd8+16];
	min.s32 	%r1853, %r2142, %r1852;
	st.global.u32 	[%rd8+16], %r1853;
	bra.uni 	$L__BB2_221;
$L__BB2_219:
	ld.param.u32 	%r2082, [_Z19INT32_minadd_kernelILi128ELi8ELi128ELi8ELi8ELb0EEvPiS0_S0_iii_param_4];
	ld.param.u32 	%r2012, [_Z19INT32_minadd_kernelILi128ELi8ELi128ELi8ELi8ELb0EEvPiS0_S0_iii_param_3];
	setp.ge.s32 	%p166, %r263, %r2082;
	setp.ge.s32 	%p167, %r251, %r2012;
	or.pred  	%p168, %p167, %p166;
	@%p168 bra 	$L__BB2_221;
	ld.global.u32 	%r1855, [%rd8+16];
	min.s32 	%r1856, %r2142, %r1855;
	st.global.u32 	[%rd8+16], %r1856;
$L__BB2_221:
	@%p2 bra 	$L__BB2_223;
	ld.global.u32 	%r1857, [%rd8+20];
	min.s32 	%r1858, %r2141, %r1857;
	st.global.u32 	[%rd8+20], %r1858;
	bra.uni 	$L__BB2_225;
$L__BB2_223:
	ld.param.u32 	%r2083, [_Z19INT32_minadd_kernelILi128ELi8ELi128ELi8ELi8ELb0EEvPiS0_S0_iii_param_4];
	ld.param.u32 	%r2013, [_Z19INT32_minadd_kernelILi128ELi8ELi128ELi8ELi8ELb0EEvPiS0_S0_iii_param_3];
	setp.ge.s32 	%p169, %r263, %r2083;
	setp.ge.s32 	%p170, %r252, %r2013;
	or.pred  	%p171, %p170, %p169;
	@%p171 bra 	$L__BB2_225;
	ld.global.u32 	%r1860, [%rd8+20];
	min.s32 	%r1861, %r2141, %r1860;
	st.global.u32 	[%rd8+20], %r1861;
$L__BB2_225:
	@%p2 bra 	$L__BB2_227;
	ld.global.u32 	%r1862, [%rd8+24];
	min.s32 	%r1863, %r2140, %r1862;
	st.global.u32 	[%rd8+24], %r1863;
	bra.uni 	$L__BB2_229;
$L__BB2_227:
	ld.param.u32 	%r2084, [_Z19INT32_minadd_kernelILi128ELi8ELi128ELi8ELi8ELb0EEvPiS0_S0_iii_param_4];
	ld.param.u32 	%r2014, [_Z19INT32_minadd_kernelILi128ELi8ELi128ELi8ELi8ELb0EEvPiS0_S0_iii_param_3];
	setp.ge.s32 	%p172, %r263, %r2084;
	setp.ge.s32 	%p173, %r253, %r2014;
	or.pred  	%p174, %p173, %p172;
	@%p174 bra 	$L__BB2_229;
	ld.global.u32 	%r1865, [%rd8+24];
	min.s32 	%r1866, %r2140, %r1865;
	st.global.u32 	[%rd8+24], %r1866;
$L__BB2_229:
	@%p2 bra 	$L__BB2_231;
	ld.global.u32 	%r1867, [%rd8+28];
	min.s32 	%r1868, %r2139, %r1867;
	st.global.u32 	[%rd8+28], %r1868;
	bra.uni 	$L__BB2_233;
$L__BB2_231:
	ld.param.u32 	%r2085, [_Z19INT32_minadd_kernelILi128ELi8ELi128ELi8ELi8ELb0EEvPiS0_S0_iii_param_4];
	ld.param.u32 	%r2015, [_Z19INT32_minadd_kernelILi128ELi8ELi128ELi8ELi8ELb0EEvPiS0_S0_iii_param_3];
	setp.ge.s32 	%p175, %r263, %r2085;
	setp.ge.s32 	%p176, %r254, %r2015;
	or.pred  	%p177, %p176, %p175;
	@%p177 bra 	$L__BB2_233;
	ld.global.u32 	%r1870, [%rd8+28];
	min.s32 	%r1871, %r2139, %r1870;
	st.global.u32 	[%rd8+28], %r1871;
$L__BB2_233:
	ld.param.u32 	%r2016, [_Z19INT32_minadd_kernelILi128ELi8ELi128ELi8ELi8ELb0EEvPiS0_S0_iii_param_3];
	add.s32 	%r265, %r152, 6;
	add.s32 	%r266, %r264, %r2016;
	@%p2 bra 	$L__BB2_235;
	add.s32 	%r1872, %r153, %r266;
	mul.wide.s32 	%rd110, %r1872, 4;
	add.s64 	%rd111, %rd4, %rd110;
	ld.global.u32 	%r1873, [%rd111];
	min.s32 	%r1874, %r2138, %r1873;
	st.global.u32 	[%rd111], %r1874;
	bra.uni 	$L__BB2_237;
$L__BB2_235:
	ld.param.u32 	%r2086, [_Z19INT32_minadd_kernelILi128ELi8ELi128ELi8ELi8ELb0EEvPiS0_S0_iii_param_4];
	ld.param.u32 	%r2017, [_Z19INT32_minadd_kernelILi128ELi8ELi128ELi8ELi8ELb0EEvPiS0_S0_iii_param_3];
	setp.ge.s32 	%p178, %r265, %r2086;
	setp.ge.s32 	%p179, %r153, %r2017;
	or.pred  	%p180, %p179, %p178;
	@%p180 bra 	$L__BB2_237;
	add.s32 	%r1876, %r153, %r266;
	mul.wide.s32 	%rd112, %r1876, 4;
	add.s64 	%rd113, %rd4, %rd112;
	ld.global.u32 	%r1877, [%rd113];
	min.s32 	%r1878, %r2138, %r1877;
	st.global.u32 	[%rd113], %r1878;
$L__BB2_237:
	cvt.s64.s32 	%rd114, %r266;
	add.s64 	%rd115, %rd1, %rd114;
	shl.b64 	%rd116, %rd115, 2;
	add.s64 	%rd9, %rd4, %rd116;
	@%p2 bra 	$L__BB2_239;
	ld.global.u32 	%r1879, [%rd9+4];
	min.s32 	%r1880, %r2137, %r1879;
	st.global.u32 	[%rd9+4], %r1880;
	bra.uni 	$L__BB2_241;
$L__BB2_239:
	ld.param.u32 	%r2087, [_Z19INT32_minadd_kernelILi128ELi8ELi128ELi8ELi8ELb0EEvPiS0_S0_iii_param_4];
	ld.param.u32 	%r2018, [_Z19INT32_minadd_kernelILi128ELi8ELi128ELi8ELi8ELb0EEvPiS0_S0_iii_param_3];
	setp.ge.s32 	%p181, %r265, %r2087;
	setp.ge.s32 	%p182, %r248, %r2018;
	or.pred  	%p183, %p182, %p181;
	@%p183 bra 	$L__BB2_241;
	ld.global.u32 	%r1882, [%rd9+4];
	min.s32 	%r1883, %r2137, %r1882;
	st.global.u32 	[%rd9+4], %r1883;
$L__BB2_241:
	@%p2 bra 	$L__BB2_243;
	ld.global.u32 	%r1884, [%rd9+8];
	min.s32 	%r1885, %r2136, %r1884;
	st.global.u32 	[%rd9+8], %r1885;
	bra.uni 	$L__BB2_245;
$L__BB2_243:
	ld.param.u32 	%r2088, [_Z19INT32_minadd_kernelILi128ELi8ELi128ELi8ELi8ELb0EEvPiS0_S0_iii_param_4];
	ld.param.u32 	%r2019, [_Z19INT32_minadd_kernelILi128ELi8ELi128ELi8ELi8ELb0EEvPiS0_S0_iii_param_3];
	setp.ge.s32 	%p184, %r265, %r2088;
	setp.ge.s32 	%p185, %r249, %r2019;
	or.pred  	%p186, %p185, %p184;
	@%p186 bra 	$L__BB2_245;
	ld.global.u32 	%r1887, [%rd9+8];
	min.s32 	%r1888, %r2136, %r1887;
	st.global.u32 	[%rd9+8], %r1888;
$L__BB2_245:
	@%p2 bra 	$L__BB2_247;
	ld.global.u32 	%r1889, [%rd9+12];
	min.s32 	%r1890, %r2135, %r1889;
	st.global.u32 	[%rd9+12], %r1890;
	bra.uni 	$L__BB2_249;
$L__BB2_247:
	ld.param.u32 	%r2089, [_Z19INT32_minadd_kernelILi128ELi8ELi128ELi8ELi8ELb0EEvPiS0_S0_iii_param_4];
	ld.param.u32 	%r2020, [_Z19INT32_minadd_kernelILi128ELi8ELi128ELi8ELi8ELb0EEvPiS0_S0_iii_param_3];
	setp.ge.s32 	%p187, %r265, %r2089;
	setp.ge.s32 	%p188, %r250, %r2020;
	or.pred  	%p189, %p188, %p187;
	@%p189 bra 	$L__BB2_249;
	ld.global.u32 	%r1892, [%rd9+12];
	min.s32 	%r1893, %r2135, %r1892;
	st.global.u32 	[%rd9+12], %r1893;
$L__BB2_249:
	@%p2 bra 	$L__BB2_251;
	ld.global.u32 	%r1894, [%rd9+16];
	min.s32 	%r1895, %r2134, %r1894;
	st.global.u32 	[%rd9+16], %r1895;
	bra.uni 	$L__BB2_253;
$L__BB2_251:
	ld.param.u32 	%r2090, [_Z19INT32_minadd_kernelILi128ELi8ELi128ELi8ELi8ELb0EEvPiS0_S0_iii_param_4];
	ld.param.u32 	%r2021, [_Z19INT32_minadd_kernelILi128ELi8ELi128ELi8ELi8ELb0EEvPiS0_S0_iii_param_3];
	setp.ge.s32 	%p190, %r265, %r2090;
	setp.ge.s32 	%p191, %r251, %r2021;
	or.pred  	%p192, %p191, %p190;
	@%p192 bra 	$L__BB2_253;
	ld.global.u32 	%r1897, [%rd9+16];
	min.s32 	%r1898, %r2134, %r1897;
	st.global.u32 	[%rd9+16], %r1898;
$L__BB2_253:
	@%p2 bra 	$L__BB2_255;
	ld.global.u32 	%r1899, [%rd9+20];
	min.s32 	%r1900, %r2133, %r1899;
	st.global.u32 	[%rd9+20], %r1900;
	bra.uni 	$L__BB2_257;
$L__BB2_255:
	ld.param.u32 	%r2091, [_Z19INT32_minadd_kernelILi128ELi8ELi128ELi8ELi8ELb0EEvPiS0_S0_iii_param_4];
	ld.param.u32 	%r2022, [_Z19INT32_minadd_kernelILi128ELi8ELi128ELi8ELi8ELb0EEvPiS0_S0_iii_param_3];
	setp.ge.s32 	%p193, %r265, %r2091;
	setp.ge.s32 	%p194, %r252, %r2022;
	or.pred  	%p195, %p194, %p193;
	@%p195 bra 	$L__BB2_257;
	ld.global.u32 	%r1902, [%rd9+20];
	min.s32 	%r1903, %r2133, %r1902;
	st.global.u32 	[%rd9+20], %r1903;
$L__BB2_257:
	@%p2 bra 	$L__BB2_259;
	ld.global.u32 	%r1904, [%rd9+24];
	min.s32 	%r1905, %r2132, %r1904;
	st.global.u32 	[%rd9+24], %r1905;
	bra.uni 	$L__BB2_261;
$L__BB2_259:
	ld.param.u32 	%r2092, [_Z19INT32_minadd_kernelILi128ELi8ELi128ELi8ELi8ELb0EEvPiS0_S0_iii_param_4];
	ld.param.u32 	%r2023, [_Z19INT32_minadd_kernelILi128ELi8ELi128ELi8ELi8ELb0EEvPiS0_S0_iii_param_3];
	setp.ge.s32 	%p196, %r265, %r2092;
	setp.ge.s32 	%p197, %r253, %r2023;
	or.pred  	%p198, %p197, %p196;
	@%p198 bra 	$L__BB2_261;
	ld.global.u32 	%r1907, [%rd9+24];
	min.s32 	%r1908, %r2132, %r1907;
	st.global.u32 	[%rd9+24], %r1908;
$L__BB2_261:
	@%p2 bra 	$L__BB2_263;
	ld.global.u32 	%r1909, [%rd9+28];
	min.s32 	%r1910, %r2131, %r1909;
	st.global.u32 	[%rd9+28], %r1910;
	bra.uni 	$L__BB2_265;
$L__BB2_263:
	ld.param.u32 	%r2093, [_Z19INT32_minadd_kernelILi128ELi8ELi128ELi8ELi8ELb0EEvPiS0_S0_iii_param_4];
	ld.param.u32 	%r2024, [_Z19INT32_minadd_kernelILi128ELi8ELi128ELi8ELi8ELb0EEvPiS0_S0_iii_param_3];
	setp.ge.s32 	%p199, %r265, %r2093;
	setp.ge.s32 	%p200, %r254, %r2024;
	or.pred  	%p201, %p200, %p199;
	@%p201 bra 	$L__BB2_265;
	ld.global.u32 	%r1912, [%rd9+28];
	min.s32 	%r1913, %r2131, %r1912;
	st.global.u32 	[%rd9+28], %r1913;
$L__BB2_265:
	ld.param.u32 	%r2025, [_Z19INT32_minadd_kernelILi128ELi8ELi128ELi8ELi8ELb0EEvPiS0_S0_iii_param_3];
	add.s32 	%r267, %r152, 7;
	add.s32 	%r268, %r266, %r2025;
	@%p2 bra 	$L__BB2_267;
	add.s32 	%r1914, %r153, %r268;
	mul.wide.s32 	%rd117, %r1914, 4;
	add.s64 	%rd118, %rd4, %rd117;
	ld.global.u32 	%r1915, [%rd118];
	min.s32 	%r1916, %r2130, %r1915;
	st.global.u32 	[%rd118], %r1916;
	bra.uni 	$L__BB2_269;
$L__BB2_267:
	ld.param.u32 	%r2094, [_Z19INT32_minadd_kernelILi128ELi8ELi128ELi8ELi8ELb0EEvPiS0_S0_iii_param_4];
	ld.param.u32 	%r2026, [_Z19INT32_minadd_kernelILi128ELi8ELi128ELi8ELi8ELb0EEvPiS0_S0_iii_param_3];
	setp.ge.s32 	%p202, %r267, %r2094;
	setp.ge.s32 	%p203, %r153, %r2026;
	or.pred  	%p204, %p203, %p202;
	@%p204 bra 	$L__BB2_269;
	add.s32 	%r1918, %r153, %r268;
	mul.wide.s32 	%rd119, %r1918, 4;
	add.s64 	%rd120, %rd4, %rd119;
	ld.global.u32 	%r1919, [%rd120];
	min.s32 	%r1920, %r2130, %r1919;
	st.global.u32 	[%rd120], %r1920;
$L__BB2_269:
	cvt.s64.s32 	%rd121, %r268;
	add.s64 	%rd122, %rd1, %rd121;
	shl.b64 	%rd123, %rd122, 2;
	add.s64 	%rd10, %rd4, %rd123;
	@%p2 bra 	$L__BB2_271;
	ld.global.u32 	%r1921, [%rd10+4];
	min.s32 	%r1922, %r2129, %r1921;
	st.global.u32 	[%rd10+4], %r1922;
	bra.uni 	$L__BB2_273;
$L__BB2_271:
	ld.param.u32 	%r2095, [_Z19INT32_minadd_kernelILi128ELi8ELi128ELi8ELi8ELb0EEvPiS0_S0_iii_param_4];
	ld.param.u32 	%r2027, [_Z19INT32_minadd_kernelILi128ELi8ELi128ELi8ELi8ELb0EEvPiS0_S0_iii_param_3];
	setp.ge.s32 	%p205, %r267, %r2095;
	setp.ge.s32 	%p206, %r248, %r2027;
	or.pred  	%p207, %p206, %p205;
	@%p207 bra 	$L__BB2_273;
	ld.global.u32 	%r1924, [%rd10+4];
	min.s32 	%r1925, %r2129, %r1924;
	st.global.u32 	[%rd10+4], %r1925;
$L__BB2_273:
	@%p2 bra 	$L__BB2_275;
	ld.global.u32 	%r1926, [%rd10+8];
	min.s32 	%r1927, %r2128, %r1926;
	st.global.u32 	[%rd10+8], %r1927;
	bra.uni 	$L__BB2_277;
$L__BB2_275:
	ld.param.u32 	%r2096, [_Z19INT32_minadd_kernelILi128ELi8ELi128ELi8ELi8ELb0EEvPiS0_S0_iii_param_4];
	ld.param.u32 	%r2028, [_Z19INT32_minadd_kernelILi128ELi8ELi128ELi8ELi8ELb0EEvPiS0_S0_iii_param_3];
	setp.ge.s32 	%p208, %r267, %r2096;
	setp.ge.s32 	%p209, %r249, %r2028;
	or.pred  	%p210, %p209, %p208;
	@%p210 bra 	$L__BB2_277;
	ld.global.u32 	%r1929, [%rd10+8];
	min.s32 	%r1930, %r2128, %r1929;
	st.global.u32 	[%rd10+8], %r1930;
$L__BB2_277:
	@%p2 bra 	$L__BB2_279;
	ld.global.u32 	%r1931, [%rd10+12];
	min.s32 	%r1932, %r2127, %r1931;
	st.global.u32 	[%rd10+12], %r1932;
	bra.uni 	$L__BB2_281;
$L__BB2_279:
	ld.param.u32 	%r2097, [_Z19INT32_minadd_kernelILi128ELi8ELi128ELi8ELi8ELb0EEvPiS0_S0_iii_param_4];
	ld.param.u32 	%r2029, [_Z19INT32_minadd_kernelILi128ELi8ELi128ELi8ELi8ELb0EEvPiS0_S0_iii_param_3];
	setp.ge.s32 	%p211, %r267, %r2097;
	setp.ge.s32 	%p212, %r250, %r2029;
	or.pred  	%p213, %p212, %p211;
	@%p213 bra 	$L__BB2_281;
	ld.global.u32 	%r1934, [%rd10+12];
	min.s32 	%r1935, %r2127, %r1934;
	st.global.u32 	[%rd10+12], %r1935;
$L__BB2_281:
	@%p2 bra 	$L__BB2_283;
	ld.global.u32 	%r1936, [%rd10+16];
	min.s32 	%r1937, %r2126, %r1936;
	st.global.u32 	[%rd10+16], %r1937;
	bra.uni 	$L__BB2_285;
$L__BB2_283:
	ld.param.u32 	%r2098, [_Z19INT32_minadd_kernelILi128ELi8ELi128ELi8ELi8ELb0EEvPiS0_S0_iii_param_4];
	ld.param.u32 	%r2030, [_Z19INT32_minadd_kernelILi128ELi8ELi128ELi8ELi8ELb0EEvPiS0_S0_iii_param_3];
	setp.ge.s32 	%p214, %r267, %r2098;
	setp.ge.s32 	%p215, %r251, %r2030;
	or.pred  	%p216, %p215, %p214;
	@%p216 bra 	$L__BB2_285;
	ld.global.u32 	%r1939, [%rd10+16];
	min.s32 	%r1940, %r2126, %r1939;
	st.global.u32 	[%rd10+16], %r1940;
$L__BB2_285:
	@%p2 bra 	$L__BB2_287;
	ld.global.u32 	%r1941, [%rd10+20];
	min.s32 	%r1942, %r2125, %r1941;
	st.global.u32 	[%rd10+20], %r1942;
	bra.uni 	$L__BB2_289;
$L__BB2_287:
	ld.param.u32 	%r2099, [_Z19INT32_minadd_kernelILi128ELi8ELi128ELi8ELi8ELb0EEvPiS0_S0_iii_param_4];
	ld.param.u32 	%r2031, [_Z19INT32_minadd_kernelILi128ELi8ELi128ELi8ELi8ELb0EEvPiS0_S0_iii_param_3];
	setp.ge.s32 	%p217, %r267, %r2099;
	setp.ge.s32 	%p218, %r252, %r2031;
	or.pred  	%p219, %p218, %p217;
	@%p219 bra 	$L__BB2_289;
	ld.global.u32 	%r1944, [%rd10+20];
	min.s32 	%r1945, %r2125, %r1944;
	st.global.u32 	[%rd10+20], %r1945;
$L__BB2_289:
	@%p2 bra 	$L__BB2_291;
	ld.global.u32 	%r1946, [%rd10+24];
	min.s32 	%r1947, %r2124, %r1946;
	st.global.u32 	[%rd10+24], %r1947;
	bra.uni 	$L__BB2_293;
$L__BB2_291:
	ld.param.u32 	%r2100, [_Z19INT32_minadd_kernelILi128ELi8ELi128ELi8ELi8ELb0EEvPiS0_S0_iii_param_4];
	ld.param.u32 	%r2032, [_Z19INT32_minadd_kernelILi128ELi8ELi128ELi8ELi8ELb0EEvPiS0_S0_iii_param_3];
	setp.ge.s32 	%p220, %r267, %r2100;
	setp.ge.s32 	%p221, %r253, %r2032;
	or.pred  	%p222, %p221, %p220;
	@%p222 bra 	$L__BB2_293;
	ld.global.u32 	%r1949, [%rd10+24];
	min.s32 	%r1950, %r2124, %r1949;
	st.global.u32 	[%rd10+24], %r1950;
$L__BB2_293:
	@%p2 bra 	$L__BB2_295;
	ld.global.u32 	%r1951, [%rd10+28];
	min.s32 	%r1952, %r2123, %r1951;
	st.global.u32 	[%rd10+28], %r1952;
	bra.uni 	$L__BB2_297;
$L__BB2_295:
	ld.param.u32 	%r2101, [_Z19INT32_minadd_kernelILi128ELi8ELi128ELi8ELi8ELb0EEvPiS0_S0_iii_param_4];
	ld.param.u32 	%r2033, [_Z19INT32_minadd_kernelILi128ELi8ELi128ELi8ELi8ELb0EEvPiS0_S0_iii_param_3];
	setp.ge.s32 	%p223, %r267, %r2101;
	setp.ge.s32 	%p224, %r254, %r2033;
	or.pred  	%p225, %p224, %p223;
	@%p225 bra 	$L__BB2_297;
	ld.global.u32 	%r1954, [%rd10+28];
	min.s32 	%r1955, %r2123, %r1954;
	st.global.u32 	[%rd10+28], %r1955;
$L__BB2_297:
	ret;

}
	// .globl	_Z19INT64_minadd_kernelILi64ELi8ELi64ELi8ELi8ELb0EEvPlS0_S0_iii
.visible .entry _Z19INT64_minadd_kernelILi64ELi8ELi64ELi8ELi8ELb0EEvPlS0_S0_iii(
	.param .u64 .ptr .align 1 _Z19INT64_minadd_kernelILi64ELi8ELi64ELi8ELi8ELb0EEvPlS0_S0_iii_param_0,
	.param .u64 .ptr .align 1 _Z19INT64_minadd_kernelILi64ELi8ELi64ELi8ELi8ELb0EEvPlS0_S0_iii_param_1,
	.param .u64 .ptr .align 1 _Z19INT64_minadd_kernelILi64ELi8ELi64ELi8ELi8ELb0EEvPlS0_S0_iii_param_2,
	.param .u32 _Z19INT64_minadd_kernelILi64ELi8ELi64ELi8ELi8ELb0EEvPlS0_S0_iii_param_3,
	.param .u32 _Z19INT64_minadd_kernelILi64ELi8ELi64ELi8ELi8ELb0EEvPlS0_S0_iii_param_4,
	.param .u32 _Z19INT64_minadd_kernelILi64ELi8ELi64ELi8ELi8ELb0EEvPlS0_S0_iii_param_5
)
{
	.reg .pred 	%p<250>;
	.reg .b32 	%r<1210>;
	.reg .b64 	%rd<2116>;
	// demoted variable
	.shared .align 8 .b8 _ZZ19INT64_minadd_kernelILi64ELi8ELi64ELi8ELi8ELb0EEvPlS0_S0_iiiE2As[4096];
	// demoted variable
	.shared .align 8 .b8 _ZZ19INT64_minadd_kernelILi64ELi8ELi64ELi8ELi8ELb0EEvPlS0_S0_iiiE2Bs[4096];
	ld.param.u32 	%r82, [_Z19INT64_minadd_kernelILi64ELi8ELi64ELi8ELi8ELb0EEvPlS0_S0_iii_param_5];
	mov.u32 	%r83, %tid.y;
	shl.b32 	%r1, %r83, 3;
	mov.u32 	%r2, %tid.x;
	and.b32  	%r1192, %r2, 7;
	setp.lt.s32 	%p3, %r82, 1;
	mov.b64 	%rd2035, 2147483647;
	mov.b64 	%rd1972, 0;
	mov.u64 	%rd1973, %rd1972;
	mov.u64 	%rd1974, %rd1972;
	mov.u64 	%rd1975, %rd1972;
	mov.u64 	%rd1976, %rd1972;
	mov.u64 	%rd1977, %rd1972;
	mov.u64 	%rd1978, %rd1972;
	mov.u64 	%rd1979, %rd1972;
	mov.u64 	%rd1980, %rd1972;
	mov.u64 	%rd1981, %rd1972;
	mov.u64 	%rd1982, %rd1972;
	mov.u64 	%rd1983, %rd1972;
	mov.u64 	%rd1984, %rd1972;
	mov.u64 	%rd1985, %rd1972;
	mov.u64 	%rd1986, %rd1972;
	mov.u64 	%rd1987, %rd1972;
	mov.u64 	%rd1988, %rd1972;
	mov.u64 	%rd1989, %rd1972;
	mov.u64 	%rd1990, %rd1972;
	mov.u64 	%rd1991, %rd1972;
	mov.u64 	%rd1992, %rd1972;
	mov.u64 	%rd1993, %rd1972;
	mov.u64 	%rd1994, %rd1972;
	mov.u64 	%rd1995, %rd1972;
	mov.u64 	%rd1996, %rd1972;
	mov.u64 	%rd1997, %rd1972;
	mov.u64 	%rd1998, %rd1972;
	mov.u64 	%rd1999, %rd1972;
	mov.u64 	%rd2000, %rd1972;
	mov.u64 	%rd2001, %rd1972;
	mov.u64 	%rd2002, %rd1972;
	mov.u64 	%rd2003, %rd1972;
	mov.u64 	%rd2004, %rd1972;
	mov.u64 	%rd2005, %rd1972;
	mov.u64 	%rd2006, %rd1972;
	mov.u64 	%rd2007, %rd1972;
	mov.u64 	%rd2008, %rd1972;
	mov.u64 	%rd2009, %rd1972;
	mov.u64 	%rd2010, %rd1972;
	mov.u64 	%rd2011, %rd1972;
	mov.u64 	%rd2012, %rd1972;
	mov.u64 	%rd2013, %rd1972;
	mov.u64 	%rd2014, %rd1972;
	mov.u64 	%rd2015, %rd1972;
	mov.u64 	%rd2016, %rd1972;
	mov.u64 	%rd2017, %rd1972;
	mov.u64 	%rd2018, %rd1972;
	mov.u64 	%rd2019, %rd1972;
	mov.u64 	%rd2020, %rd1972;
	mov.u64 	%rd2021, %rd1972;
	mov.u64 	%rd2022, %rd1972;
	mov.u64 	%rd2023, %rd1972;
	mov.u64 	%rd2024, %rd1972;
	mov.u64 	%rd2025, %rd1972;
	mov.u64 	%rd2026, %rd1972;
	mov.u64 	%rd2027, %rd1972;
	mov.u64 	%rd2028, %rd1972;
	mov.u64 	%rd2029, %rd1972;
	mov.u64 	%rd2030, %rd1972;
	mov.u64 	%rd2031, %rd1972;
	mov.u64 	%rd2032, %rd1972;
	mov.u64 	%rd2033, %rd1972;
	mov.u64 	%rd2034, %rd1972;
	@%p3 bra 	$L__BB3_81;
	ld.param.u32 	%r1173, [_Z19INT64_minadd_kernelILi64ELi8ELi64ELi8ELi8ELb0EEvPlS0_S0_iii_param_5];
	ld.param.u32 	%r992, [_Z19INT64_minadd_kernelILi64ELi8ELi64ELi8ELi8ELb0EEvPlS0_S0_iii_param_3];
	add.s32 	%r85, %r1, %r2;
	shr.u32 	%r86, %r85, 6;
	and.b32  	%r87, %r85, 63;
	shr.u32 	%r88, %r85, 3;
	mov.u32 	%r89, %ctaid.x;
	shl.b32 	%r90, %r89, 6;
	mov.u32 	%r91, %nctaid.x;
	add.s32 	%r92, %r91, -1;
	setp.eq.s32 	%p4, %r89, %r92;
	mov.u32 	%r93, %ctaid.y;
	mov.u32 	%r95, %nctaid.y;
	add.s32 	%r97, %r95, -1;
	setp.eq.s32 	%p5, %r93, %r97;
	or.pred  	%p1, %p4, %p5;
	shl.b32 	%r98, %r93, 6;
	add.s32 	%r99, %r88, %r98;
	shl.b32 	%r100, %r1173, 3;
	shl.b32 	%r101, %r1173, 4;
	shl.b32 	%r102, %r1173, 5;
	mad.lo.s32 	%r103, %r992, %r86, %r90;
	add.s32 	%r1201, %r103, %r87;
	add.s32 	%r1209, %r1201, %r992;
	add.s32 	%r1208, %r86, 3;
	add.s32 	%r104, %r86, 2;
	mad.lo.s32 	%r105, %r992, %r104, %r90;
	add.s32 	%r1207, %r105, %r87;
	mad.lo.s32 	%r106, %r992, %r1208, %r90;
	add.s32 	%r1206, %r106, %r87;
	add.s32 	%r107, %r86, 4;
	mad.lo.s32 	%r108, %r992, %r107, %r90;
	add.s32 	%r1205, %r108, %r87;
	add.s32 	%r109, %r86, 5;
	mad.lo.s32 	%r110, %r992, %r109, %r90;
	add.s32 	%r1204, %r110, %r87;
	add.s32 	%r111, %r86, 6;
	mad.lo.s32 	%r112, %r992, %r111, %r90;
	add.s32 	%r1203, %r112, %r87;
	add.s32 	%r113, %r86, 7;
	mad.lo.s32 	%r114, %r992, %r113, %r90;
	add.s32 	%r1202, %r114, %r87;
	mad.lo.s32 	%r1193, %r99, %r1173, %r1192;
	add.s32 	%r1197, %r1193, %r102;
	add.s32 	%r1199, %r1197, %r101;
	add.s32 	%r1200, %r1199, %r100;
	add.s32 	%r1198, %r1197, %r100;
	add.s32 	%r1195, %r1193, %r101;
	add.s32 	%r1196, %r1195, %r100;
	add.s32 	%r1194, %r1193, %r100;
	mov.b64 	%rd2035, 2147483647;
	mov.b64 	%rd1972, 0;
	mov.b32 	%r1191, 3;
	not.pred 	%p30, %p1;
$L__BB3_2:
	@%p1 bra 	$L__BB3_3;
	bra.uni 	$L__BB3_5;
$L__BB3_3:
	ld.param.u32 	%r1174, [_Z19INT64_minadd_kernelILi64ELi8ELi64ELi8ELi8ELb0EEvPlS0_S0_iii_param_5];
	ld.param.u32 	%r993, [_Z19INT64_minadd_kernelILi64ELi8ELi64ELi8ELi8ELb0EEvPlS0_S0_iii_param_3];
	mov.u32 	%r115, %tid.y;
	shl.b32 	%r116, %r115, 3;
	mov.u32 	%r117, %tid.x;
	add.s32 	%r118, %r116, %r117;
	and.b32  	%r119, %r118, 63;
	mov.u32 	%r120, %ctaid.x;
	shl.b32 	%r121, %r120, 6;
	or.b32  	%r122, %r119, %r121;
	setp.ge.s32 	%p6, %r122, %r993;
	add.s32 	%r123, %r1208, -3;
	setp.ge.s32 	%p7, %r123, %r1174;
	mov.b64 	%rd2100, 2147483647;
	or.pred  	%p8, %p6, %p7;
	@%p8 bra 	$L__BB3_6;
	ld.param.u64 	%rd1914, [_Z19INT64_minadd_kernelILi64ELi8ELi64ELi8ELi8ELb0EEvPlS0_S0_iii_param_0];
	cvta.to.global.u64 	%rd247, %rd1914;
	mul.wide.s32 	%rd248, %r1201, 8;
	add.s64 	%rd249, %rd247, %rd248;
	ld.global.nc.u64 	%rd2100, [%rd249];
	bra.uni 	$L__BB3_6;
$L__BB3_5:
	ld.param.u64 	%rd1913, [_Z19INT64_minadd_kernelILi64ELi8ELi64ELi8ELi8ELb0EEvPlS0_S0_iii_param_0];
	cvta.to.global.u64 	%rd243, %rd1913;
	mul.wide.s32 	%rd244, %r1201, 8;
	add.s64 	%rd245, %rd243, %rd244;
	ld.global.nc.u64 	%rd2100, [%rd245];
$L__BB3_6:
	mov.u32 	%r124, %tid.y;
	shl.b32 	%r125, %r124, 3;
	mov.u32 	%r126, %tid.x;
	add.s32 	%r127, %r125, %r126;
	shl.b32 	%r128, %r127, 3;
	mov.u32 	%r129, _ZZ19INT64_minadd_kernelILi64ELi8ELi64ELi8ELi8ELb0EEvPlS0_S0_iiiE2As;
	add.s32 	%r130, %r129, %r128;
	st.shared.u64 	[%r130], %rd2100;
	@%p1 bra 	$L__BB3_8;
	ld.param.u64 	%rd1915, [_Z19INT64_minadd_kernelILi64ELi8ELi64ELi8ELi8ELb0EEvPlS0_S0_iii_param_0];
	cvta.to.global.u64 	%rd250, %rd1915;
	mul.wide.s32 	%rd251, %r1209, 8;
	add.s64 	%rd252, %rd250, %rd251;
	ld.global.nc.u64 	%rd253, [%rd252];
	mov.u32 	%r131, %tid.y;
	shl.b32 	%r132, %r131, 3;
	mov.u32 	%r133, %tid.x;
	add.s32 	%r134, %r132, %r133;
	shl.b32 	%r135, %r134, 3;
	mov.u32 	%r136, _ZZ19INT64_minadd_kernelILi64ELi8ELi64ELi8ELi8ELb0EEvPlS0_S0_iiiE2As;
	add.s32 	%r137, %r136, %r135;
	st.shared.u64 	[%r137+512], %rd253;
	bra.uni 	$L__BB3_11;
$L__BB3_8:
	ld.param.u32 	%r1175, [_Z19INT64_minadd_kernelILi64ELi8ELi64ELi8ELi8ELb0EEvPlS0_S0_iii_param_5];
	ld.param.u32 	%r994, [_Z19INT64_minadd_kernelILi64ELi8ELi64ELi8ELi8ELb0EEvPlS0_S0_iii_param_3];
	mov.u32 	%r138, %tid.y;
	shl.b32 	%r139, %r138, 3;
	mov.u32 	%r140, %tid.x;
	add.s32 	%r141, %r139, %r140;
	and.b32  	%r142, %r141, 63;
	mov.u32 	%r143, %ctaid.x;
	shl.b32 	%r144, %r143, 6;
	or.b32  	%r145, %r142, %r144;
	setp.ge.s32 	%p9, %r145, %r994;
	add.s32 	%r146, %r1208, -2;
	setp.ge.s32 	%p10, %r146, %r1175;
	mov.b64 	%rd2101, 2147483647;
	or.pred  	%p11, %p9, %p10;
	@%p11 bra 	$L__BB3_10;
	ld.param.u64 	%rd1916, [_Z19INT64_minadd_kernelILi64ELi8ELi64ELi8ELi8ELb0EEvPlS0_S0_iii_param_0];
	cvta.to.global.u64 	%rd255, %rd1916;
	mul.wide.s32 	%rd256, %r1209, 8;
	add.s64 	%rd257, %rd255, %rd256;
	ld.global.nc.u64 	%rd2101, [%rd257];
$L__BB3_10:
	mov.u32 	%r147, %tid.y;
	shl.b32 	%r148, %r147, 3;
	mov.u32 	%r149, %tid.x;
	add.s32 	%r150, %r148, %r149;
	shl.b32 	%r151, %r150, 3;
	mov.u32 	%r152, _ZZ19INT64_minadd_kernelILi64ELi8ELi64ELi8ELi8ELb0EEvPlS0_S0_iiiE2As;
	add.s32 	%r153, %r152, %r151;
	st.shared.u64 	[%r153+512], %rd2101;
$L__BB3_11:
	@%p1 bra 	$L__BB3_13;
	ld.param.u64 	%rd1917, [_Z19INT64_minadd_kernelILi64ELi8ELi64ELi8ELi8ELb0EEvPlS0_S0_iii_param_0];
	cvta.to.global.u64 	%rd258, %rd1917;
	mul.wide.s32 	%rd259, %r1207, 8;
	add.s64 	%rd260, %rd258, %rd259;
	ld.global.nc.u64 	%rd261, [%rd260];
	mov.u32 	%r154, %tid.y;
	shl.b32 	%r155, %r154, 3;
	mov.u32 	%r156, %tid.x;
	add.s32 	%r157, %r155, %r156;
	shl.b32 	%r158, %r157, 3;
	mov.u32 	%r159, _ZZ19INT64_minadd_kernelILi64ELi8ELi64ELi8ELi8ELb0EEvPlS0_S0_iiiE2As;
	add.s32 	%r160, %r159, %r158;
	st.shared.u64 	[%r160+1024], %rd261;
	bra.uni 	$L__BB3_16;
$L__BB3_13:
	ld.param.u32 	%r1176, [_Z19INT64_minadd_kernelILi64ELi8ELi64ELi8ELi8ELb0EEvPlS0_S0_iii_param_5];
	ld.param.u32 	%r995, [_Z19INT64_minadd_kernelILi64ELi8ELi64ELi8ELi8ELb0EEvPlS0_S0_iii_param_3];
	mov.u32 	%r161, %tid.y;
	shl.b32 	%r162, %r161, 3;
	mov.u32 	%r163, %tid.x;
	add.s32 	%r164, %r162, %r163;
	and.b32  	%r165, %r164, 63;
	mov.u32 	%r166, %ctaid.x;
	shl.b32 	%r167, %r166, 6;
	or.b32  	%r168, %r165, %r167;
	setp.ge.s32 	%p12, %r168, %r995;
	add.s32 	%r169, %r1208, -1;
	setp.ge.s32 	%p13, %r169, %r1176;
	mov.b64 	%rd2102, 2147483647;
	or.pred  	%p14, %p12, %p13;
	@%p14 bra 	$L__BB3_15;
	ld.param.u64 	%rd1918, [_Z19INT64_minadd_kernelILi64ELi8ELi64ELi8ELi8ELb0EEvPlS0_S0_iii_param_0];
	cvta.to.global.u64 	%rd263, %rd1918;
	mul.wide.s32 	%rd264, %r1207, 8;
	add.s64 	%rd265, %rd263, %rd264;
	ld.global.nc.u64 	%rd2102, [%rd265];
$L__BB3_15:
	mov.u32 	%r170, %tid.y;
	shl.b32 	%r171, %r170, 3;
	mov.u32 	%r172, %tid.x;
	add.s32 	%r173, %r171, %r172;
	shl.b32 	%r174, %r173, 3;
	mov.u32 	%r175, _ZZ19INT64_minadd_kernelILi64ELi8ELi64ELi8ELi8ELb0EEvPlS0_S0_iiiE2As;
	add.s32 	%r176, %r175, %r174;
	st.shared.u64 	[%r176+1024], %rd2102;
$L__BB3_16:
	@%p1 bra 	$L__BB3_18;
	ld.param.u64 	%rd1919, [_Z19INT64_minadd_kernelILi64ELi8ELi64ELi8ELi8ELb0EEvPlS0_S0_iii_param_0];
	cvta.to.global.u64 	%rd266, %rd1919;
	mul.wide.s32 	%rd267, %r1206, 8;
	add.s64 	%rd268, %rd266, %rd267;
	ld.global.nc.u64 	%rd269, [%rd268];
	mov.u32 	%r177, %tid.y;
	shl.b32 	%r178, %r177, 3;
	mov.u32 	%r179, %tid.x;
	add.s32 	%r180, %r178, %r179;
	shl.b32 	%r181, %r180, 3;
	mov.u32 	%r182, _ZZ19INT64_minadd_kernelILi64ELi8ELi64ELi8ELi8ELb0EEvPlS0_S0_iiiE2As;
	add.s32 	%r183, %r182, %r181;
	st.shared.u64 	[%r183+1536], %rd269;
	bra.uni 	$L__BB3_21;
$L__BB3_18:
	ld.param.u32 	%r1177, [_Z19INT64_minadd_kernelILi64ELi8ELi64ELi8ELi8ELb0EEvPlS0_S0_iii_param_5];
	ld.param.u32 	%r996, [_Z19INT64_minadd_kernelILi64ELi8ELi64ELi8ELi8ELb0EEvPlS0_S0_iii_param_3];
	mov.u32 	%r184, %tid.y;
	shl.b32 	%r185, %r184, 3;
	mov.u32 	%r186, %tid.x;
	add.s32 	%r187, %r185, %r186;
	and.b32  	%r188, %r187, 63;
	mov.u32 	%r189, %ctaid.x;
	shl.b32 	%r190, %r189, 6;
	or.b32  	%r191, %r188, %r190;
	setp.ge.s32 	%p15, %r191, %r996;
	setp.ge.s32 	%p16, %r1208, %r1177;
	mov.b64 	%rd2103, 2147483647;
	or.pred  	%p17, %p15, %p16;
	@%p17 bra 	$L__BB3_20;
	ld.param.u64 	%rd1920, [_Z19INT64_minadd_kernelILi64ELi8ELi64ELi8ELi8ELb0EEvPlS0_S0_iii_param_0];
	cvta.to.global.u64 	%rd271, %rd1920;
	mul.wide.s32 	%rd272, %r1206, 8;
	add.s64 	%rd273, %rd271, %rd272;
	ld.global.nc.u64 	%rd2103, [%rd273];
$L__BB3_20:
	mov.u32 	%r192, %tid.y;
	shl.b32 	%r193, %r192, 3;
	mov.u32 	%r194, %tid.x;
	add.s32 	%r195, %r193, %r194;
	shl.b32 	%r196, %r195, 3;
	mov.u32 	%r197, _ZZ19INT64_minadd_kernelILi64ELi8ELi64ELi8ELi8ELb0EEvPlS0_S0_iiiE2As;
	add.s32 	%r198, %r197, %r196;
	st.shared.u64 	[%r198+1536], %rd2103;
$L__BB3_21:
	@%p1 bra 	$L__BB3_23;
	ld.param.u64 	%rd1921, [_Z19INT64_minadd_kernelILi64ELi8ELi64ELi8ELi8ELb0EEvPlS0_S0_iii_param_0];
	cvta.to.global.u64 	%rd274, %rd1921;
	mul.wide.s32 	%rd275, %r1205, 8;
	add.s64 	%rd276, %rd274, %rd275;
	ld.global.nc.u64 	%rd277, [%rd276];
	mov.u32 	%r199, %tid.y;
	shl.b32 	%r200, %r199, 3;
	mov.u32 	%r201, %tid.x;
	add.s32 	%r202, %r200, %r201;
	shl.b32 	%r203, %r202, 3;
	mov.u32 	%r204, _ZZ19INT64_minadd_kernelILi64ELi8ELi64ELi8ELi8ELb0EEvPlS0_S0_iiiE2As;
	add.s32 	%r205, %r204, %r203;
	st.shared.u64 	[%r205+2048], %rd277;
	bra.uni 	$L__BB3_26;
$L__BB3_23:
	ld.param.u32 	%r1178, [_Z19INT64_minadd_kernelILi64ELi8ELi64ELi8ELi8ELb0EEvPlS0_S0_iii_param_5];
	ld.param.u32 	%r997, [_Z19INT64_minadd_kernelILi64ELi8ELi64ELi8ELi8ELb0EEvPlS0_S0_iii_param_3];
	mov.u32 	%r206, %tid.y;
	shl.b32 	%r207, %r206, 3;
	mov.u32 	%r208, %tid.x;
	add.s32 	%r209, %r207, %r208;
	and.b32  	%r210, %r209, 63;
	mov.u32 	%r211, %ctaid.x;
	shl.b32 	%r212, %r211, 6;
	or.b32  	%r213, %r210, %r212;
	setp.ge.s32 	%p18, %r213, %r997;
	add.s32 	%r214, %r1208, 1;
	setp.ge.s32 	%p19, %r214, %r1178;
	mov.b64 	%rd2104, 2147483647;
	or.pred  	%p20, %p18, %p19;
	@%p20 bra 	$L__BB3_25;
	ld.param.u64 	%rd1922, [_Z19INT64_minadd_kernelILi64ELi8ELi64ELi8ELi8ELb0EEvPlS0_S0_iii_param_0];
	cvta.to.global.u64 	%rd279, %rd1922;
	mul.wide.s32 	%rd280, %r1205, 8;
	add.s64 	%rd281, %rd279, %rd280;
	ld.global.nc.u64 	%rd2104, [%rd281];
$L__BB3_25:
	mov.u32 	%r215, %tid.y;
	shl.b32 	%r216, %r215, 3;
	mov.u32 	%r217, %tid.x;
	add.s32 	%r218, %r216, %r217;
	shl.b32 	%r219, %r218, 3;
	mov.u32 	%r220, _ZZ19INT64_minadd_kernelILi64ELi8ELi64ELi8ELi8ELb0EEvPlS0_S0_iiiE2As;
	add.s32 	%r221, %r220, %r219;
	st.shared.u64 	[%r221+2048], %rd2104;
$L__BB3_26:
	@%p1 bra 	$L__BB3_28;
	ld.param.u64 	%rd1923, [_Z19INT64_minadd_kernelILi64ELi8ELi64ELi8ELi8ELb0EEvPlS0_S0_iii_param_0];
	cvta.to.global.u64 	%rd282, %rd1923;
	mul.wide.s32 	%rd283, %r1204, 8;
	add.s64 	%rd284, %rd282, %rd283;
	ld.global.nc.u64 	%rd285, [%rd284];
	mov.u32 	%r222, %tid.y;
	shl.b32 	%r223, %r222, 3;
	mov.u32 	%r224, %tid.x;
	add.s32 	%r225, %r223, %r224;
	shl.b32 	%r226, %r225, 3;
	mov.u32 	%r227, _ZZ19INT64_minadd_kernelILi64ELi8ELi64ELi8ELi8ELb0EEvPlS0_S0_iiiE2As;
	add.s32 	%r228, %r227, %r226;
	st.shared.u64 	[%r228+2560], %rd285;
	bra.uni 	$L__BB3_31;
$L__BB3_28:
	ld.param.u32 	%r1179, [_Z19INT64_minadd_kernelILi64ELi8ELi64ELi8ELi8ELb0EEvPlS0_S0_iii_param_5];
	ld.param.u32 	%r998, [_Z19INT64_minadd_kernelILi64ELi8ELi64ELi8ELi8ELb0EEvPlS0_S0_iii_param_3];
	mov.u32 	%r229, %tid.y;
	shl.b32 	%r230, %r229, 3;
	mov.u32 	%r231, %tid.x;
	add.s32 	%r232, %r230, %r231;
	and.b32  	%r233, %r232, 63;
	mov.u32 	%r234, %ctaid.x;
	shl.b32 	%r235, %r234, 6;
	or.b32  	%r236, %r233, %r235;
	setp.ge.s32 	%p21, %r236, %r998;
	add.s32 	%r237, %r1208, 2;
	setp.ge.s32 	%p22, %r237, %r1179;
	mov.b64 	%rd2105, 2147483647;
	or.pred  	%p23, %p21, %p22;
	@%p23 bra 	$L__BB3_30;
	ld.param.u64 	%rd1924, [_Z19INT64_minadd_kernelILi64ELi8ELi64ELi8ELi8ELb0EEvPlS0_S0_iii_param_0];
	cvta.to.global.u64 	%rd287, %rd1924;
	mul.wide.s32 	%rd288, %r1204, 8;
	add.s64 	%rd289, %rd287, %rd288;
	ld.global.nc.u64 	%rd2105, [%rd289];
$L__BB3_30:
	mov.u32 	%r238, %tid.y;
	shl.b32 	%r239, %r238, 3;
	mov.u32 	%r240, %tid.x;
	add.s32 	%r241, %r239, %r240;
	shl.b32 	%r242, %r241, 3;
	mov.u32 	%r243, _ZZ19INT64_minadd_kernelILi64ELi8ELi64ELi8ELi8ELb0EEvPlS0_S0_iiiE2As;
	add.s32 	%r244, %r243, %r242;
	st.shared.u64 	[%r244+2560], %rd2105;
$L__BB3_31:
	@%p1 bra 	$L__BB3_33;
	ld.param.u64 	%rd1925, [_Z19INT64_minadd_kernelILi64ELi8ELi64ELi8ELi8ELb0EEvPlS0_S0_iii_param_0];
	cvta.to.global.u64 	%rd290, %rd1925;
	mul.wide.s32 	%rd291, %r1203, 8;
	add.s64 	%rd292, %rd290, %rd291;
	ld.global.nc.u64 	%rd293, [%rd292];
	mov.u32 	%r245, %tid.y;
	shl.b32 	%r246, %r245, 3;
	mov.u32 	%r247, %tid.x;
	add.s32 	%r248, %r246, %r247;
	shl.b32 	%r249, %r248, 3;
	mov.u32 	%r250, _ZZ19INT64_minadd_kernelILi64ELi8ELi64ELi8ELi8ELb0EEvPlS0_S0_iiiE2As;
	add.s32 	%r251, %r250, %r249;
	st.shared.u64 	[%r251+3072], %rd293;
	bra.uni 	$L__BB3_36;
$L__BB3_33:
	ld.param.u32 	%r1180, [_Z19INT64_minadd_kernelILi64ELi8ELi64ELi8ELi8ELb0EEvPlS0_S0_iii_param_5];
	ld.param.u32 	%r999, [_Z19INT64_minadd_kernelILi64ELi8ELi64ELi8ELi8ELb0EEvPlS0_S0_iii_param_3];
	mov.u32 	%r252, %tid.y;
	shl.b32 	%r253, %r252, 3;
	mov.u32 	%r254, %tid.x;
	add.s32 	%r255, %r253, %r254;
	and.b32  	%r256, %r255, 63;
	mov.u32 	%r257, %ctaid.x;
	shl.b32 	%r258, %r257, 6;
	or.b32  	%r259, %r256, %r258;
	setp.ge.s32 	%p24, %r259, %r999;
	add.s32 	%r260, %r1208, 3;
	setp.ge.s32 	%p25, %r260, %r1180;
	mov.b64 	%rd2106, 2147483647;
	or.pred  	%p26, %p24, %p25;
	@%p26 bra 	$L__BB3_35;
	ld.param.u64 	%rd1926, [_Z19INT64_minadd_kernelILi64ELi8ELi64ELi8ELi8ELb0EEvPlS0_S0_iii_param_0];
	cvta.to.global.u64 	%rd295, %rd1926;
	mul.wide.s32 	%rd296, %r1203, 8;
	add.s64 	%rd297, %rd295, %rd296;
	ld.global.nc.u64 	%rd2106, [%rd297];
$L__BB3_35:
	mov.u32 	%r261, %tid.y;
	shl.b32 	%r262, %r261, 3;
	mov.u32 	%r263, %tid.x;
	add.s32 	%r264, %r262, %r263;
	shl.b32 	%r265, %r264, 3;
	mov.u32 	%r266, _ZZ19INT64_minadd_kernelILi64ELi8ELi64ELi8ELi8ELb0EEvPlS0_S0_iiiE2As;
	add.s32 	%r267, %r266, %r265;
	st.shared.u64 	[%r267+3072], %rd2106;
$L__BB3_36:
	@%p1 bra 	$L__BB3_38;
	ld.param.u64 	%rd1927, [_Z19INT64_minadd_kernelILi64ELi8ELi64ELi8ELi8ELb0EEvPlS0_S0_iii_param_0];
	cvta.to.global.u64 	%rd298, %rd1927;
	mul.wide.s32 	%rd299, %r1202, 8;
	add.s64 	%rd300, %rd298, %rd299;
	ld.global.nc.u64 	%rd301, [%rd300];
	mov.u32 	%r268, %tid.y;
	shl.b32 	%r269, %r268, 3;
	mov.u32 	%r270, %tid.x;
	add.s32 	%r271, %r269, %r270;
	shl.b32 	%r272, %r271, 3;
	mov.u32 	%r273, _ZZ19INT64_minadd_kernelILi64ELi8ELi64ELi8ELi8ELb0EEvPlS0_S0_iiiE2As;
	add.s32 	%r274, %r273, %r272;
	st.shared.u64 	[%r274+3584], %rd301;
	bra.uni 	$L__BB3_41;
$L__BB3_38:
	ld.param.u32 	%r1181, [_Z19INT64_minadd_kernelILi64ELi8ELi64ELi8ELi8ELb0EEvPlS0_S0_iii_param_5];
	ld.param.u32 	%r1000, [_Z19INT64_minadd_kernelILi64ELi8ELi64ELi8ELi8ELb0EEvPlS0_S0_iii_param_3];
	mov.u32 	%r275, %tid.y;
	shl.b32 	%r276, %r275, 3;
	mov.u32 	%r277, %tid.x;
	add.s32 	%r278, %r276, %r277;
	and.b32  	%r279, %r278, 63;
	mov.u32 	%r280, %ctaid.x;
	shl.b32 	%r281, %r280, 6;
	or.b32  	%r282, %r279, %r281;
	setp.ge.s32 	%p27, %r282, %r1000;
	add.s32 	%r283, %r1208, 4;
	setp.ge.s32 	%p28, %r283, %r1181;
	mov.b64 	%rd2107, 2147483647;
	or.pred  	%p29, %p27, %p28;
	@%p29 bra 	$L__BB3_40;
	ld.param.u64 	%rd1928, [_Z19INT64_minadd_kernelILi64ELi8ELi64ELi8ELi8ELb0EEvPlS0_S0_iii_param_0];
	cvta.to.global.u64 	%rd303, %rd1928;
	mul.wide.s32 	%rd304, %r1202, 8;
	add.s64 	%rd305, %rd303, %rd304;
	ld.global.nc.u64 	%rd2107, [%rd305];
$L__BB3_40:
	mov.u32 	%r284, %tid.y;
	shl.b32 	%r285, %r284, 3;
	mov.u32 	%r286, %tid.x;
	add.s32 	%r287, %r285, %r286;
	shl.b32 	%r288, %r287, 3;
	mov.u32 	%r289, _ZZ19INT64_minadd_kernelILi64ELi8ELi64ELi8ELi8ELb0EEvPlS0_S0_iiiE2As;
	add.s32 	%r290, %r289, %r288;
	st.shared.u64 	[%r290+3584], %rd2107;
$L__BB3_41:
	@%p30 bra 	$L__BB3_44;
	ld.param.u32 	%r1182, [_Z19INT64_minadd_kernelILi64ELi8ELi64ELi8ELi8ELb0EEvPlS0_S0_iii_param_5];
	ld.param.u32 	%r1101, [_Z19INT64_minadd_kernelILi64ELi8ELi64ELi8ELi8ELb0EEvPlS0_S0_iii_param_4];
	setp.ge.s32 	%p31, %r1192, %r1182;
	mov.u32 	%r291, %tid.y;
	shl.b32 	%r292, %r291, 3;
	mov.u32 	%r293, %tid.x;
	add.s32 	%r294, %r292, %r293;
	shr.u32 	%r295, %r294, 3;
	mov.u32 	%r296, %ctaid.y;
	shl.b32 	%r297, %r296, 6;
	add.s32 	%r298, %r295, %r297;
	setp.ge.s32 	%p32, %r298, %r1101;
	mov.b64 	%rd2108, 2147483647;
	or.pred  	%p33, %p31, %p32;
	@%p33 bra 	$L__BB3_45;
	ld.param.u64 	%rd1930, [_Z19INT64_minadd_kernelILi64ELi8ELi64ELi8ELi8ELb0EEvPlS0_S0_iii_param_1];
	cvta.to.global.u64 	%rd310, %rd1930;
	mul.wide.u32 	%rd311, %r1193, 8;
	add.s64 	%rd312, %rd310, %rd311;
	ld.global.nc.u64 	%rd2108, [%rd312];
	bra.uni 	$L__BB3_45;
$L__BB3_44:
	ld.param.u64 	%rd1929, [_Z19INT64_minadd_kernelILi64ELi8ELi64ELi8ELi8ELb0EEvPlS0_S0_iii_param_1];
	cvta.to.global.u64 	%rd306, %rd1929;
	mul.wide.u32 	%rd307, %r1193, 8;
	add.s64 	%rd308, %rd306, %rd307;
	ld.global.nc.u64 	%rd2108, [%rd308];
$L__BB3_45:
	mov.u32 	%r300, %tid.y;
	shl.b32 	%r301, %r300, 3;
	mov.u32 	%r302, %tid.x;
	add.s32 	%r303, %r301, %r302;
	and.b32  	%r304, %r303, 16376;
	and.b32  	%r305, %r302, 7;
	or.b32  	%r306, %r304, %r305;
	shl.b32 	%r307, %r306, 3;
	mov.u32 	%r308, _ZZ19INT64_minadd_kernelILi64ELi8ELi64ELi8ELi8ELb0EEvPlS0_S0_iiiE2Bs;
	add.s32 	%r309, %r308, %r307;
	st.shared.u64 	[%r309], %rd2108;
	@%p1 bra 	$L__BB3_47;
	ld.param.u64 	%rd1931, [_Z19INT64_minadd_kernelILi64ELi8ELi64ELi8ELi8ELb0EEvPlS0_S0_iii_param_1];
	cvta.to.global.u64 	%rd313, %rd1931;
	mul.wide.u32 	%rd314, %r1194, 8;
	add.s64 	%rd315, %rd313, %rd314;
	ld.global.nc.u64 	%rd316, [%rd315];
	mov.u32 	%r310, %tid.y;
	shl.b32 	%r311, %r310, 3;
	mov.u32 	%r312, %tid.x;
	add.s32 	%r313, %r311, %r312;
	and.b32  	%r314, %r313, 16376;
	and.b32  	%r315, %r312, 7;
	or.b32  	%r316, %r314, %r315;
	shl.b32 	%r317, %r316, 3;
	mov.u32 	%r318, _ZZ19INT64_minadd_kernelILi64ELi8ELi64ELi8ELi8ELb0EEvPlS0_S0_iiiE2Bs;
	add.s32 	%r319, %r318, %r317;
	st.shared.u64 	[%r319+512], %rd316;
	bra.uni 	$L__BB3_50;
$L__BB3_47:
	ld.param.u32 	%r1183, [_Z19INT64_minadd_kernelILi64ELi8ELi64ELi8ELi8ELb0EEvPlS0_S0_iii_param_5];
	ld.param.u32 	%r1102, [_Z19INT64_minadd_kernelILi64ELi8ELi64ELi8ELi8ELb0EEvPlS0_S0_iii_param_4];
	setp.ge.s32 	%p34, %r1192, %r1183;
	mov.u32 	%r320, %tid.y;
	shl.b32 	%r321, %r320, 3;
	mov.u32 	%r322, %tid.x;
	add.s32 	%r323, %r321, %r322;
	shr.u32 	%r324, %r323, 3;
	mov.u32 	%r325, %ctaid.y;
	shl.b32 	%r326, %r325, 6;
	add.s32 	%r327, %r324, %r326;
	add.s32 	%r329, %r327, 8;
	setp.ge.s32 	%p35, %r329, %r1102;
	mov.b64 	%rd2109, 2147483647;
	or.pred  	%p36, %p34, %p35;
	@%p36 bra 	$L__BB3_49;
	ld.param.u64 	%rd1932, [_Z19INT64_minadd_kernelILi64ELi8ELi64ELi8ELi8ELb0EEvPlS0_S0_iii_param_1];
	cvta.to.global.u64 	%rd318, %rd1932;
	mul.wide.u32 	%rd319, %r1194, 8;
	add.s64 	%rd320, %rd318, %rd319;
	ld.global.nc.u64 	%rd2109, [%rd320];
$L__BB3_49:
	mov.u32 	%r330, %tid.y;
	shl.b32 	%r331, %r330, 3;
	mov.u32 	%r332, %tid.x;
	add.s32 	%r333, %r331, %r332;
	and.b32  	%r334, %r333, 16376;
	and.b32  	%r335, %r332, 7;
	or.b32  	%r336, %r334, %r335;
	shl.b32 	%r337, %r336, 3;
	mov.u32 	%r338, _ZZ19INT64_minadd_kernelILi64ELi8ELi64ELi8ELi8ELb0EEvPlS0_S0_iiiE2Bs;
	add.s32 	%r339, %r338, %r337;
	st.shared.u64 	[%r339+512], %rd2109;
$L__BB3_50:
	@%p1 bra 	$L__BB3_52;
	ld.param.u64 	%rd1933, [_Z19INT64_minadd_kernelILi64ELi8ELi64ELi8ELi8ELb0EEvPlS0_S0_iii_param_1];
	cvta.to.global.u64 	%rd321, %rd1933;
	mul.wide.u32 	%rd322, %r1195, 8;
	add.s64 	%rd323, %rd321, %rd322;
	ld.global.nc.u64 	%rd324, [%rd323];
	mov.u32 	%r340, %tid.y;
	shl.b32 	%r341, %r340, 3;
	mov.u32 	%r342, %tid.x;
	add.s32 	%r343, %r341, %r342;
	and.b32  	%r344, %r343, 16376;
	and.b32  	%r345, %r342, 7;
	or.b32  	%r346, %r344, %r345;
	shl.b32 	%r347, %r346, 3;
	mov.u32 	%r348, _ZZ19INT64_minadd_kernelILi64ELi8ELi64ELi8ELi8ELb0EEvPlS0_S0_iiiE2Bs;
	add.s32 	%r349, %r348, %r347;
	st.shared.u64 	[%r349+1024], %rd324;
	bra.uni 	$L__BB3_55;
$L__BB3_52:
	ld.param.u32 	%r1184, [_Z19INT64_minadd_kernelILi64ELi8ELi64ELi8ELi8ELb0EEvPlS0_S0_iii_param_5];
	ld.param.u32 	%r1103, [_Z19INT64_minadd_kernelILi64ELi8ELi64ELi8ELi8ELb0EEvPlS0_S0_iii_param_4];
	setp.ge.s32 	%p37, %r1192, %r1184;
	mov.u32 	%r350, %tid.y;
	shl.b32 	%r351, %r350, 3;
	mov.u32 	%r352, %tid.x;
	add.s32 	%r353, %r351, %r352;
	shr.u32 	%r354, %r353, 3;
	mov.u32 	%r355, %ctaid.y;
	shl.b32 	%r356, %r355, 6;
	add.s32 	%r357, %r354, %r356;
	add.s32 	%r359, %r357, 16;
	setp.ge.s32 	%p38, %r359, %r1103;
	mov.b64 	%rd2110, 2147483647;
	or.pred  	%p39, %p37, %p38;
	@%p39 bra 	$L__BB3_54;
	ld.param.u64 	%rd1934, [_Z19INT64_minadd_kernelILi64ELi8ELi64ELi8ELi8ELb0EEvPlS0_S0_iii_param_1];
	cvta.to.global.u64 	%rd326, %rd1934;
	mul.wide.u32 	%rd327, %r1195, 8;
	add.s64 	%rd328, %rd326, %rd327;
	ld.global.nc.u64 	%rd2110, [%rd328];
$L__BB3_54:
	mov.u32 	%r360, %tid.y;
	shl.b32 	%r361, %r360, 3;
	mov.u32 	%r362, %tid.x;
	add.s32 	%r363, %r361, %r362;
	and.b32  	%r364, %r363, 16376;
	and.b32  	%r365, %r362, 7;
	or.b32  	%r366, %r364, %r365;
	shl.b32 	%r367, %r366, 3;
	mov.u32 	%r368, _ZZ19INT64_minadd_kernelILi64ELi8ELi64ELi8ELi8ELb0EEvPlS0_S0_iiiE2Bs;
	add.s32 	%r369, %r368, %r367;
	st.shared.u64 	[%r369+1024], %rd2110;
$L__BB3_55:
	@%p1 bra 	$L__BB3_57;
	ld.param.u64 	%rd1935, [_Z19INT64_minadd_kernelILi64ELi8ELi64ELi8ELi8ELb0EEvPlS0_S0_iii_param_1];
	cvta.to.global.u64 	%rd329, %rd1935;
	mul.wide.u32 	%rd330, %r1196, 8;
	add.s64 	%rd331, %rd329, %rd330;
	ld.global.nc.u64 	%rd332, [%rd331];
	mov.u32 	%r370, %tid.y;
	shl.b32 	%r371, %r370, 3;
	mov.u32 	%r372, %tid.x;
	add.s32 	%r373, %r371, %r372;
	and.b32  	%r374, %r373, 16376;
	and.b32  	%r375, %r372, 7;
	or.b32  	%r376, %r374, %r375;
	shl.b32 	%r377, %r376, 3;
	mov.u32 	%r378, _ZZ19INT64_minadd_kernelILi64ELi8ELi64ELi8ELi8ELb0EEvPlS0_S0_iiiE2Bs;
	add.s32 	%r379, %r378, %r377;
	st.shared.u64 	[%r379+1536], %rd332;
	bra.uni 	$L__BB3_60;
$L__BB3_57:
	ld.param.u32 	%r1185, [_Z19INT64_minadd_kernelILi64ELi8ELi64ELi8ELi8ELb0EEvPlS0_S0_iii_param_5];
	ld.param.u32 	%r1104, [_Z19INT64_minadd_kernelILi64ELi8ELi64ELi8ELi8ELb0EEvPlS0_S0_iii_param_4];
	setp.ge.s32 	%p40, %r1192, %r1185;
	mov.u32 	%r380, %tid.y;
	shl.b32 	%r381, %r380, 3;
	mov.u32 	%r382, %tid.x;
	add.s32 	%r383, %r381, %r382;
	shr.u32 	%r384, %r383, 3;
	mov.u32 	%r385, %ctaid.y;
	shl.b32 	%r386, %r385, 6;
	add.s32 	%r387, %r384, %r386;
	add.s32 	%r389, %r387, 24;
	setp.ge.s32 	%p41, %r389, %r1104;
	mov.b64 	%rd2111, 2147483647;
	or.pred  	%p42, %p40, %p41;
	@%p42 bra 	$L__BB3_59;
	ld.param.u64 	%rd1936, [_Z19INT64_minadd_kernelILi64ELi8ELi64ELi8ELi8ELb0EEvPlS0_S0_iii_param_1];
	cvta.to.global.u64 	%rd334, %rd1936;
	mul.wide.u32 	%rd335, %r1196, 8;
	add.s64 	%rd336, %rd334, %rd335;
	ld.global.nc.u64 	%rd2111, [%rd336];
$L__BB3_59:
	mov.u32 	%r390, %tid.y;
	shl.b32 	%r391, %r390, 3;
	mov.u32 	%r392, %tid.x;
	add.s32 	%r393, %r391, %r392;
	and.b32  	%r394, %r393, 16376;
	and.b32  	%r395, %r392, 7;
	or.b32  	%r396, %r394, %r395;
	shl.b32 	%r397, %r396, 3;
	mov.u32 	%r398, _ZZ19INT64_minadd_kernelILi64ELi8ELi64ELi8ELi8ELb0EEvPlS0_S0_iiiE2Bs;
	add.s32 	%r399, %r398, %r397;
	st.shared.u64 	[%r399+1536], %rd2111;
$L__BB3_60:
	@%p1 bra 	$L__BB3_62;
	ld.param.u64 	%rd1937, [_Z19INT64_minadd_kernelILi64ELi8ELi64ELi8ELi8ELb0EEvPlS0_S0_iii_param_1];
	cvta.to.global.u64 	%rd337, %rd1937;
	mul.wide.u32 	%rd338, %r1197, 8;
	add.s64 	%rd339, %rd337, %rd338;
	ld.global.nc.u64 	%rd340, [%rd339];
	mov.u32 	%r400, %tid.y;
	shl.b32 	%r401, %r400, 3;
	mov.u32 	%r402, %tid.x;
	add.s32 	%r403, %r401, %r402;
	and.b32  	%r404, %r403, 16376;
	and.b32  	%r405, %r402, 7;
	or.b32  	%r406, %r404, %r405;
	shl.b32 	%r407, %r406, 3;
	mov.u32 	%r408, _ZZ19INT64_minadd_kernelILi64ELi8ELi64ELi8ELi8ELb0EEvPlS0_S0_iiiE2Bs;
	add.s32 	%r409, %r408, %r407;
	st.shared.u64 	[%r409+2048], %rd340;
	bra.uni 	$L__BB3_65;
$L__BB3_62:
	ld.param.u32 	%r1186, [_Z19INT64_minadd_kernelILi64ELi8ELi64ELi8ELi8ELb0EEvPlS0_S0_iii_param_5];
	ld.param.u32 	%r1105, [_Z19INT64_minadd_kernelILi64ELi8ELi64ELi8ELi8ELb0EEvPlS0_S0_iii_param_4];
	setp.ge.s32 	%p43, %r1192, %r1186;
	mov.u32 	%r410, %tid.y;
	shl.b32 	%r411, %r410, 3;
	mov.u32 	%r412, %tid.x;
	add.s32 	%r413, %r411, %r412;
	shr.u32 	%r414, %r413, 3;
	mov.u32 	%r415, %ctaid.y;
	shl.b32 	%r416, %r415, 6;
	add.s32 	%r417, %r414, %r416;
	add.s32 	%r419, %r417, 32;
	setp.ge.s32 	%p44, %r419, %r1105;
	mov.b64 	%rd2112, 2147483647;
	or.pred  	%p45, %p43, %p44;
	@%p45 bra 	$L__BB3_64;
	ld.param.u64 	%rd1938, [_Z19INT64_minadd_kernelILi64ELi8ELi64ELi8ELi8ELb0EEvPlS0_S0_iii_param_1];
	cvta.to.global.u64 	%rd342, %rd1938;
	mul.wide.u32 	%rd343, %r1197, 8;
	add.s64 	%rd344, %rd342, %rd343;
	ld.global.nc.u64 	%rd2112, [%rd344];
$L__BB3_64:
	mov.u32 	%r420, %tid.y;
	shl.b32 	%r421, %r420, 3;
	mov.u32 	%r422, %tid.x;
	add.s32 	%r423, %r421, %r422;
	and.b32  	%r424, %r423, 16376;
	and.b32  	%r425, %r422, 7;
	or.b32  	%r426, %r424, %r425;
	shl.b32 	%r427, %r426, 3;
	mov.u32 	%r428, _ZZ19INT64_minadd_kernelILi64ELi8ELi64ELi8ELi8ELb0EEvPlS0_S0_iiiE2Bs;
	add.s32 	%r429, %r428, %r427;
	st.shared.u64 	[%r429+2048], %rd2112;
$L__BB3_65:
	@%p1 bra 	$L__BB3_67;
	ld.param.u64 	%rd1939, [_Z19INT64_minadd_kernelILi64ELi8ELi64ELi8ELi8ELb0EEvPlS0_S0_iii_param_1];
	cvta.to.global.u64 	%rd345, %rd1939;
	mul.wide.u32 	%rd346, %r1198, 8;
	add.s64 	%rd347, %rd345, %rd346;
	ld.global.nc.u64 	%rd348, [%rd347];
	mov.u32 	%r430, %tid.y;
	shl.b32 	%r431, %r430, 3;
	mov.u32 	%r432, %tid.x;
	add.s32 	%r433, %r431, %r432;
	and.b32  	%r434, %r433, 16376;
	and.b32  	%r435, %r432, 7;
	or.b32  	%r436, %r434, %r435;
	shl.b32 	%r437, %r436, 3;
	mov.u32 	%r438, _ZZ19INT64_minadd_kernelILi64ELi8ELi64ELi8ELi8ELb0EEvPlS0_S0_iiiE2Bs;
	add.s32 	%r439, %r438, %r437;
	st.shared.u64 	[%r439+2560], %rd348;
	bra.uni 	$L__BB3_70;
$L__BB3_67:
	ld.param.u32 	%r1187, [_Z19INT64_minadd_kernelILi64ELi8ELi64ELi8ELi8ELb0EEvPlS0_S0_iii_param_5];
	ld.param.u32 	%r1106, [_Z19INT64_minadd_kernelILi64ELi8ELi64ELi8ELi8ELb0EEvPlS0_S0_iii_param_4];
	setp.ge.s32 	%p46, %r1192, %r1187;
	mov.u32 	%r440, %tid.y;
	shl.b32 	%r441, %r440, 3;
	mov.u32 	%r442, %tid.x;
	add.s32 	%r443, %r441, %r442;
	shr.u32 	%r444, %r443, 3;
	mov.u32 	%r445, %ctaid.y;
	shl.b32 	%r446, %r445, 6;
	add.s32 	%r447, %r444, %r446;
	add.s32 	%r449, %r447, 40;
	setp.ge.s32 	%p47, %r449, %r1106;
	mov.b64 	%rd2113, 2147483647;
	or.pred  	%p48, %p46, %p47;
	@%p48 bra 	$L__BB3_69;
	ld.param.u64 	%rd1940, [_Z19INT64_minadd_kernelILi64ELi8ELi64ELi8ELi8ELb0EEvPlS0_S0_iii_param_1];
	cvta.to.global.u64 	%rd350, %rd1940;
	mul.wide.u32 	%rd351, %r1198, 8;
	add.s64 	%rd352, %rd350, %rd351;
	ld.global.nc.u64 	%rd2113, [%rd352];
$L__BB3_69:
	mov.u32 	%r450, %tid.y;
	shl.b32 	%r451, %r450, 3;
	mov.u32 	%r452, %tid.x;
	add.s32 	%r453, %r451, %r452;
	and.b32  	%r454, %r453, 16376;
	and.b32  	%r455, %r452, 7;
	or.b32  	%r456, %r454, %r455;
	shl.b32 	%r457, %r456, 3;
	mov.u32 	%r458, _ZZ19INT64_minadd_kernelILi64ELi8ELi64ELi8ELi8ELb0EEvPlS0_S0_iiiE2Bs;
	add.s32 	%r459, %r458, %r457;
	st.shared.u64 	[%r459+2560], %rd2113;
$L__BB3_70:
	@%p1 bra 	$L__BB3_72;
	ld.param.u64 	%rd1941, [_Z19INT64_minadd_kernelILi64ELi8ELi64ELi8ELi8ELb0EEvPlS0_S0_iii_param_1];
	cvta.to.global.u64 	%rd353, %rd1941;
	mul.wide.u32 	%rd354, %r1199, 8;
	add.s64 	%rd355, %rd353, %rd354;
	ld.global.nc.u64 	%rd356, [%rd355];
	mov.u32 	%r460, %tid.y;
	shl.b32 	%r461, %r460, 3;
	mov.u32 	%r462, %tid.x;
	add.s32 	%r463, %r461, %r462;
	and.b32  	%r464, %r463, 16376;
	and.b32  	%r465, %r462, 7;
	or.b32  	%r466, %r464, %r465;
	shl.b32 	%r467, %r466, 3;
	mov.u32 	%r468, _ZZ19INT64_minadd_kernelILi64ELi8ELi64ELi8ELi8ELb0EEvPlS0_S0_iiiE2Bs;
	add.s32 	%r469, %r468, %r467;
	st.shared.u64 	[%r469+3072], %rd356;
	bra.uni 	$L__BB3_75;
$L__BB3_72:
	ld.param.u32 	%r1188, [_Z19INT64_minadd_kernelILi64ELi8ELi64ELi8ELi8ELb0EEvPlS0_S0_iii_param_5];
	ld.param.u32 	%r1107, [_Z19INT64_minadd_kernelILi64ELi8ELi64ELi8ELi8ELb0EEvPlS0_S0_iii_param_4];
	setp.ge.s32 	%p49, %r1192, %r1188;
	mov.u32 	%r470, %tid.y;
	shl.b32 	%r471, %r470, 3;
	mov.u32 	%r472, %tid.x;
	add.s32 	%r473, %r471, %r472;
	shr.u32 	%r474, %r473, 3;
	mov.u32 	%r475, %ctaid.y;
	shl.b32 	%r476, %r475, 6;
	add.s32 	%r477, %r474, %r476;
	add.s32 	%r479, %r477, 48;
	setp.ge.s32 	%p50, %r479, %r1107;
	mov.b64 	%rd2114, 2147483647;
	or.pred  	%p51, %p49, %p50;
	@%p51 bra 	$L__BB3_74;
	ld.param.u64 	%rd1942, [_Z19INT64_minadd_kernelILi64ELi8ELi64ELi8ELi8ELb0EEvPlS0_S0_iii_param_1];
	cvta.to.global.u64 	%rd358, %rd1942;
	mul.wide.u32 	%rd359, %r1199, 8;
	add.s64 	%rd360, %rd358, %rd359;
	ld.global.nc.u64 	%rd2114, [%rd360];
$L__BB3_74:
	mov.u32 	%r480, %tid.y;
	shl.b32 	%r481, %r480, 3;
	mov.u32 	%r482, %tid.x;
	add.s32 	%r483, %r481, %r482;
	and.b32  	%r484, %r483, 16376;
	and.b32  	%r485, %r482, 7;
	or.b32  	%r486, %r484, %r485;
	shl.b32 	%r487, %r486, 3;
	mov.u32 	%r488, _ZZ19INT64_minadd_kernelILi64ELi8ELi64ELi8ELi8ELb0EEvPlS0_S0_iiiE2Bs;
	add.s32 	%r489, %r488, %r487;
	st.shared.u64 	[%r489+3072], %rd2114;
$L__BB3_75:
	@%p1 bra 	$L__BB3_77;
	ld.param.u64 	%rd1943, [_Z19INT64_minadd_kernelILi64ELi8ELi64ELi8ELi8ELb0EEvPlS0_S0_iii_param_1];
	cvta.to.global.u64 	%rd361, %rd1943;
	mul.wide.u32 	%rd362, %r1200, 8;
	add.s64 	%rd363, %rd361, %rd362;
	ld.global.nc.u64 	%rd364, [%rd363];
	mov.u32 	%r490, %tid.y;
	shl.b32 	%r491, %r490, 3;
	mov.u32 	%r492, %tid.x;
	add.s32 	%r493, %r491, %r492;
	and.b32  	%r494, %r493, 16376;
	and.b32  	%r495, %r492, 7;
	or.b32  	%r496, %r494, %r495;
	shl.b32 	%r497, %r496, 3;
	mov.u32 	%r498, _ZZ19INT64_minadd_kernelILi64ELi8ELi64ELi8ELi8ELb0EEvPlS0_S0_iiiE2Bs;
	add.s32 	%r499, %r498, %r497;
	st.shared.u64 	[%r499+3584], %rd364;
	bra.uni 	$L__BB3_80;
$L__BB3_77:
	ld.param.u32 	%r1189, [_Z19INT64_minadd_kernelILi64ELi8ELi64ELi8ELi8ELb0EEvPlS0_S0_iii_param_5];
	ld.param.u32 	%r1108, [_Z19INT64_minadd_kernelILi64ELi8ELi64ELi8ELi8ELb0EEvPlS0_S0_iii_param_4];
	setp.ge.s32 	%p52, %r1192, %r1189;
	mov.u32 	%r500, %tid.y;
	shl.b32 	%r501, %r500, 3;
	mov.u32 	%r502, %tid.x;
	add.s32 	%r503, %r501, %r502;
	shr.u32 	%r504, %r503, 3;
	mov.u32 	%r505, %ctaid.y;
	shl.b32 	%r506, %r505, 6;
	add.s32 	%r507, %r504, %r506;
	add.s32 	%r509, %r507, 56;
	setp.ge.s32 	%p53, %r509, %r1108;
	mov.b64 	%rd2115, 2147483647;
	or.pred  	%p54, %p52, %p53;
	@%p54 bra 	$L__BB3_79;
	ld.param.u64 	%rd1944, [_Z19INT64_minadd_kernelILi64ELi8ELi64ELi8ELi8ELb0EEvPlS0_S0_iii_param_1];
	cvta.to.global.u64 	%rd366, %rd1944;
	mul.wide.u32 	%rd367, %r1200, 8;
	add.s64 	%rd368, %rd366, %rd367;
	ld.global.nc.u64 	%rd2115, [%rd368];
$L__BB3_79:
	mov.u32 	%r510, %tid.y;
	shl.b32 	%r511, %r510, 3;
	mov.u32 	%r512, %tid.x;
	add.s32 	%r513, %r511, %r512;
	and.b32  	%r514, %r513, 16376;
	and.b32  	%r515, %r512, 7;
	or.b32  	%r516, %r514, %r515;
	shl.b32 	%r517, %r516, 3;
	mov.u32 	%r518, _ZZ19INT64_minadd_kernelILi64ELi8ELi64ELi8ELi8ELb0EEvPlS0_S0_iiiE2Bs;
	add.s32 	%r519, %r518, %r517;
	st.shared.u64 	[%r519+3584], %rd2115;
$L__BB3_80:
	ld.param.u32 	%r1190, [_Z19INT64_minadd_kernelILi64ELi8ELi64ELi8ELi8ELb0EEvPlS0_S0_iii_param_5];
	ld.param.u32 	%r1001, [_Z19INT64_minadd_kernelILi64ELi8ELi64ELi8ELi8ELb0EEvPlS0_S0_iii_param_3];
	bar.sync 	0;
	mov.u32 	%r520, %tid.x;
	shl.b32 	%r521, %r520, 6;
	mov.u32 	%r522, _ZZ19INT64_minadd_kernelILi64ELi8ELi64ELi8ELi8ELb0EEvPlS0_S0_iiiE2As;
	add.s32 	%r523, %r522, %r521;
	ld.shared.u64 	%rd369, [%r523];
	ld.shared.u64 	%rd370, [%r523+8];
	ld.shared.u64 	%rd371, [%r523+16];
	ld.shared.u64 	%rd372, [%r523+24];
	ld.shared.u64 	%rd373, [%r523+32];
	ld.shared.u64 	%rd374, [%r523+40];
	ld.shared.u64 	%rd375, [%r523+48];
	ld.shared.u64 	%rd376, [%r523+56];
	mov.u32 	%r524, %tid.y;
	shl.b32 	%r525, %r524, 9;
	mov.u32 	%r526, _ZZ19INT64_minadd_kernelILi64ELi8ELi64ELi8ELi8ELb0EEvPlS0_S0_iiiE2Bs;
	add.s32 	%r527, %r526, %r525;
	ld.shared.u64 	%rd377, [%r527];
	ld.shared.u64 	%rd378, [%r527+64];
	ld.shared.u64 	%rd379, [%r527+128];
	ld.shared.u64 	%rd380, [%r527+192];
	ld.shared.u64 	%rd381, [%r527+256];
	ld.shared.u64 	%rd382, [%r527+320];
	ld.shared.u64 	%rd383, [%r527+384];
	ld.shared.u64 	%rd384, [%r527+448];
	add.s64 	%rd385, %rd377, %rd369;
	min.s64 	%rd386, %rd385, %rd2035;
	add.s64 	%rd387, %rd378, %rd369;
	min.s64 	%rd388, %rd387, %rd2027;
	add.s64 	%rd389, %rd379, %rd369;
	min.s64 	%rd390, %rd389, %rd2019;
	add.s64 	%rd391, %rd380, %rd369;
	min.s64 	%rd392, %rd391, %rd2011;
	add.s64 	%rd393, %rd381, %rd369;
	min.s64 	%rd394, %rd393, %rd2003;
	add.s64 	%rd395, %rd382, %rd369;
	min.s64 	%rd396, %rd395, %rd1995;
	add.s64 	%rd397, %rd383, %rd369;
	min.s64 	%rd398, %rd397, %rd1987;
	add.s64 	%rd399, %rd384, %rd369;
	min.s64 	%rd400, %rd399, %rd1979;
	add.s64 	%rd401, %rd377, %rd370;
	min.s64 	%rd402, %rd401, %rd2034;
	add.s64 	%rd403, %rd378, %rd370;
	min.s64 	%rd404, %rd403, %rd2026;
	add.s64 	%rd405, %rd379, %rd370;
	min.s64 	%rd406, %rd405, %rd2018;
	add.s64 	%rd407, %rd380, %rd370;
	min.s64 	%rd408, %rd407, %rd2010;
	add.s64 	%rd409, %rd381, %rd370;
	min.s64 	%rd410, %rd409, %rd2002;
	add.s64 	%rd411, %rd382, %rd370;
	min.s64 	%rd412, %rd411, %rd1994;
	add.s64 	%rd413, %rd383, %rd370;
	min.s64 	%rd414, %rd413, %rd1986;
	add.s64 	%rd415, %rd384, %rd370;
	min.s64 	%rd416, %rd415, %rd1978;
	add.s64 	%rd417, %rd377, %rd371;
	min.s64 	%rd418, %rd417, %rd2033;
	add.s64 	%rd419, %rd378, %rd371;
	min.s64 	%rd420, %rd419, %rd2025;
	add.s64 	%rd421, %rd379, %rd371;
	min.s64 	%rd422, %rd421, %rd2017;
	add.s64 	%rd423, %rd380, %rd371;
	min.s64 	%rd424, %rd423, %rd2009;
	add.s64 	%rd425, %rd381, %rd371;
	min.s64 	%rd426, %rd425, %rd2001;
	add.s64 	%rd427, %rd382, %rd371;
	min.s64 	%rd428, %rd427, %rd1993;
	add.s64 	%rd429, %rd383, %rd371;
	min.s64 	%rd430, %rd429, %rd1985;
	add.s64 	%rd431, %rd384, %rd371;
	min.s64 	%rd432, %rd431, %rd1977;
	add.s64 	%rd433, %rd377, %rd372;
	min.s64 	%rd434, %rd433, %rd2032;
	add.s64 	%rd435, %rd378, %rd372;
	min.s64 	%rd436, %rd435, %rd2024;
	add.s64 	%rd437, %rd379, %rd372;
	min.s64 	%rd438, %rd437, %rd2016;
	add.s64 	%rd439, %rd380, %rd372;
	min.s64 	%rd440, %rd439, %rd2008;
	add.s64 	%rd441, %rd381, %rd372;
	min.s64 	%rd442, %rd441, %rd2000;
	add.s64 	%rd443, %rd382, %rd372;
	min.s64 	%rd444, %rd443, %rd1992;
	add.s64 	%rd445, %rd383, %rd372;
	min.s64 	%rd446, %rd445, %rd1984;
	add.s64 	%rd447, %rd384, %rd372;
	min.s64 	%rd448, %rd447, %rd1976;
	add.s64 	%rd449, %rd377, %rd373;
	min.s64 	%rd450, %rd449, %rd2031;
	add.s64 	%rd451, %rd378, %rd373;
	min.s64 	%rd452, %rd451, %rd2023;
	add.s64 	%rd453, %rd379, %rd373;
	min.s64 	%rd454, %rd453, %rd2015;
	add.s64 	%rd455, %rd380, %rd373;
	min.s64 	%rd456, %rd455, %rd2007;
	add.s64 	%rd457, %rd381, %rd373;
	min.s64 	%rd458, %rd457, %rd1999;
	add.s64 	%rd459, %rd382, %rd373;
	min.s64 	%rd460, %rd459, %rd1991;
	add.s64 	%rd461, %rd383, %rd373;
	min.s64 	%rd462, %rd461, %rd1983;
	add.s64 	%rd463, %rd384, %rd373;
	min.s64 	%rd464, %rd463, %rd1975;
	add.s64 	%rd465, %rd377, %rd374;
	min.s64 	%rd466, %rd465, %rd2030;
	add.s64 	%rd467, %rd378, %rd374;
	min.s64 	%rd468, %rd467, %rd2022;
	add.s64 	%rd469, %rd379, %rd374;
	min.s64 	%rd470, %rd469, %rd2014;
	add.s64 	%rd471, %rd380, %rd374;
	min.s64 	%rd472, %rd471, %rd2006;
	add.s64 	%rd473, %rd381, %rd374;
	min.s64 	%rd474, %rd473, %rd1998;
	add.s64 	%rd475, %rd382, %rd374;
	min.s64 	%rd476, %rd475, %rd1990;
	add.s64 	%rd477, %rd383, %rd374;
	min.s64 	%rd478, %rd477, %rd1982;
	add.s64 	%rd479, %rd384, %rd374;
	min.s64 	%rd480, %rd479, %rd1974;
	add.s64 	%rd481, %rd377, %rd375;
	min.s64 	%rd482, %rd481, %rd2029;
	add.s64 	%rd483, %rd378, %rd375;
	min.s64 	%rd484, %rd483, %rd2021;
	add.s64 	%rd485, %rd379, %rd375;
	min.s64 	%rd486, %rd485, %rd2013;
	add.s64 	%rd487, %rd380, %rd375;
	min.s64 	%rd488, %rd487, %rd2005;
	add.s64 	%rd489, %rd381, %rd375;
	min.s64 	%rd490, %rd489, %rd1997;
	add.s64 	%rd491, %rd382, %rd375;
	min.s64 	%rd492, %rd491, %rd1989;
	add.s64 	%rd493, %rd383, %rd375;
	min.s64 	%rd494, %rd493, %rd1981;
	add.s64 	%rd495, %rd384, %rd375;
	min.s64 	%rd496, %rd495, %rd1973;
	add.s64 	%rd497, %rd377, %rd376;
	min.s64 	%rd498, %rd497, %rd2028;
	add.s64 	%rd499, %rd378, %rd376;
	min.s64 	%rd500, %rd499, %rd2020;
	add.s64 	%rd501, %rd379, %rd376;
	min.s64 	%rd502, %rd501, %rd2012;
	add.s64 	%rd503, %rd380, %rd376;
	min.s64 	%rd504, %rd503, %rd2004;
	add.s64 	%rd505, %rd381, %rd376;
	min.s64 	%rd506, %rd505, %rd1996;
	add.s64 	%rd507, %rd382, %rd376;
	min.s64 	%rd508, %rd507, %rd1988;
	add.s64 	%rd509, %rd383, %rd376;
	min.s64 	%rd510, %rd509, %rd1980;
	add.s64 	%rd511, %rd384, %rd376;
	min.s64 	%rd512, %rd511, %rd1972;
	ld.shared.u64 	%rd513, [%r523+512];
	ld.shared.u64 	%rd514, [%r523+520];
	ld.shared.u64 	%rd515, [%r523+528];
	ld.shared.u64 	%rd516, [%r523+536];
	ld.shared.u64 	%rd517, [%r523+544];
	ld.shared.u64 	%rd518, [%r523+552];
	ld.shared.u64 	%rd519, [%r523+560];
	ld.shared.u64 	%rd520, [%r523+568];
	ld.shared.u64 	%rd521, [%r527+8];
	ld.shared.u64 	%rd522, [%r527+72];
	ld.shared.u64 	%rd523, [%r527+136];
	ld.shared.u64 	%rd524, [%r527+200];
	ld.shared.u64 	%rd525, [%r527+264];
	ld.shared.u64 	%rd526, [%r527+328];
	ld.shared.u64 	%rd527, [%r527+392];
	ld.shared.u64 	%rd528, [%r527+456];
	add.s64 	%rd529, %rd521, %rd513;
	min.s64 	%rd530, %rd529, %rd386;
	add.s64 	%rd531, %rd522, %rd513;
	min.s64 	%rd532, %rd531, %rd388;
	add.s64 	%rd533, %rd523, %rd513;
	min.s64 	%rd534, %rd533, %rd390;
	add.s64 	%rd535, %rd524, %rd513;
	min.s64 	%rd536, %rd535, %rd392;
	add.s64 	%rd537, %rd525, %rd513;
	min.s64 	%rd538, %rd537, %rd394;
	add.s64 	%rd539, %rd526, %rd513;
	min.s64 	%rd540, %rd539, %rd396;
	add.s64 	%rd541, %rd527, %rd513;
	min.s64 	%rd542, %rd541, %rd398;
	add.s64 	%rd543, %rd528, %rd513;
	min.s64 	%rd544, %rd543, %rd400;
	add.s64 	%rd545, %rd521, %rd514;
	min.s64 	%rd546, %rd545, %rd402;
	add.s64 	%rd547, %rd522, %rd514;
	min.s64 	%rd548, %rd547, %rd404;
	add.s64 	%rd549, %rd523, %rd514;
	min.s64 	%rd550, %rd549, %rd406;
	add.s64 	%rd551, %rd524, %rd514;
	min.s64 	%rd552, %rd551, %rd408;
	add.s64 	%rd553, %rd525, %rd514;
	min.s64 	%rd554, %rd553, %rd410;
	add.s64 	%rd555, %rd526, %rd514;
	min.s64 	%rd556, %rd555, %rd412;
	add.s64 	%rd557, %rd527, %rd514;
	min.s64 	%rd558, %rd557, %rd414;
	add.s64 	%rd559, %rd528, %rd514;
	min.s64 	%rd560, %rd559, %rd416;
	add.s64 	%rd561, %rd521, %rd515;
	min.s64 	%rd562, %rd561, %rd418;
	add.s64 	%rd563, %rd522, %rd515;
	min.s64 	%rd564, %rd563, %rd420;
	add.s64 	%rd565, %rd523, %rd515;
	min.s64 	%rd566, %rd565, %rd422;
	add.s64 	%rd567, %rd524, %rd515;
	min.s64 	%rd568, %rd567, %rd424;
	add.s64 	%rd569, %rd525, %rd515;
	min.s64 	%rd570, %rd569, %rd426;
	add.s64 	%rd571, %rd526, %rd515;
	min.s64 	%rd572, %rd571, %rd428;
	add.s64 	%rd573, %rd527, %rd515;
	min.s64 	%rd574, %rd573, %rd430;
	add.s64 	%rd575, %rd528, %rd515;
	min.s64 	%rd576, %rd575, %rd432;
	add.s64 	%rd577, %rd521, %rd516;
	min.s64 	%rd578, %rd577, %rd434;
	add.s64 	%rd579, %rd522, %rd516;
	min.s64 	%rd580, %rd579, %rd436;
	add.s64 	%rd581, %rd523, %rd516;
	min.s64 	%rd582, %rd581, %rd438;
	add.s64 	%rd583, %rd524, %rd516;
	min.s64 	%rd584, %rd583, %rd440;
	add.s64 	%rd585, %rd525, %rd516;
	min.s64 	%rd586, %rd585, %rd442;
	add.s64 	%rd587, %rd526, %rd516;
	min.s64 	%rd588, %rd587, %rd444;
	add.s64 	%rd589, %rd527, %rd516;
	min.s64 	%rd590, %rd589, %rd446;
	add.s64 	%rd591, %rd528, %rd516;
	min.s64 	%rd592, %rd591, %rd448;
	add.s64 	%rd593, %rd521, %rd517;
	min.s64 	%rd594, %rd593, %rd450;
	add.s64 	%rd595, %rd522, %rd517;
	min.s64 	%rd596, %rd595, %rd452;
	add.s64 	%rd597, %rd523, %rd517;
	min.s64 	%rd598, %rd597, %rd454;
	add.s64 	%rd599, %rd524, %rd517;
	min.s64 	%rd600, %rd599, %rd456;
	add.s64 	%rd601, %rd525, %rd517;
	min.s64 	%rd602, %rd601, %rd458;
	add.s64 	%rd603, %rd526, %rd517;
	min.s64 	%rd604, %rd603, %rd460;
	add.s64 	%rd605, %rd527, %rd517;
	min.s64 	%rd606, %rd605, %rd462;
	add.s64 	%rd607, %rd528, %rd517;
	min.s64 	%rd608, %rd607, %rd464;
	add.s64 	%rd609, %rd521, %rd518;
	min.s64 	%rd610, %rd609, %rd466;
	add.s64 	%rd611, %rd522, %rd518;
	min.s64 	%rd612, %rd611, %rd468;
	add.s64 	%rd613, %rd523, %rd518;
	min.s64 	%rd614, %rd613, %rd470;
	add.s64 	%rd615, %rd524, %rd518;
	min.s64 	%rd616, %rd615, %rd472;
	add.s64 	%rd617, %rd525, %rd518;
	min.s64 	%rd618, %rd617, %rd474;
	add.s64 	%rd619, %rd526, %rd518;
	min.s64 	%rd620, %rd619, %rd476;
	add.s64 	%rd621, %rd527, %rd518;
	min.s64 	%rd622, %rd621, %rd478;
	add.s64 	%rd623, %rd528, %rd518;
	min.s64 	%rd624, %rd623, %rd480;
	add.s64 	%rd625, %rd521, %rd519;
	min.s64 	%rd626, %rd625, %rd482;
	add.s64 	%rd627, %rd522, %rd519;
	min.s64 	%rd628, %rd627, %rd484;
	add.s64 	%rd629, %rd523, %rd519;
	min.s64 	%rd630, %rd629, %rd486;
	add.s64 	%rd631, %rd524, %rd519;
	min.s64 	%rd632, %rd631, %rd488;
	add.s64 	%rd633, %rd525, %rd519;
	min.s64 	%rd634, %rd633, %rd490;
	add.s64 	%rd635, %rd526, %rd519;
	min.s64 	%rd636, %rd635, %rd492;
	add.s64 	%rd637, %rd527, %rd519;
	min.s64 	%rd638, %rd637, %rd494;
	add.s64 	%rd639, %rd528, %rd519;
	min.s64 	%rd640, %rd639, %rd496;
	add.s64 	%rd641, %rd521, %rd520;
	min.s64 	%rd642, %rd641, %rd498;
	add.s64 	%rd643, %rd522, %rd520;
	min.s64 	%rd644, %rd643, %rd500;
	add.s64 	%rd645, %rd523, %rd520;
	min.s64 	%rd646, %rd645, %rd502;
	add.s64 	%rd647, %rd524, %rd520;
	min.s64 	%rd648, %rd647, %rd504;
	add.s64 	%rd649, %rd525, %rd520;
	min.s64 	%rd650, %rd649, %rd506;
	add.s64 	%rd651, %rd526, %rd520;
	min.s64 	%rd652, %rd651, %rd508;
	add.s64 	%rd653, %rd527, %rd520;
	min.s64 	%rd654, %rd653, %rd510;
	add.s64 	%rd655, %rd528, %rd520;
	min.s64 	%rd656, %rd655, %rd512;
	ld.shared.u64 	%rd657, [%r523+1024];
	ld.shared.u64 	%rd658, [%r523+1032];
	ld.shared.u64 	%rd659, [%r523+1040];
	ld.shared.u64 	%rd660, [%r523+1048];
	ld.shared.u64 	%rd661, [%r523+1056];
	ld.shared.u64 	%rd662, [%r523+1064];
	ld.shared.u64 	%rd663, [%r523+1072];
	ld.shared.u64 	%rd664, [%r523+1080];
	ld.shared.u64 	%rd665, [%r527+16];
	ld.shared.u64 	%rd666, [%r527+80];
	ld.shared.u64 	%rd667, [%r527+144];
	ld.shared.u64 	%rd668, [%r527+208];
	ld.shared.u64 	%rd669, [%r527+272];
	ld.shared.u64 	%rd670, [%r527+336];
	ld.shared.u64 	%rd671, [%r527+400];
	ld.shared.u64 	%rd672, [%r527+464];
	add.s64 	%rd673, %rd665, %rd657;
	min.s64 	%rd674, %rd673, %rd530;
	add.s64 	%rd675, %rd666, %rd657;
	min.s64 	%rd676, %rd675, %rd532;
	add.s64 	%rd677, %rd667, %rd657;
	min.s64 	%rd678, %rd677, %rd534;
	add.s64 	%rd679, %rd668, %rd657;
	min.s64 	%rd680, %rd679, %rd536;
	add.s64 	%rd681, %rd669, %rd657;
	min.s64 	%rd682, %rd681, %rd538;
	add.s64 	%rd683, %rd670, %rd657;
	min.s64 	%rd684, %rd683, %rd540;
	add.s64 	%rd685, %rd671, %rd657;
	min.s64 	%rd686, %rd685, %rd542;
	add.s64 	%rd687, %rd672, %rd657;
	min.s64 	%rd688, %rd687, %rd544;
	add.s64 	%rd689, %rd665, %rd658;
	min.s64 	%rd690, %rd689, %rd546;
	add.s64 	%rd691, %rd666, %rd658;
	min.s64 	%rd692, %rd691, %rd548;
	add.s64 	%rd693, %rd667, %rd658;
	min.s64 	%rd694, %rd693, %rd550;
	add.s64 	%rd695, %rd668, %rd658;
	min.s64 	%rd696, %rd695, %rd552;
	add.s64 	%rd697, %rd669, %rd658;
	min.s64 	%rd698, %rd697, %rd554;
	add.s64 	%rd699, %rd670, %rd658;
	min.s64 	%rd700, %rd699, %rd556;
	add.s64 	%rd701, %rd671, %rd658;
	min.s64 	%rd702, %rd701, %rd558;
	add.s64 	%rd703, %rd672, %rd658;
	min.s64 	%rd704, %rd703, %rd560;
	add.s64 	%rd705, %rd665, %rd659;
	min.s64 	%rd706, %rd705, %rd562;
	add.s64 	%rd707, %rd666, %rd659;
	min.s64 	%rd708, %rd707, %rd564;
	add.s64 	%rd709, %rd667, %rd659;
	min.s64 	%rd710, %rd709, %rd566;
	add.s64 	%rd711, %rd668, %rd659;
	min.s64 	%rd712, %rd711, %rd568;
	add.s64 	%rd713, %rd669, %rd659;
	min.s64 	%rd714, %rd713, %rd570;
	add.s64 	%rd715, %rd670, %rd659;
	min.s64 	%rd716, %rd715, %rd572;
	add.s64 	%rd717, %rd671, %rd659;
	min.s64 	%rd718, %rd717, %rd574;
	add.s64 	%rd719, %rd672, %rd659;
	min.s64 	%rd720, %rd719, %rd576;
	add.s64 	%rd721, %rd665, %rd660;
	min.s64 	%rd722, %rd721, %rd578;
	add.s64 	%rd723, %rd666, %rd660;
	min.s64 	%rd724, %rd723, %rd580;
	add.s64 	%rd725, %rd667, %rd660;
	min.s64 	%rd726, %rd725, %rd582;
	add.s64 	%rd727, %rd668, %rd660;
	min.s64 	%rd728, %rd727, %rd584;
	add.s64 	%rd729, %rd669, %rd660;
	min.s64 	%rd730, %rd729, %rd586;
	add.s64 	%rd731, %rd670, %rd660;
	min.s64 	%rd732, %rd731, %rd588;
	add.s64 	%rd733, %rd671, %rd660;
	min.s64 	%rd734, %rd733, %rd590;
	add.s64 	%rd735, %rd672, %rd660;
	min.s64 	%rd736, %rd735, %rd592;
	add.s64 	%rd737, %rd665, %rd661;
	min.s64 	%rd738, %rd737, %rd594;
	add.s64 	%rd739, %rd666, %rd661;
	min.s64 	%rd740, %rd739, %rd596;
	add.s64 	%rd741, %rd667, %rd661;
	min.s64 	%rd742, %rd741, %rd598;
	add.s64 	%rd743, %rd668, %rd661;
	min.s64 	%rd744, %rd743, %rd600;
	add.s64 	%rd745, %rd669, %rd661;
	min.s64 	%rd746, %rd745, %rd602;
	add.s64 	%rd747, %rd670, %rd661;
	min.s64 	%rd748, %rd747, %rd604;
	add.s64 	%rd749, %rd671, %rd661;
	min.s64 	%rd750, %rd749, %rd606;
	add.s64 	%rd751, %rd672, %rd661;
	min.s64 	%rd752, %rd751, %rd608;
	add.s64 	%rd753, %rd665, %rd662;
	min.s64 	%rd754, %rd753, %rd610;
	add.s64 	%rd755, %rd666, %rd662;
	min.s64 	%rd756, %rd755, %rd612;
	add.s64 	%rd757, %rd667, %rd662;
	min.s64 	%rd758, %rd757, %rd614;
	add.s64 	%rd759, %rd668, %rd662;
	min.s64 	%rd760, %rd759, %rd616;
	add.s64 	%rd761, %rd669, %rd662;
	min.s64 	%rd762, %rd761, %rd618;
	add.s64 	%rd763, %rd670, %rd662;
	min.s64 	%rd764, %rd763, %rd620;
	add.s64 	%rd765, %rd671, %rd662;
	min.s64 	%rd766, %rd765, %rd622;
	add.s64 	%rd767, %rd672, %rd662;
	min.s64 	%rd768, %rd767, %rd624;
	add.s64 	%rd769, %rd665, %rd663;
	min.s64 	%rd770, %rd769, %rd626;
	add.s64 	%rd771, %rd666, %rd663;
	min.s64 	%rd772, %rd771, %rd628;
	add.s64 	%rd773, %rd667, %rd663;
	min.s64 	%rd774, %rd773, %rd630;
	add.s64 	%rd775, %rd668, %rd663;
	min.s64 	%rd776, %rd775, %rd632;
	add.s64 	%rd777, %rd669, %rd663;
	min.s64 	%rd778, %rd777, %rd634;
	add.s64 	%rd779, %rd670, %rd663;
	min.s64 	%rd780, %rd779, %rd636;
	add.s64 	%rd781, %rd671, %rd663;
	min.s64 	%rd782, %rd781, %rd638;
	add.s64 	%rd783, %rd672, %rd663;
	min.s64 	%rd784, %rd783, %rd640;
	add.s64 	%rd785, %rd665, %rd664;
	min.s64 	%rd786, %rd785, %rd642;
	add.s64 	%rd787, %rd666, %rd664;
	min.s64 	%rd788, %rd787, %rd644;
	add.s64 	%rd789, %rd667, %rd664;
	min.s64 	%rd790, %rd789, %rd646;
	add.s64 	%rd791, %rd668, %rd664;
	min.s64 	%rd792, %rd791, %rd648;
	add.s64 	%rd793, %rd669, %rd664;
	min.s64 	%rd794, %rd793, %rd650;
	add.s64 	%rd795, %rd670, %rd664;
	min.s64 	%rd796, %rd795, %rd652;
	add.s64 	%rd797, %rd671, %rd664;
	min.s64 	%rd798, %rd797, %rd654;
	add.s64 	%rd799, %rd672, %rd664;
	min.s64 	%rd800, %rd799, %rd656;
	ld.shared.u64 	%rd801, [%r523+1536];
	ld.shared.u64 	%rd802, [%r523+1544];
	ld.shared.u64 	%rd803, [%r523+1552];
	ld.shared.u64 	%rd804, [%r523+1560];
	ld.shared.u64 	%rd805, [%r523+1568];
	ld.shared.u64 	%rd806, [%r523+1576];
	ld.shared.u64 	%rd807, [%r523+1584];
	ld.shared.u64 	%rd808, [%r523+1592];
	ld.shared.u64 	%rd809, [%r527+24];
	ld.shared.u64 	%rd810, [%r527+88];
	ld.shared.u64 	%rd811, [%r527+152];
	ld.shared.u64 	%rd812, [%r527+216];
	ld.shared.u64 	%rd813, [%r527+280];
	ld.shared.u64 	%rd814, [%r527+344];
	ld.shared.u64 	%rd815, [%r527+408];
	ld.shared.u64 	%rd816, [%r527+472];
	add.s64 	%rd817, %rd809, %rd801;
	min.s64 	%rd818, %rd817, %rd674;
	add.s64 	%rd819, %rd810, %rd801;
	min.s64 	%rd820, %rd819, %rd676;
	add.s64 	%rd821, %rd811, %rd801;
	min.s64 	%rd822, %rd821, %rd678;
	add.s64 	%rd823, %rd812, %rd801;
	min.s64 	%rd824, %rd823, %rd680;
	add.s64 	%rd825, %rd813, %rd801;
	min.s64 	%rd826, %rd825, %rd682;
	add.s64 	%rd827, %rd814, %rd801;
	min.s64 	%rd828, %rd827, %rd684;
	add.s64 	%rd829, %rd815, %rd801;
	min.s64 	%rd830, %rd829, %rd686;
	add.s64 	%rd831, %rd816, %rd801;
	min.s64 	%rd832, %rd831, %rd688;
	add.s64 	%rd833, %rd809, %rd802;
	min.s64 	%rd834, %rd833, %rd690;
	add.s64 	%rd835, %rd810, %rd802;
	min.s64 	%rd836, %rd835, %rd692;
	add.s64 	%rd837, %rd811, %rd802;
	min.s64 	%rd838, %rd837, %rd694;
	add.s64 	%rd839, %rd812, %rd802;
	min.s64 	%rd840, %rd839, %rd696;
	add.s64 	%rd841, %rd813, %rd802;
	min.s64 	%rd842, %rd841, %rd698;
	add.s64 	%rd843, %rd814, %rd802;
	min.s64 	%rd844, %rd843, %rd700;
	add.s64 	%rd845, %rd815, %rd802;
	min.s64 	%rd846, %rd845, %rd702;
	add.s64 	%rd847, %rd816, %rd802;
	min.s64 	%rd848, %rd847, %rd704;
	add.s64 	%rd849, %rd809, %rd803;
	min.s64 	%rd850, %rd849, %rd706;
	add.s64 	%rd851, %rd810, %rd803;
	min.s64 	%rd852, %rd851, %rd708;
	add.s64 	%rd853, %rd811, %rd803;
	min.s64 	%rd854, %rd853, %rd710;
	add.s64 	%rd855, %rd812, %rd803;
	min.s64 	%rd856, %rd855, %rd712;
	add.s64 	%rd857, %rd813, %rd803;
	min.s64 	%rd858, %rd857, %rd714;
	add.s64 	%rd859, %rd814, %rd803;
	min.s64 	%rd860, %rd859, %rd716;
	add.s64 	%rd861, %rd815, %rd803;
	min.s64 	%rd862, %rd861, %rd718;
	add.s64 	%rd863, %rd816, %rd803;
	min.s64 	%rd864, %rd863, %rd720;
	add.s64 	%rd865, %rd809, %rd804;
	min.s64 	%rd866, %rd865, %rd722;
	add.s64 	%rd867, %rd810, %rd804;
	min.s64 	%rd868, %rd867, %rd724;
	add.s64 	%rd869, %rd811, %rd804;
	min.s64 	%rd870, %rd869, %rd726;
	add.s64 	%rd871, %rd812, %rd804;
	min.s64 	%rd872, %rd871, %rd728;
	add.s64 	%rd873, %rd813, %rd804;
	min.s64 	%rd874, %rd873, %rd730;
	add.s64 	%rd875, %rd814, %rd804;
	min.s64 	%rd876, %rd875, %rd732;
	add.s64 	%rd877, %rd815, %rd804;
	min.s64 	%rd878, %rd877, %rd734;
	add.s64 	%rd879, %rd816, %rd804;
	min.s64 	%rd880, %rd879, %rd736;
	add.s64 	%rd881, %rd809, %rd805;
	min.s64 	%rd882, %rd881, %rd738;
	add.s64 	%rd883, %rd810, %rd805;
	min.s64 	%rd884, %rd883, %rd740;
	add.s64 	%rd885, %rd811, %rd805;
	min.s64 	%rd886, %rd885, %rd742;
	add.s64 	%rd887, %rd812, %rd805;
	min.s64 	%rd888, %rd887, %rd744;
	add.s64 	%rd889, %rd813, %rd805;
	min.s64 	%rd890, %rd889, %rd746;
	add.s64 	%rd891, %rd814, %rd805;
	min.s64 	%rd892, %rd891, %rd748;
	add.s64 	%rd893, %rd815, %rd805;
	min.s64 	%rd894, %rd893, %rd750;
	add.s64 	%rd895, %rd816, %rd805;
	min.s64 	%rd896, %rd895, %rd752;
	add.s64 	%rd897, %rd809, %rd806;
	min.s64 	%rd898, %rd897, %rd754;
	add.s64 	%rd899, %rd810, %rd806;
	min.s64 	%rd900, %rd899, %rd756;
	add.s64 	%rd901, %rd811, %rd806;
	min.s64 	%rd902, %rd901, %rd758;
	add.s64 	%rd903, %rd812, %rd806;
	min.s64 	%rd904, %rd903, %rd760;
	add.s64 	%rd905, %rd813, %rd806;
	min.s64 	%rd906, %rd905, %rd762;
	add.s64 	%rd907, %rd814, %rd806;
	min.s64 	%rd908, %rd907, %rd764;
	add.s64 	%rd909, %rd815, %rd806;
	min.s64 	%rd910, %rd909, %rd766;
	add.s64 	%rd911, %rd816, %rd806;
	min.s64 	%rd912, %rd911, %rd768;
	add.s64 	%rd913, %rd809, %rd807;
	min.s64 	%rd914, %rd913, %rd770;
	add.s64 	%rd915, %rd810, %rd807;
	min.s64 	%rd916, %rd915, %rd772;
	add.s64 	%rd917, %rd811, %rd807;
	min.s64 	%rd918, %rd917, %rd774;
	add.s64 	%rd919, %rd812, %rd807;
	min.s64 	%rd920, %rd919, %rd776;
	add.s64 	%rd921, %rd813, %rd807;
	min.s64 	%rd922, %rd921, %rd778;
	add.s64 	%rd923, %rd814, %rd807;
	min.s64 	%rd924, %rd923, %rd780;
	add.s64 	%rd925, %rd815, %rd807;
	min.s64 	%rd926, %rd925, %rd782;
	add.s64 	%rd927, %rd816, %rd807;
	min.s64 	%rd928, %rd927, %rd784;
	add.s64 	%rd929, %rd809, %rd808;
	min.s64 	%rd930, %rd929, %rd786;
	add.s64 	%rd931, %rd810, %rd808;
	min.s64 	%rd932, %rd931, %rd788;
	add.s64 	%rd933, %rd811, %rd808;
	min.s64 	%rd934, %rd933, %rd790;
	add.s64 	%rd935, %rd812, %rd808;
	min.s64 	%rd936, %rd935, %rd792;
	add.s64 	%rd937, %rd813, %rd808;
	min.s64 	%rd938, %rd937, %rd794;
	add.s64 	%rd939, %rd814, %rd808;
	min.s64 	%rd940, %rd939, %rd796;
	add.s64 	%rd941, %rd815, %rd808;
	min.s64 	%rd942, %rd941, %rd798;
	add.s64 	%rd943, %rd816, %rd808;
	min.s64 	%rd944, %rd943, %rd800;
	ld.shared.u64 	%rd945, [%r523+2048];
	ld.shared.u64 	%rd946, [%r523+2056];
	ld.shared.u64 	%rd947, [%r523+2064];
	ld.shared.u64 	%rd948, [%r523+2072];
	ld.shared.u64 	%rd949, [%r523+2080];
	ld.shared.u64 	%rd950, [%r523+2088];
	ld.shared.u64 	%rd951, [%r523+2096];
	ld.shared.u64 	%rd952, [%r523+2104];
	ld.shared.u64 	%rd953, [%r527+32];
	ld.shared.u64 	%rd954, [%r527+96];
	ld.shared.u64 	%rd955, [%r527+160];
	ld.shared.u64 	%rd956, [%r527+224];
	ld.shared.u64 	%rd957, [%r527+288];
	ld.shared.u64 	%rd958, [%r527+352];
	ld.shared.u64 	%rd959, [%r527+416];
	ld.shared.u64 	%rd960, [%r527+480];
	add.s64 	%rd961, %rd953, %rd945;
	min.s64 	%rd962, %rd961, %rd818;
	add.s64 	%rd963, %rd954, %rd945;
	min.s64 	%rd964, %rd963, %rd820;
	add.s64 	%rd965, %rd955, %rd945;
	min.s64 	%rd966, %rd965, %rd822;
	add.s64 	%rd967, %rd956, %rd945;
	min.s64 	%rd968, %rd967, %rd824;
	add.s64 	%rd969, %rd957, %rd945;
	min.s64 	%rd970, %rd969, %rd826;
	add.s64 	%rd971, %rd958, %rd945;
	min.s64 	%rd972, %rd971, %rd828;
	add.s64 	%rd973, %rd959, %rd945;
	min.s64 	%rd974, %rd973, %rd830;
	add.s64 	%rd975, %rd960, %rd945;
	min.s64 	%rd976, %rd975, %rd832;
	add.s64 	%rd977, %rd953, %rd946;
	min.s64 	%rd978, %rd977, %rd834;
	add.s64 	%rd979, %rd954, %rd946;
	min.s64 	%rd980, %rd979, %rd836;
	add.s64 	%rd981, %rd955, %rd946;
	min.s64 	%rd982, %rd981, %rd838;
	add.s64 	%rd983, %rd956, %rd946;
	min.s64 	%rd984, %rd983, %rd840;
	add.s64 	%rd985, %rd957, %rd946;
	min.s64 	%rd986, %rd985, %rd842;
	add.s64 	%rd987, %rd958, %rd946;
	min.s64 	%rd988, %rd987, %rd844;
	add.s64 	%rd989, %rd959, %rd946;
	min.s64 	%rd990, %rd989, %rd846;
	add.s64 	%rd991, %rd960, %rd946;
	min.s64 	%rd992, %rd991, %rd848;
	add.s64 	%rd993, %rd953, %rd947;
	min.s64 	%rd994, %rd993, %rd850;
	add.s64 	%rd995, %rd954, %rd947;
	min.s64 	%rd996, %rd995, %rd852;
	add.s64 	%rd997, %rd955, %rd947;
	min.s64 	%rd998, %rd997, %rd854;
	add.s64 	%rd999, %rd956, %rd947;
	min.s64 	%rd1000, %rd999, %rd856;
	add.s64 	%rd1001, %rd957, %rd947;
	min.s64 	%rd1002, %rd1001, %rd858;
	add.s64 	%rd1003, %rd958, %rd947;
	min.s64 	%rd1004, %rd1003, %rd860;
	add.s64 	%rd1005, %rd959, %rd947;
	min.s64 	%rd1006, %rd1005, %rd862;
	add.s64 	%rd1007, %rd960, %rd947;
	min.s64 	%rd1008, %rd1007, %rd864;
	add.s64 	%rd1009, %rd953, %rd948;
	min.s64 	%rd1010, %rd1009, %rd866;
	add.s64 	%rd1011, %rd954, %rd948;
	min.s64 	%rd1012, %rd1011, %rd868;
	add.s64 	%rd1013, %rd955, %rd948;
	min.s64 	%rd1014, %rd1013, %rd870;
	add.s64 	%rd1015, %rd956, %rd948;
	min.s64 	%rd1016, %rd1015, %rd872;
	add.s64 	%rd1017, %rd957, %rd948;
	min.s64 	%rd1018, %rd1017, %rd874;
	add.s64 	%rd1019, %rd958, %rd948;
	min.s64 	%rd1020, %rd1019, %rd876;
	add.s64 	%rd1021, %rd959, %rd948;
	min.s64 	%rd1022, %rd1021, %rd878;
	add.s64 	%rd1023, %rd960, %rd948;
	min.s64 	%rd1024, %rd1023, %rd880;
	add.s64 	%rd1025, %rd953, %rd949;
	min.s64 	%rd1026, %rd1025, %rd882;
	add.s64 	%rd1027, %rd954, %rd949;
	min.s64 	%rd1028, %rd1027, %rd884;
	add.s64 	%rd1029, %rd955, %rd949;
	min.s64 	%rd1030, %rd1029, %rd886;
	add.s64 	%rd1031, %rd956, %rd949;
	min.s64 	%rd1032, %rd1031, %rd888;
	add.s64 	%rd1033, %rd957, %rd949;
	min.s64 	%rd1034, %rd1033, %rd890;
	add.s64 	%rd1035, %rd958, %rd949;
	min.s64 	%rd1036, %rd1035, %rd892;
	add.s64 	%rd1037, %rd959, %rd949;
	min.s64 	%rd1038, %rd1037, %rd894;
	add.s64 	%rd1039, %rd960, %rd949;
	min.s64 	%rd1040, %rd1039, %rd896;
	add.s64 	%rd1041, %rd953, %rd950;
	min.s64 	%rd1042, %rd1041, %rd898;
	add.s64 	%rd1043, %rd954, %rd950;
	min.s64 	%rd1044, %rd1043, %rd900;
	add.s64 	%rd1045, %rd955, %rd950;
	min.s64 	%rd1046, %rd1045, %rd902;
	add.s64 	%rd1047, %rd956, %rd950;
	min.s64 	%rd1048, %rd1047, %rd904;
	add.s64 	%rd1049, %rd957, %rd950;
	min.s64 	%rd1050, %rd1049, %rd906;
	add.s64 	%rd1051, %rd958, %rd950;
	min.s64 	%rd1052, %rd1051, %rd908;
	add.s64 	%rd1053, %rd959, %rd950;
	min.s64 	%rd1054, %rd1053, %rd910;
	add.s64 	%rd1055, %rd960, %rd950;
	min.s64 	%rd1056, %rd1055, %rd912;
	add.s64 	%rd1057, %rd953, %rd951;
	min.s64 	%rd1058, %rd1057, %rd914;
	add.s64 	%rd1059, %rd954, %rd951;
	min.s64 	%rd1060, %rd1059, %rd916;
	add.s64 	%rd1061, %rd955, %rd951;
	min.s64 	%rd1062, %rd1061, %rd918;
	add.s64 	%rd1063, %rd956, %rd951;
	min.s64 	%rd1064, %rd1063, %rd920;
	add.s64 	%rd1065, %rd957, %rd951;
	min.s64 	%rd1066, %rd1065, %rd922;
	add.s64 	%rd1067, %rd958, %rd951;
	min.s64 	%rd1068, %rd1067, %rd924;
	add.s64 	%rd1069, %rd959, %rd951;
	min.s64 	%rd1070, %rd1069, %rd926;
	add.s64 	%rd1071, %rd960, %rd951;
	min.s64 	%rd1072, %rd1071, %rd928;
	add.s64 	%rd1073, %rd953, %rd952;
	min.s64 	%rd1074, %rd1073, %rd930;
	add.s64 	%rd1075, %rd954, %rd952;
	min.s64 	%rd1076, %rd1075, %rd932;
	add.s64 	%rd1077, %rd955, %rd952;
	min.s64 	%rd1078, %rd1077, %rd934;
	add.s64 	%rd1079, %rd956, %rd952;
	min.s64 	%rd1080, %rd1079, %rd936;
	add.s64 	%rd1081, %rd957, %rd952;
	min.s64 	%rd1082, %rd1081, %rd938;
	add.s64 	%rd1083, %rd958, %rd952;
	min.s64 	%rd1084, %rd1083, %rd940;
	add.s64 	%rd1085, %rd959, %rd952;
	min.s64 	%rd1086, %rd1085, %rd942;
	add.s64 	%rd1087, %rd960, %rd952;
	min.s64 	%rd1088, %rd1087, %rd944;
	ld.shared.u64 	%rd1089, [%r523+2560];
	ld.shared.u64 	%rd1090, [%r523+2568];
	ld.shared.u64 	%rd1091, [%r523+2576];
	ld.shared.u64 	%rd1092, [%r523+2584];
	ld.shared.u64 	%rd1093, [%r523+2592];
	ld.shared.u64 	%rd1094, [%r523+2600];
	ld.shared.u64 	%rd1095, [%r523+2608];
	ld.shared.u64 	%rd1096, [%r523+2616];
	ld.shared.u64 	%rd1097, [%r527+40];
	ld.shared.u64 	%rd1098, [%r527+104];
	ld.shared.u64 	%rd1099, [%r527+168];
	ld.shared.u64 	%rd1100, [%r527+232];
	ld.shared.u64 	%rd1101, [%r527+296];
	ld.shared.u64 	%rd1102, [%r527+360];
	ld.shared.u64 	%rd1103, [%r527+424];
	ld.shared.u64 	%rd1104, [%r527+488];
	add.s64 	%rd1105, %rd1097, %rd1089;
	min.s64 	%rd1106, %rd1105, %rd962;
	add.s64 	%rd1107, %rd1098, %rd1089;
	min.s64 	%rd1108, %rd1107, %rd964;
	add.s64 	%rd1109, %rd1099, %rd1089;
	min.s64 	%rd1110, %rd1109, %rd966;
	add.s64 	%rd1111, %rd1100, %rd1089;
	min.s64 	%rd1112, %rd1111, %rd968;
	add.s64 	%rd1113, %rd1101, %rd1089;
	min.s64 	%rd1114, %rd1113, %rd970;
	add.s64 	%rd1115, %rd1102, %rd1089;
	min.s64 	%rd1116, %rd1115, %rd972;
	add.s64 	%rd1117, %rd1103, %rd1089;
	min.s64 	%rd1118, %rd1117, %rd974;
	add.s64 	%rd1119, %rd1104, %rd1089;
	min.s64 	%rd1120, %rd1119, %rd976;
	add.s64 	%rd1121, %rd1097, %rd1090;
	min.s64 	%rd1122, %rd1121, %rd978;
	add.s64 	%rd1123, %rd1098, %rd1090;
	min.s64 	%rd1124, %rd1123, %rd980;
	add.s64 	%rd1125, %rd1099, %rd1090;
	min.s64 	%rd1126, %rd1125, %rd982;
	add.s64 	%rd1127, %rd1100, %rd1090;
	min.s64 	%rd1128, %rd1127, %rd984;
	add.s64 	%rd1129, %rd1101, %rd1090;
	min.s64 	%rd1130, %rd1129, %rd986;
	add.s64 	%rd1131, %rd1102, %rd1090;
	min.s64 	%rd1132, %rd1131, %rd988;
	add.s64 	%rd1133, %rd1103, %rd1090;
	min.s64 	%rd1134, %rd1133, %rd990;
	add.s64 	%rd1135, %rd1104, %rd1090;
	min.s64 	%rd1136, %rd1135, %rd992;
	add.s64 	%rd1137, %rd1097, %rd1091;
	min.s64 	%rd1138, %rd1137, %rd994;
	add.s64 	%rd1139, %rd1098, %rd1091;
	min.s64 	%rd1140, %rd1139, %rd996;
	add.s64 	%rd1141, %rd1099, %rd1091;
	min.s64 	%rd1142, %rd1141, %rd998;
	add.s64 	%rd1143, %rd1100, %rd1091;
	min.s64 	%rd1144, %rd1143, %rd1000;
	add.s64 	%rd1145, %rd1101, %rd1091;
	min.s64 	%rd1146, %rd1145, %rd1002;
	add.s64 	%rd1147, %rd1102, %rd1091;
	min.s64 	%rd1148, %rd1147, %rd1004;
	add.s64 	%rd1149, %rd1103, %rd1091;
	min.s64 	%rd1150, %rd1149, %rd1006;
	add.s64 	%rd1151, %rd1104, %rd1091;
	min.s64 	%rd1152, %rd1151, %rd1008;
	add.s64 	%rd1153, %rd1097, %rd1092;
	min.s64 	%rd1154, %rd1153, %rd1010;
	add.s64 	%rd1155, %rd1098, %rd1092;
	min.s64 	%rd1156, %rd1155, %rd1012;
	add.s64 	%rd1157, %rd1099, %rd1092;
	min.s64 	%rd1158, %rd1157, %rd1014;
	add.s64 	%rd1159, %rd1100, %rd1092;
	min.s64 	%rd1160, %rd1159, %rd1016;
	add.s64 	%rd1161, %rd1101, %rd1092;
	min.s64 	%rd1162, %rd1161, %rd1018;
	add.s64 	%rd1163, %rd1102, %rd1092;
	min.s64 	%rd1164, %rd1163, %rd1020;
	add.s64 	%rd1165, %rd1103, %rd1092;
	min.s64 	%rd1166, %rd1165, %rd1022;
	add.s64 	%rd1167, %rd1104, %rd1092;
	min.s64 	%rd1168, %rd1167, %rd1024;
	add.s64 	%rd1169, %rd1097, %rd1093;
	min.s64 	%rd1170, %rd1169, %rd1026;
	add.s64 	%rd1171, %rd1098, %rd1093;
	min.s64 	%rd1172, %rd1171, %rd1028;
	add.s64 	%rd1173, %rd1099, %rd1093;
	min.s64 	%rd1174, %rd1173, %rd1030;
	add.s64 	%rd1175, %rd1100, %rd1093;
	min.s64 	%rd1176, %rd1175, %rd1032;
	add.s64 	%rd1177, %rd1101, %rd1093;
	min.s64 	%rd1178, %rd1177, %rd1034;
	add.s64 	%rd1179, %rd1102, %rd1093;
	min.s64 	%rd1180, %rd1179, %rd1036;
	add.s64 	%rd1181, %rd1103, %rd1093;
	min.s64 	%rd1182, %rd1181, %rd1038;
	add.s64 	%rd1183, %rd1104, %rd1093;
	min.s64 	%rd1184, %rd1183, %rd1040;
	add.s64 	%rd1185, %rd1097, %rd1094;
	min.s64 	%rd1186, %rd1185, %rd1042;
	add.s64 	%rd1187, %rd1098, %rd1094;
	min.s64 	%rd1188, %rd1187, %rd1044;
	add.s64 	%rd1189, %rd1099, %rd1094;
	min.s64 	%rd1190, %rd1189, %rd1046;
	add.s64 	%rd1191, %rd1100, %rd1094;
	min.s64 	%rd1192, %rd1191, %rd1048;
	add.s64 	%rd1193, %rd1101, %rd1094;
	min.s64 	%rd1194, %rd1193, %rd1050;
	add.s64 	%rd1195, %rd1102, %rd1094;
	min.s64 	%rd1196, %rd1195, %rd1052;
	add.s64 	%rd1197, %rd1103, %rd1094;
	min.s64 	%rd1198, %rd1197, %rd1054;
	add.s64 	%rd1199, %rd1104, %rd1094;
	min.s64 	%rd1200, %rd1199, %rd1056;
	add.s64 	%rd1201, %rd1097, %rd1095;
	min.s64 	%rd1202, %rd1201, %rd1058;
	add.s64 	%rd1203, %rd1098, %rd1095;
	min.s64 	%rd1204, %rd1203, %rd1060;
	add.s64 	%rd1205, %rd1099, %rd1095;
	min.s64 	%rd1206, %rd1205, %rd1062;
	add.s64 	%rd1207, %rd1100, %rd1095;
	min.s64 	%rd1208, %rd1207, %rd1064;
	add.s64 	%rd1209, %rd1101, %rd1095;
	min.s64 	%rd1210, %rd1209, %rd1066;
	add.s64 	%rd1211, %rd1102, %rd1095;
	min.s64 	%rd1212, %rd1211, %rd1068;
	add.s64 	%rd1213, %rd1103, %rd1095;
	min.s64 	%rd1214, %rd1213, %rd1070;
	add.s64 	%rd1215, %rd1104, %rd1095;
	min.s64 	%rd1216, %rd1215, %rd1072;
	add.s64 	%rd1217, %rd1097, %rd1096;
	min.s64 	%rd1218, %rd1217, %rd1074;
	add.s64 	%rd1219, %rd1098, %rd1096;
	min.s64 	%rd1220, %rd1219, %rd1076;
	add.s64 	%rd1221, %rd1099, %rd1096;
	min.s64 	%rd1222, %rd1221, %rd1078;
	add.s64 	%rd1223, %rd1100, %rd1096;
	min.s64 	%rd1224, %rd1223, %rd1080;
	add.s64 	%rd1225, %rd1101, %rd1096;
	min.s64 	%rd1226, %rd1225, %rd1082;
	add.s64 	%rd1227, %rd1102, %rd1096;
	min.s64 	%rd1228, %rd1227, %rd1084;
	add.s64 	%rd1229, %rd1103, %rd1096;
	min.s64 	%rd1230, %rd1229, %rd1086;
	add.s64 	%rd1231, %rd1104, %rd1096;
	min.s64 	%rd1232, %rd1231, %rd1088;
	ld.shared.u64 	%rd1233, [%r523+3072];
	ld.shared.u64 	%rd1234, [%r523+3080];
	ld.shared.u64 	%rd1235, [%r523+3088];
	ld.shared.u64 	%rd1236, [%r523+3096];
	ld.shared.u64 	%rd1237, [%r523+3104];
	ld.shared.u64 	%rd1238, [%r523+3112];
	ld.shared.u64 	%rd1239, [%r523+3120];
	ld.shared.u64 	%rd1240, [%r523+3128];
	ld.shared.u64 	%rd1241, [%r527+48];
	ld.shared.u64 	%rd1242, [%r527+112];
	ld.shared.u64 	%rd1243, [%r527+176];
	ld.shared.u64 	%rd1244, [%r527+240];
	ld.shared.u64 	%rd1245, [%r527+304];
	ld.shared.u64 	%rd1246, [%r527+368];
	ld.shared.u64 	%rd1247, [%r527+432];
	ld.shared.u64 	%rd1248, [%r527+496];
	add.s64 	%rd1249, %rd1241, %rd1233;
	min.s64 	%rd1250, %rd1249, %rd1106;
	add.s64 	%rd1251, %rd1242, %rd1233;
	min.s64 	%rd1252, %rd1251, %rd1108;
	add.s64 	%rd1253, %rd1243, %rd1233;
	min.s64 	%rd1254, %rd1253, %rd1110;
	add.s64 	%rd1255, %rd1244, %rd1233;
	min.s64 	%rd1256, %rd1255, %rd1112;
	add.s64 	%rd1257, %rd1245, %rd1233;
	min.s64 	%rd1258, %rd1257, %rd1114;
	add.s64 	%rd1259, %rd1246, %rd1233;
	min.s64 	%rd1260, %rd1259, %rd1116;
	add.s64 	%rd1261, %rd1247, %rd1233;
	min.s64 	%rd1262, %rd1261, %rd1118;
	add.s64 	%rd1263, %rd1248, %rd1233;
	min.s64 	%rd1264, %rd1263, %rd1120;
	add.s64 	%rd1265, %rd1241, %rd1234;
	min.s64 	%rd1266, %rd1265, %rd1122;
	add.s64 	%rd1267, %rd1242, %rd1234;
	min.s64 	%rd1268, %rd1267, %rd1124;
	add.s64 	%rd1269, %rd1243, %rd1234;
	min.s64 	%rd1270, %rd1269, %rd1126;
	add.s64 	%rd1271, %rd1244, %rd1234;
	min.s64 	%rd1272, %rd1271, %rd1128;
	add.s64 	%rd1273, %rd1245, %rd1234;
	min.s64 	%rd1274, %rd1273, %rd1130;
	add.s64 	%rd1275, %rd1246, %rd1234;
	min.s64 	%rd1276, %rd1275, %rd1132;
	add.s64 	%rd1277, %rd1247, %rd1234;
	min.s64 	%rd1278, %rd1277, %rd1134;
	add.s64 	%rd1279, %rd1248, %rd1234;
	min.s64 	%rd1280, %rd1279, %rd1136;
	add.s64 	%rd1281, %rd1241, %rd1235;
	min.s64 	%rd1282, %rd1281, %rd1138;
	add.s64 	%rd1283, %rd1242, %rd1235;
	min.s64 	%rd1284, %rd1283, %rd1140;
	add.s64 	%rd1285, %rd1243, %rd1235;
	min.s64 	%rd1286, %rd1285, %rd1142;
	add.s64 	%rd1287, %rd1244, %rd1235;
	min.s64 	%rd1288, %rd1287, %rd1144;
	add.s64 	%rd1289, %rd1245, %rd1235;
	min.s64 	%rd1290, %rd1289, %rd1146;
	add.s64 	%rd1291, %rd1246, %rd1235;
	min.s64 	%rd1292, %rd1291, %rd1148;
	add.s64 	%rd1293, %rd1247, %rd1235;
	min.s64 	%rd1294, %rd1293, %rd1150;
	add.s64 	%rd1295, %rd1248, %rd1235;
	min.s64 	%rd1296, %rd1295, %rd1152;
	add.s64 	%rd1297, %rd1241, %rd1236;
	min.s64 	%rd1298, %rd1297, %rd1154;
	add.s64 	%rd1299, %rd1242, %rd1236;
	min.s64 	%rd1300, %rd1299, %rd1156;
	add.s64 	%rd1301, %rd1243, %rd1236;
	min.s64 	%rd1302, %rd1301, %rd1158;
	add.s64 	%rd1303, %rd1244, %rd1236;
	min.s64 	%rd1304, %rd1303, %rd1160;
	add.s64 	%rd1305, %rd1245, %rd1236;
	min.s64 	%rd1306, %rd1305, %rd1162;
	add.s64 	%rd1307, %rd1246, %rd1236;
	min.s64 	%rd1308, %rd1307, %rd1164;
	add.s64 	%rd1309, %rd1247, %rd1236;
	min.s64 	%rd1310, %rd1309, %rd1166;
	add.s64 	%rd1311, %rd1248, %rd1236;
	min.s64 	%rd1312, %rd1311, %rd1168;
	add.s64 	%rd1313, %rd1241, %rd1237;
	min.s64 	%rd1314, %rd1313, %rd1170;
	add.s64 	%rd1315, %rd1242, %rd1237;
	min.s64 	%rd1316, %rd1315, %rd1172;
	add.s64 	%rd1317, %rd1243, %rd1237;
	min.s64 	%rd1318, %rd1317, %rd1174;
	add.s64 	%rd1319, %rd1244, %rd1237;
	min.s64 	%rd1320, %rd1319, %rd1176;
	add.s64 	%rd1321, %rd1245, %rd1237;
	min.s64 	%rd1322, %rd1321, %rd1178;
	add.s64 	%rd1323, %rd1246, %rd1237;
	min.s64 	%rd1324, %rd1323, %rd1180;
	add.s64 	%rd1325, %rd1247, %rd1237;
	min.s64 	%rd1326, %rd1325, %rd1182;
	add.s64 	%rd1327, %rd1248, %rd1237;
	min.s64 	%rd1328, %rd1327, %rd1184;
	add.s64 	%rd1329, %rd1241, %rd1238;
	min.s64 	%rd1330, %rd1329, %rd1186;
	add.s64 	%rd1331, %rd1242, %rd1238;
	min.s64 	%rd1332, %rd1331, %rd1188;
	add.s64 	%rd1333, %rd1243, %rd1238;
	min.s64 	%rd1334, %rd1333, %rd1190;
	add.s64 	%rd1335, %rd1244, %rd1238;
	min.s64 	%rd1336, %rd1335, %rd1192;
	add.s64 	%rd1337, %rd1245, %rd1238;
	min.s64 	%rd1338, %rd1337, %rd1194;
	add.s64 	%rd1339, %rd1246, %rd1238;
	min.s64 	%rd1340, %rd1339, %rd1196;
	add.s64 	%rd1341, %rd1247, %rd1238;
	min.s64 	%rd1342, %rd1341, %rd1198;
	add.s64 	%rd1343, %rd1248, %rd1238;
	min.s64 	%rd1344, %rd1343, %rd1200;
	add.s64 	%rd1345, %rd1241, %rd1239;
	min.s64 	%rd1346, %rd1345, %rd1202;
	add.s64 	%rd1347, %rd1242, %rd1239;
	min.s64 	%rd1348, %rd1347, %rd1204;
	add.s64 	%rd1349, %rd1243, %rd1239;
	min.s64 	%rd1350, %rd1349, %rd1206;
	add.s64 	%rd1351, %rd1244, %rd1239;
	min.s64 	%rd1352, %rd1351, %rd1208;
	add.s64 	%rd1353, %rd1245, %rd1239;
	min.s64 	%rd1354, %rd1353, %rd1210;
	add.s64 	%rd1355, %rd1246, %rd1239;
	min.s64 	%rd1356, %rd1355, %rd1212;
	add.s64 	%rd1357, %rd1247, %rd1239;
	min.s64 	%rd1358, %rd1357, %rd1214;
	add.s64 	%rd1359, %rd1248, %rd1239;
	min.s64 	%rd1360, %rd1359, %rd1216;
	add.s64 	%rd1361, %rd1241, %rd1240;
	min.s64 	%rd1362, %rd1361, %rd1218;
	add.s64 	%rd1363, %rd1242, %rd1240;
	min.s64 	%rd1364, %rd1363, %rd1220;
	add.s64 	%rd1365, %rd1243, %rd1240;
	min.s64 	%rd1366, %rd1365, %rd1222;
	add.s64 	%rd1367, %rd1244, %rd1240;
	min.s64 	%rd1368, %rd1367, %rd1224;
	add.s64 	%rd1369, %rd1245, %rd1240;
	min.s64 	%rd1370, %rd1369, %rd1226;
	add.s64 	%rd1371, %rd1246, %rd1240;
	min.s64 	%rd1372, %rd1371, %rd1228;
	add.s64 	%rd1373, %rd1247, %rd1240;
	min.s64 	%rd1374, %rd1373, %rd1230;
	add.s64 	%rd1375, %rd1248, %rd1240;
	min.s64 	%rd1376, %rd1375, %rd1232;
	ld.shared.u64 	%rd1377, [%r523+3584];
	ld.shared.u64 	%rd1378, [%r523+3592];
	ld.shared.u64 	%rd1379, [%r523+3600];
	ld.shared.u64 	%rd1380, [%r523+3608];
	ld.shared.u64 	%rd1381, [%r523+3616];
	ld.shared.u64 	%rd1382, [%r523+3624];
	ld.shared.u64 	%rd1383, [%r523+3632];
	ld.shared.u64 	%rd1384, [%r523+3640];
	ld.shared.u64 	%rd1385, [%r527+56];
	ld.shared.u64 	%rd1386, [%r527+120];
	ld.shared.u64 	%rd1387, [%r527+184];
	ld.shared.u64 	%rd1388, [%r527+248];
	ld.shared.u64 	%rd1389, [%r527+312];
	ld.shared.u64 	%rd1390, [%r527+376];
	ld.shared.u64 	%rd1391, [%r527+440];
	ld.shared.u64 	%rd1392, [%r527+504];
	add.s64 	%rd1393, %rd1385, %rd1377;
	min.s64 	%rd2035, %rd1393, %rd1250;
	add.s64 	%rd1394, %rd1386, %rd1377;
	min.s64 	%rd2027, %rd1394, %rd1252;
	add.s64 	%rd1395, %rd1387, %rd1377;
	min.s64 	%rd2019, %rd1395, %rd1254;
	add.s64 	%rd1396, %rd1388, %rd1377;
	min.s64 	%rd2011, %rd1396, %rd1256;
	add.s64 	%rd1397, %rd1389, %rd1377;
	min.s64 	%rd2003, %rd1397, %rd1258;
	add.s64 	%rd1398, %rd1390, %rd1377;
	min.s64 	%rd1995, %rd1398, %rd1260;
	add.s64 	%rd1399, %rd1391, %rd1377;
	min.s64 	%rd1987, %rd1399, %rd1262;
	add.s64 	%rd1400, %rd1392, %rd1377;
	min.s64 	%rd1979, %rd1400, %rd1264;
	add.s64 	%rd1401, %rd1385, %rd1378;
	min.s64 	%rd2034, %rd1401, %rd1266;
	add.s64 	%rd1402, %rd1386, %rd1378;
	min.s64 	%rd2026, %rd1402, %rd1268;
	add.s64 	%rd1403, %rd1387, %rd1378;
	min.s64 	%rd2018, %rd1403, %rd1270;
	add.s64 	%rd1404, %rd1388, %rd1378;
	min.s64 	%rd2010, %rd1404, %rd1272;
	add.s64 	%rd1405, %rd1389, %rd1378;
	min.s64 	%rd2002, %rd1405, %rd1274;
	add.s64 	%rd1406, %rd1390, %rd1378;
	min.s64 	%rd1994, %rd1406, %rd1276;
	add.s64 	%rd1407, %rd1391, %rd1378;
	min.s64 	%rd1986, %rd1407, %rd1278;
	add.s64 	%rd1408, %rd1392, %rd1378;
	min.s64 	%rd1978, %rd1408, %rd1280;
	add.s64 	%rd1409, %rd1385, %rd1379;
	min.s64 	%rd2033, %rd1409, %rd1282;
	add.s64 	%rd1410, %rd1386, %rd1379;
	min.s64 	%rd2025, %rd1410, %rd1284;
	add.s64 	%rd1411, %rd1387, %rd1379;
	min.s64 	%rd2017, %rd1411, %rd1286;
	add.s64 	%rd1412, %rd1388, %rd1379;
	min.s64 	%rd2009, %rd1412, %rd1288;
	add.s64 	%rd1413, %rd1389, %rd1379;
	min.s64 	%rd2001, %rd1413, %rd1290;
	add.s64 	%rd1414, %rd1390, %rd1379;
	min.s64 	%rd1993, %rd1414, %rd1292;
	add.s64 	%rd1415, %rd1391, %rd1379;
	min.s64 	%rd1985, %rd1415, %rd1294;
	add.s64 	%rd1416, %rd1392, %rd1379;
	min.s64 	%rd1977, %rd1416, %rd1296;
	add.s64 	%rd1417, %rd1385, %rd1380;
	min.s64 	%rd2032, %rd1417, %rd1298;
	add.s64 	%rd1418, %rd1386, %rd1380;
	min.s64 	%rd2024, %rd1418, %rd1300;
	add.s64 	%rd1419, %rd1387, %rd1380;
	min.s64 	%rd2016, %rd1419, %rd1302;
	add.s64 	%rd1420, %rd1388, %rd1380;
	min.s64 	%rd2008, %rd1420, %rd1304;
	add.s64 	%rd1421, %rd1389, %rd1380;
	min.s64 	%rd2000, %rd1421, %rd1306;
	add.s64 	%rd1422, %rd1390, %rd1380;
	min.s64 	%rd1992, %rd1422, %rd1308;
	add.s64 	%rd1423, %rd1391, %rd1380;
	min.s64 	%rd1984, %rd1423, %rd1310;
	add.s64 	%rd1424, %rd1392, %rd1380;
	min.s64 	%rd1976, %rd1424, %rd1312;
	add.s64 	%rd1425, %rd1385, %rd1381;
	min.s64 	%rd2031, %rd1425, %rd1314;
	add.s64 	%rd1426, %rd1386, %rd1381;
	min.s64 	%rd2023, %rd1426, %rd1316;
	add.s64 	%rd1427, %rd1387, %rd1381;
	min.s64 	%rd2015, %rd1427, %rd1318;
	add.s64 	%rd1428, %rd1388, %rd1381;
	min.s64 	%rd2007, %rd1428, %rd1320;
	add.s64 	%rd1429, %rd1389, %rd1381;
	min.s64 	%rd1999, %rd1429, %rd1322;
	add.s64 	%rd1430, %rd1390, %rd1381;
	min.s64 	%rd1991, %rd1430, %rd1324;
	add.s64 	%rd1431, %rd1391, %rd1381;
	min.s64 	%rd1983, %rd1431, %rd1326;
	add.s64 	%rd1432, %rd1392, %rd1381;
	min.s64 	%rd1975, %rd1432, %rd1328;
	add.s64 	%rd1433, %rd1385, %rd1382;
	min.s64 	%rd2030, %rd1433, %rd1330;
	add.s64 	%rd1434, %rd1386, %rd1382;
	min.s64 	%rd2022, %rd1434, %rd1332;
	add.s64 	%rd1435, %rd1387, %rd1382;
	min.s64 	%rd2014, %rd1435, %rd1334;
	add.s64 	%rd1436, %rd1388, %rd1382;
	min.s64 	%rd2006, %rd1436, %rd1336;
	add.s64 	%rd1437, %rd1389, %rd1382;
	min.s64 	%rd1998, %rd1437, %rd1338;
	add.s64 	%rd1438, %rd1390, %rd1382;
	min.s64 	%rd1990, %rd1438, %rd1340;
	add.s64 	%rd1439, %rd1391, %rd1382;
	min.s64 	%rd1982, %rd1439, %rd1342;
	add.s64 	%rd1440, %rd1392, %rd1382;
	min.s64 	%rd1974, %rd1440, %rd1344;
	add.s64 	%rd1441, %rd1385, %rd1383;
	min.s64 	%rd2029, %rd1441, %rd1346;
	add.s64 	%rd1442, %rd1386, %rd1383;
	min.s64 	%rd2021, %rd1442, %rd1348;
	add.s64 	%rd1443, %rd1387, %rd1383;
	min.s64 	%rd2013, %rd1443, %rd1350;
	add.s64 	%rd1444, %rd1388, %rd1383;
	min.s64 	%rd2005, %rd1444, %rd1352;
	add.s64 	%rd1445, %rd1389, %rd1383;
	min.s64 	%rd1997, %rd1445, %rd1354;
	add.s64 	%rd1446, %rd1390, %rd1383;
	min.s64 	%rd1989, %rd1446, %rd1356;
	add.s64 	%rd1447, %rd1391, %rd1383;
	min.s64 	%rd1981, %rd1447, %rd1358;
	add.s64 	%rd1448, %rd1392, %rd1383;
	min.s64 	%rd1973, %rd1448, %rd1360;
	add.s64 	%rd1449, %rd1385, %rd1384;
	min.s64 	%rd2028, %rd1449, %rd1362;
	add.s64 	%rd1450, %rd1386, %rd1384;
	min.s64 	%rd2020, %rd1450, %rd1364;
	add.s64 	%rd1451, %rd1387, %rd1384;
	min.s64 	%rd2012, %rd1451, %rd1366;
	add.s64 	%rd1452, %rd1388, %rd1384;
	min.s64 	%rd2004, %rd1452, %rd1368;
	add.s64 	%rd1453, %rd1389, %rd1384;
	min.s64 	%rd1996, %rd1453, %rd1370;
	add.s64 	%rd1454, %rd1390, %rd1384;
	min.s64 	%rd1988, %rd1454, %rd1372;
	add.s64 	%rd1455, %rd1391, %rd1384;
	min.s64 	%rd1980, %rd1455, %rd1374;
	add.s64 	%rd1456, %rd1392, %rd1384;
	min.s64 	%rd1972, %rd1456, %rd1376;
	bar.sync 	0;
	shl.b32 	%r528, %r1001, 3;
	add.s32 	%r1209, %r1209, %r528;
	add.s32 	%r1208, %r1208, 8;
	add.s32 	%r1207, %r1207, %r528;
	add.s32 	%r1206, %r1206, %r528;
	add.s32 	%r1205, %r1205, %r528;
	add.s32 	%r1204, %r1204, %r528;
	add.s32 	%r1203, %r1203, %r528;
	add.s32 	%r1202, %r1202, %r528;
	add.s32 	%r1201, %r1201, %r528;
	add.s32 	%r1200, %r1200, 8;
	add.s32 	%r1199, %r1199, 8;
	add.s32 	%r1198, %r1198, 8;
	add.s32 	%r1197, %r1197, 8;
	add.s32 	%r1196, %r1196, 8;
	add.s32 	%r1195, %r1195, 8;
	add.s32 	%r1194, %r1194, 8;
	add.s32 	%r1193, %r1193, 8;
	add.s32 	%r1192, %r1192, 8;
	add.s32 	%r58, %r1191, 8;
	add.s32 	%r529, %r1191, 5;
	setp.lt.s32 	%p55, %r529, %r1190;
	mov.u32 	%r1191, %r58;
	@%p55 bra 	$L__BB3_2;
$L__BB3_81:
	mov.u32 	%r530, %ctaid.y;
	mov.u32 	%r532, %ctaid.x;
	mov.u32 	%r533, %nctaid.x;
	add.s32 	%r534, %r533, -1;
	setp.eq.s32 	%p56, %r532, %r534;
	mov.u32 	%r535, %nctaid.y;
	add.s32 	%r537, %r535, -1;
	setp.eq.s32 	%p57, %r530, %r537;
	or.pred  	%p2, %p56, %p57;
	@%p2 bra 	$L__BB3_82;
	bra.uni 	$L__BB3_84;
$L__BB3_82:
	ld.param.u32 	%r1109, [_Z19INT64_minadd_kernelILi64ELi8ELi64ELi8ELi8ELb0EEvPlS0_S0_iii_param_4];
	ld.param.u32 	%r1003, [_Z19INT64_minadd_kernelILi64ELi8ELi64ELi8ELi8ELb0EEvPlS0_S0_iii_param_3];
	mov.u32 	%r549, %ctaid.y;
	shl.b32 	%r550, %r549, 6;
	mov.u32 	%r551, %tid.y;
	shl.b32 	%r552, %r551, 3;
	add.s32 	%r553, %r550, %r552;
	setp.ge.s32 	%p58, %r553, %r1109;
	mov.u32 	%r555, %ctaid.x;
	shl.b32 	%r556, %r555, 6;
	mov.u32 	%r557, %tid.x;
	shl.b32 	%r558, %r557, 3;
	add.s32 	%r559, %r556, %r558;
	setp.ge.s32 	%p59, %r559, %r1003;
	or.pred  	%p60, %p59, %p58;
	@%p60 bra 	$L__BB3_85;
	ld.param.u32 	%r1004, [_Z19INT64_minadd_kernelILi64ELi8ELi64ELi8ELi8ELb0EEvPlS0_S0_iii_param_3];
	ld.param.u64 	%rd1946, [_Z19INT64_minadd_kernelILi64ELi8ELi64ELi8ELi8ELb0EEvPlS0_S0_iii_param_2];
	mov.u32 	%r560, %ctaid.y;
	shl.b32 	%r561, %r560, 6;
	mov.u32 	%r562, %tid.y;
	shl.b32 	%r563, %r562, 3;
	add.s32 	%r564, %r561, %r563;
	mov.u32 	%r565, %ctaid.x;
	shl.b32 	%r566, %r565, 6;
	mov.u32 	%r567, %tid.x;
	shl.b32 	%r568, %r567, 3;
	add.s32 	%r569, %r566, %r568;
	mad.lo.s32 	%r570, %r564, %r1004, %r569;
	cvta.to.global.u64 	%rd1462, %rd1946;
	mul.wide.s32 	%rd1463, %r570, 8;
	add.s64 	%rd1464, %rd1462, %rd1463;
	ld.global.u64 	%rd1465, [%rd1464];
	min.s64 	%rd1466, %rd2035, %rd1465;
	st.global.u64 	[%rd1464], %rd1466;
	bra.uni 	$L__BB3_85;
$L__BB3_84:
	ld.param.u32 	%r1002, [_Z19INT64_minadd_kernelILi64ELi8ELi64ELi8ELi8ELb0EEvPlS0_S0_iii_param_3];
	ld.param.u64 	%rd1945, [_Z19INT64_minadd_kernelILi64ELi8ELi64ELi8ELi8ELb0EEvPlS0_S0_iii_param_2];
	mov.u32 	%r538, %ctaid.y;
	shl.b32 	%r539, %r538, 6;
	mov.u32 	%r540, %tid.y;
	shl.b32 	%r541, %r540, 3;
	add.s32 	%r542, %r539, %r541;
	mov.u32 	%r543, %ctaid.x;
	shl.b32 	%r544, %r543, 6;
	mov.u32 	%r545, %tid.x;
	shl.b32 	%r546, %r545, 3;
	add.s32 	%r547, %r544, %r546;
	mad.lo.s32 	%r548, %r542, %r1002, %r547;
	cvta.to.global.u64 	%rd1457, %rd1945;
	mul.wide.s32 	%rd1458, %r548, 8;
	add.s64 	%rd1459, %rd1457, %rd1458;
	ld.global.u64 	%rd1460, [%rd1459];
	min.s64 	%rd1461, %rd2035, %rd1460;
	st.global.u64 	[%rd1459], %rd1461;
$L__BB3_85:
	@%p2 bra 	$L__BB3_87;
	ld.param.u32 	%r1005, [_Z19INT64_minadd_kernelILi64ELi8ELi64ELi8ELi8ELb0EEvPlS0_S0_iii_param_3];
	ld.param.u64 	%rd1947, [_Z19INT64_minadd_kernelILi64ELi8ELi64ELi8ELi8ELb0EEvPlS0_S0_iii_param_2];
	mov.u32 	%r571, %ctaid.y;
	shl.b32 	%r572, %r571, 6;
	mov.u32 	%r573, %tid.y;
	shl.b32 	%r574, %r573, 3;
	add.s32 	%r575, %r572, %r574;
	mul.lo.s32 	%r576, %r575, %r1005;
	cvt.s64.s32 	%rd1467, %r576;
	mov.u32 	%r577, %ctaid.x;
	shl.b32 	%r578, %r577, 6;
	mov.u32 	%r579, %tid.x;
	shl.b32 	%r580, %r579, 3;
	add.s32 	%r581, %r578, %r580;
	cvt.s64.s32 	%rd1468, %r581;
	add.s64 	%rd1469, %rd1468, %rd1467;
	cvta.to.global.u64 	%rd1470, %rd1947;
	shl.b64 	%rd1471, %rd1469, 3;
	add.s64 	%rd1472, %rd1470, %rd1471;
	ld.global.u64 	%rd1473, [%rd1472+8];
	min.s64 	%rd1474, %rd2034, %rd1473;
	st.global.u64 	[%rd1472+8], %rd1474;
	bra.uni 	$L__BB3_89;
$L__BB3_87:
	ld.param.u32 	%r1110, [_Z19INT64_minadd_kernelILi64ELi8ELi64ELi8ELi8ELb0EEvPlS0_S0_iii_param_4];
	ld.param.u32 	%r1006, [_Z19INT64_minadd_kernelILi64ELi8ELi64ELi8ELi8ELb0EEvPlS0_S0_iii_param_3];
	mov.u32 	%r582, %ctaid.y;
	shl.b32 	%r583, %r582, 6;
	mov.u32 	%r584, %tid.y;
	shl.b32 	%r585, %r584, 3;
	add.s32 	%r586, %r583, %r585;
	setp.ge.s32 	%p61, %r586, %r1110;
	mov.u32 	%r588, %ctaid.x;
	shl.b32 	%r589, %r588, 6;
	mov.u32 	%r590, %tid.x;
	shl.b32 	%r591, %r590, 3;
	add.s32 	%r592, %r589, %r591;
	or.b32  	%r593, %r592, 1;
	setp.ge.s32 	%p62, %r593, %r1006;
	or.pred  	%p63, %p62, %p61;
	@%p63 bra 	$L__BB3_89;
	ld.param.u32 	%r1007, [_Z19INT64_minadd_kernelILi64ELi8ELi64ELi8ELi8ELb0EEvPlS0_S0_iii_param_3];
	ld.param.u64 	%rd1948, [_Z19INT64_minadd_kernelILi64ELi8ELi64ELi8ELi8ELb0EEvPlS0_S0_iii_param_2];
	mov.u32 	%r594, %ctaid.y;
	shl.b32 	%r595, %r594, 6;
	mov.u32 	%r596, %tid.y;
	shl.b32 	%r597, %r596, 3;
	add.s32 	%r598, %r595, %r597;
	mul.lo.s32 	%r599, %r598, %r1007;
	cvt.s64.s32 	%rd1475, %r599;
	mov.u32 	%r600, %ctaid.x;
	shl.b32 	%r601, %r600, 6;
	mov.u32 	%r602, %tid.x;
	shl.b32 	%r603, %r602, 3;
	add.s32 	%r604, %r601, %r603;
	cvt.s64.s32 	%rd1476, %r604;
	add.s64 	%rd1477, %rd1476, %rd1475;
	cvta.to.global.u64 	%rd1478, %rd1948;
	shl.b64 	%rd1479, %rd1477, 3;
	add.s64 	%rd1480, %rd1478, %rd1479;
	ld.global.u64 	%rd1481, [%rd1480+8];
	min.s64 	%rd1482, %rd2034, %rd1481;
	st.global.u64 	[%rd1480+8], %rd1482;
$L__BB3_89:
	@%p2 bra 	$L__BB3_91;
	ld.param.u32 	%r1008, [_Z19INT64_minadd_kernelILi64ELi8ELi64ELi8ELi8ELb0EEvPlS0_S0_iii_param_3];
	ld.param.u64 	%rd1949, [_Z19INT64_minadd_kernelILi64ELi8ELi64ELi8ELi8ELb0EEvPlS0_S0_iii_param_2];
	mov.u32 	%r605, %ctaid.y;
	shl.b32 	%r606, %r605, 6;
	mov.u32 	%r607, %tid.y;
	shl.b32 	%r608, %r607, 3;
	add.s32 	%r609, %r606, %r608;
	mul.lo.s32 	%r610, %r609, %r1008;
	cvt.s64.s32 	%rd1483, %r610;
	mov.u32 	%r611, %ctaid.x;
	shl.b32 	%r612, %r611, 6;
	mov.u32 	%r613, %tid.x;
	shl.b32 	%r614, %r613, 3;
	add.s32 	%r615, %r612, %r614;
	cvt.s64.s32 	%rd1484, %r615;
	add.s64 	%rd1485, %rd1484, %rd1483;
	cvta.to.global.u64 	%rd1486, %rd1949;
	shl.b64 	%rd1487, %rd1485, 3;
	add.s64 	%rd1488, %rd1486, %rd1487;
	ld.global.u64 	%rd1489, [%rd1488+16];
	min.s64 	%rd1490, %rd2033, %rd1489;
	st.global.u64 	[%rd1488+16], %rd1490;
	bra.uni 	$L__BB3_93;
$L__BB3_91:
	ld.param.u32 	%r1111, [_Z19INT64_minadd_kernelILi64ELi8ELi64ELi8ELi8ELb0EEvPlS0_S0_iii_param_4];
	ld.param.u32 	%r1009, [_Z19INT64_minadd_kernelILi64ELi8ELi64ELi8ELi8ELb0EEvPlS0_S0_iii_param_3];
	mov.u32 	%r616, %ctaid.y;
	shl.b32 	%r617, %r616, 6;
	mov.u32 	%r618, %tid.y;
	shl.b32 	%r619, %r618, 3;
	add.s32 	%r620, %r617, %r619;
	setp.ge.s32 	%p64, %r620, %r1111;
	mov.u32 	%r622, %ctaid.x;
	shl.b32 	%r623, %r622, 6;
	mov.u32 	%r624, %tid.x;
	shl.b32 	%r625, %r624, 3;
	add.s32 	%r626, %r623, %r625;
	or.b32  	%r627, %r626, 2;
	setp.ge.s32 	%p65, %r627, %r1009;
	or.pred  	%p66, %p65, %p64;
	@%p66 bra 	$L__BB3_93;
	ld.param.u32 	%r1010, [_Z19INT64_minadd_kernelILi64ELi8ELi64ELi8ELi8ELb0EEvPlS0_S0_iii_param_3];
	ld.param.u64 	%rd1950, [_Z19INT64_minadd_kernelILi64ELi8ELi64ELi8ELi8ELb0EEvPlS0_S0_iii_param_2];
	mov.u32 	%r628, %ctaid.y;
	shl.b32 	%r629, %r628, 6;
	mov.u32 	%r630, %tid.y;
	shl.b32 	%r631, %r630, 3;
	add.s32 	%r632, %r629, %r631;
	mul.lo.s32 	%r633, %r632, %r1010;
	cvt.s64.s32 	%rd1491, %r633;
	mov.u32 	%r634, %ctaid.x;
	shl.b32 	%r635, %r634, 6;
	mov.u32 	%r636, %tid.x;
	shl.b32 	%r637, %r636, 3;
	add.s32 	%r638, %r635, %r637;
	cvt.s64.s32 	%rd1492, %r638;
	add.s64 	%rd1493, %rd1492, %rd1491;
	cvta.to.global.u64 	%rd1494, %rd1950;
	shl.b64 	%rd1495, %rd1493, 3;
	add.s64 	%rd1496, %rd1494, %rd1495;
	ld.global.u64 	%rd1497, [%rd1496+16];
	min.s64 	%rd1498, %rd2033, %rd1497;
	st.global.u64 	[%rd1496+16], %rd1498;
$L__BB3_93:
	@%p2 bra 	$L__BB3_95;
	ld.param.u32 	%r1011, [_Z19INT64_minadd_kernelILi64ELi8ELi64ELi8ELi8ELb0EEvPlS0_S0_iii_param_3];
	ld.param.u64 	%rd1951, [_Z19INT64_minadd_kernelILi64ELi8ELi64ELi8ELi8ELb0EEvPlS0_S0_iii_param_2];
	mov.u32 	%r639, %ctaid.y;
	shl.b32 	%r640, %r639, 6;
	mov.u32 	%r641, %tid.y;
	shl.b32 	%r642, %r641, 3;
	add.s32 	%r643, %r640, %r642;
	mul.lo.s32 	%r644, %r643, %r1011;
	cvt.s64.s32 	%rd1499, %r644;
	mov.u32 	%r645, %ctaid.x;
	shl.b32 	%r646, %r645, 6;
	mov.u32 	%r647, %tid.x;
	shl.b32 	%r648, %r647, 3;
	add.s32 	%r649, %r646, %r648;
	cvt.s64.s32 	%rd1500, %r649;
	add.s64 	%rd1501, %rd1500, %rd1499;
	cvta.to.global.u64 	%rd1502, %rd1951;
	shl.b64 	%rd1503, %rd1501, 3;
	add.s64 	%rd1504, %rd1502, %rd1503;
	ld.global.u64 	%rd1505, [%rd1504+24];
	min.s64 	%rd1506, %rd2032, %rd1505;
	st.global.u64 	[%rd1504+24], %rd1506;
	bra.uni 	$L__BB3_97;
$L__BB3_95:
	ld.param.u32 	%r1112, [_Z19INT64_minadd_kernelILi64ELi8ELi64ELi8ELi8ELb0EEvPlS0_S0_iii_param_4];
	ld.param.u32 	%r1012, [_Z19INT64_minadd_kernelILi64ELi8ELi64ELi8ELi8ELb0EEvPlS0_S0_iii_param_3];
	mov.u32 	%r650, %ctaid.y;
	shl.b32 	%r651, %r650, 6;
	mov.u32 	%r652, %tid.y;
	shl.b32 	%r653, %r652, 3;
	add.s32 	%r654, %r651, %r653;
	setp.ge.s32 	%p67, %r654, %r1112;
	mov.u32 	%r656, %ctaid.x;
	shl.b32 	%r657, %r656, 6;
	mov.u32 	%r658, %tid.x;
	shl.b32 	%r659, %r658, 3;
	add.s32 	%r660, %r657, %r659;
	or.b32  	%r661, %r660, 3;
	setp.ge.s32 	%p68, %r661, %r1012;
	or.pred  	%p69, %p68, %p67;
	@%p69 bra 	$L__BB3_97;
	ld.param.u32 	%r1013, [_Z19INT64_minadd_kernelILi64ELi8ELi64ELi8ELi8ELb0EEvPlS0_S0_iii_param_3];
	ld.param.u64 	%rd1952, [_Z19INT64_minadd_kernelILi64ELi8ELi64ELi8ELi8ELb0EEvPlS0_S0_iii_param_2];
	mov.u32 	%r662, %ctaid.y;
	shl.b32 	%r663, %r662, 6;
	mov.u32 	%r664, %tid.y;
	shl.b32 	%r665, %r664, 3;
	add.s32 	%r666, %r663, %r665;
	mul.lo.s32 	%r667, %r666, %r1013;
	cvt.s64.s32 	%rd1507, %r667;
	mov.u32 	%r668, %ctaid.x;
	shl.b32 	%r669, %r668, 6;
	mov.u32 	%r670, %tid.x;
	shl.b32 	%r671, %r670, 3;
	add.s32 	%r672, %r669, %r671;
	cvt.s64.s32 	%rd1508, %r672;
	add.s64 	%rd1509, %rd1508, %rd1507;
	cvta.to.global.u64 	%rd1510, %rd1952;
	shl.b64 	%rd1511, %rd1509, 3;
	add.s64 	%rd1512, %rd1510, %rd1511;
	ld.global.u64 	%rd1513, [%rd1512+24];
	min.s64 	%rd1514, %rd2032, %rd1513;
	st.global.u64 	[%rd1512+24], %rd1514;
$L__BB3_97:
	@%p2 bra 	$L__BB3_99;
	ld.param.u32 	%r1014, [_Z19INT64_minadd_kernelILi64ELi8ELi64ELi8ELi8ELb0EEvPlS0_S0_iii_param_3];
	ld.param.u64 	%rd1953, [_Z19INT64_minadd_kernelILi64ELi8ELi64ELi8ELi8ELb0EEvPlS0_S0_iii_param_2];
	mov.u32 	%r673, %ctaid.y;
	shl.b32 	%r674, %r673, 6;
	mov.u32 	%r675, %tid.y;
	shl.b32 	%r676, %r675, 3;
	add.s32 	%r677, %r674, %r676;
	mul.lo.s32 	%r678, %r677, %r1014;
	cvt.s64.s32 	%rd1515, %r678;
	mov.u32 	%r679, %ctaid.x;
	shl.b32 	%r680, %r679, 6;
	mov.u32 	%r681, %tid.x;
	shl.b32 	%r682, %r681, 3;
	add.s32 	%r683, %r680, %r682;
	cvt.s64.s32 	%rd1516, %r683;
	add.s64 	%rd1517, %rd1516, %rd1515;
	cvta.to.global.u64 	%rd1518, %rd1953;
	shl.b64 	%rd1519, %rd1517, 3;
	add.s64 	%rd1520, %rd1518, %rd1519;
	ld.global.u64 	%rd1521, [%rd1520+32];
	min.s64 	%rd1522, %rd2031, %rd1521;
	st.global.u64 	[%rd1520+32], %rd1522;
	bra.uni 	$L__BB3_101;
$L__BB3_99:
	ld.param.u32 	%r1113, [_Z19INT64_minadd_kernelILi64ELi8ELi64ELi8ELi8ELb0EEvPlS0_S0_iii_param_4];
	ld.param.u32 	%r1015, [_Z19INT64_minadd_kernelILi64ELi8ELi64ELi8ELi8ELb0EEvPlS0_S0_iii_param_3];
	mov.u32 	%r684, %ctaid.y;
	shl.b32 	%r685, %r684, 6;
	mov.u32 	%r686, %tid.y;
	shl.b32 	%r687, %r686, 3;
	add.s32 	%r688, %r685, %r687;
	setp.ge.s32 	%p70, %r688, %r1113;
	mov.u32 	%r690, %ctaid.x;
	shl.b32 	%r691, %r690, 6;
	mov.u32 	%r692, %tid.x;
	shl.b32 	%r693, %r692, 3;
	add.s32 	%r694, %r691, %r693;
	or.b32  	%r695, %r694, 4;
	setp.ge.s32 	%p71, %r695, %r1015;
	or.pred  	%p72, %p71, %p70;
	@%p72 bra 	$L__BB3_101;
	ld.param.u32 	%r1016, [_Z19INT64_minadd_kernelILi64ELi8ELi64ELi8ELi8ELb0EEvPlS0_S0_iii_param_3];
	ld.param.u64 	%rd1954, [_Z19INT64_minadd_kernelILi64ELi8ELi64ELi8ELi8ELb0EEvPlS0_S0_iii_param_2];
	mov.u32 	%r696, %ctaid.y;
	shl.b32 	%r697, %r696, 6;
	mov.u32 	%r698, %tid.y;
	shl.b32 	%r699, %r698, 3;
	add.s32 	%r700, %r697, %r699;
	mul.lo.s32 	%r701, %r700, %r1016;
	cvt.s64.s32 	%rd1523, %r701;
	mov.u32 	%r702, %ctaid.x;
	shl.b32 	%r703, %r702, 6;
	mov.u32 	%r704, %tid.x;
	shl.b32 	%r705, %r704, 3;
	add.s32 	%r706, %r703, %r705;
	cvt.s64.s32 	%rd1524, %r706;
	add.s64 	%rd1525, %rd1524, %rd1523;
	cvta.to.global.u64 	%rd1526, %rd1954;
	shl.b64 	%rd1527, %rd1525, 3;
	add.s64 	%rd1528, %rd1526, %rd1527;
	ld.global.u64 	%rd1529, [%rd1528+32];
	min.s64 	%rd1530, %rd2031, %rd1529;
	st.global.u64 	[%rd1528+32], %rd1530;
$L__BB3_101:
	@%p2 bra 	$L__BB3_103;
	ld.param.u32 	%r1017, [_Z19INT64_minadd_kernelILi64ELi8ELi64ELi8ELi8ELb0EEvPlS0_S0_iii_param_3];
	ld.param.u64 	%rd1955, [_Z19INT64_minadd_kernelILi64ELi8ELi64ELi8ELi8ELb0EEvPlS0_S0_iii_param_2];
	mov.u32 	%r707, %ctaid.y;
	shl.b32 	%r708, %r707, 6;
	mov.u32 	%r709, %tid.y;
	shl.b32 	%r710, %r709, 3;
	add.s32 	%r711, %r708, %r710;
	mul.lo.s32 	%r712, %r711, %r1017;
	cvt.s64.s32 	%rd1531, %r712;
	mov.u32 	%r713, %ctaid.x;
	shl.b32 	%r714, %r713, 6;
	mov.u32 	%r715, %tid.x;
	shl.b32 	%r716, %r715, 3;
	add.s32 	%r717, %r714, %r716;
	cvt.s64.s32 	%rd1532, %r717;
	add.s64 	%rd1533, %rd1532, %rd1531;
	cvta.to.global.u64 	%rd1534, %rd1955;
	shl.b64 	%rd1535, %rd1533, 3;
	add.s64 	%rd1536, %rd1534, %rd1535;
	ld.global.u64 	%rd1537, [%rd1536+40];
	min.s64 	%rd1538, %rd2030, %rd1537;
	st.global.u64 	[%rd1536+40], %rd1538;
	bra.uni 	$L__BB3_105;
$L__BB3_103:
	ld.param.u32 	%r1114, [_Z19INT64_minadd_kernelILi64ELi8ELi64ELi8ELi8ELb0EEvPlS0_S0_iii_param_4];
	ld.param.u32 	%r1018, [_Z19INT64_minadd_kernelILi64ELi8ELi64ELi8ELi8ELb0EEvPlS0_S0_iii_param_3];
	mov.u32 	%r718, %ctaid.y;
	shl.b32 	%r719, %r718, 6;
	mov.u32 	%r720, %tid.y;
	shl.b32 	%r721, %r720, 3;
	add.s32 	%r722, %r719, %r721;
	setp.ge.s32 	%p73, %r722, %r1114;
	mov.u32 	%r724, %ctaid.x;
	shl.b32 	%r725, %r724, 6;
	mov.u32 	%r726, %tid.x;
	shl.b32 	%r727, %r726, 3;
	add.s32 	%r728, %r725, %r727;
	or.b32  	%r729, %r728, 5;
	setp.ge.s32 	%p74, %r729, %r1018;
	or.pred  	%p75, %p74, %p73;
	@%p75 bra 	$L__BB3_105;
	ld.param.u32 	%r1019, [_Z19INT64_minadd_kernelILi64ELi8ELi64ELi8ELi8ELb0EEvPlS0_S0_iii_param_3];
	ld.param.u64 	%rd1956, [_Z19INT64_minadd_kernelILi64ELi8ELi64ELi8ELi8ELb0EEvPlS0_S0_iii_param_2];
	mul.lo.s32 	%r735, %r722, %r1019;
	cvt.s64.s32 	%rd1539, %r735;
	mov.u32 	%r738, %tid.x;
	shl.b32 	%r739, %r738, 3;
	add.s32 	%r740, %r725, %r739;
	cvt.s64.s32 	%rd1540, %r740;
	add.s64 	%rd1541, %rd1540, %rd1539;
	cvta.to.global.u64 	%rd1542, %rd1956;
	shl.b64 	%rd1543, %rd1541, 3;
	add.s64 	%rd1544, %rd1542, %rd1543;
	ld.global.u64 	%rd1545, [%rd1544+40];
	min.s64 	%rd1546, %rd2030, %rd1545;
	st.global.u64 	[%rd1544+40], %rd1546;
$L__BB3_105:
	@%p2 bra 	$L__BB3_107;
	ld.param.u32 	%r1020, [_Z19INT64_minadd_kernelILi64ELi8ELi64ELi8ELi8ELb0EEvPlS0_S0_iii_param_3];
	ld.param.u64 	%rd1957, [_Z19INT64_minadd_kernelILi64ELi8ELi64ELi8ELi8ELb0EEvPlS0_S0_iii_param_2];
	mov.u32 	%r741, %ctaid.y;
	shl.b32 	%r742, %r741, 6;
	mov.u32 	%r743, %tid.y;
	shl.b32 	%r744, %r743, 3;
	add.s32 	%r745, %r742, %r744;
	mul.lo.s32 	%r746, %r745, %r1020;
	cvt.s64.s32 	%rd1547, %r746;
	mov.u32 	%r747, %ctaid.x;
	shl.b32 	%r748, %r747, 6;
	mov.u32 	%r749, %tid.x;
	shl.b32 	%r750, %r749, 3;
	add.s32 	%r751, %r748, %r750;
	cvt.s64.s32 	%rd1548, %r751;
	add.s64 	%rd1549, %rd1548, %rd1547;
	cvta.to.global.u64 	%rd1550, %rd1957;
	shl.b64 	%rd1551, %rd1549, 3;
	add.s64 	%rd1552, %rd1550, %rd1551;
	ld.global.u64 	%rd1553, [%rd1552+48];
	min.s64 	%rd1554, %rd2029, %rd1553;
	st.global.u64 	[%rd1552+48], %rd1554;
	bra.uni 	$L__BB3_109;
$L__BB3_107:
	ld.param.u32 	%r1115, [_Z19INT64_minadd_kernelILi64ELi8ELi64ELi8ELi8ELb0EEvPlS0_S0_iii_param_4];
	ld.param.u32 	%r1021, [_Z19INT64_minadd_kernelILi64ELi8ELi64ELi8ELi8ELb0EEvPlS0_S0_iii_param_3];
	mov.u32 	%r752, %ctaid.y;
	shl.b32 	%r753, %r752, 6;
	mov.u32 	%r754, %tid.y;
	shl.b32 	%r755, %r754, 3;
	add.s32 	%r756, %r753, %r755;
	setp.ge.s32 	%p76, %r756, %r1115;
	mov.u32 	%r758, %ctaid.x;
	shl.b32 	%r759, %r758, 6;
	mov.u32 	%r760, %tid.x;
	shl.b32 	%r761, %r760, 3;
	add.s32 	%r762, %r759, %r761;
	or.b32  	%r763, %r762, 6;
	setp.ge.s32 	%p77, %r763, %r1021;
	or.pred  	%p78, %p77, %p76;
	@%p78 bra 	$L__BB3_109;
	ld.param.u32 	%r1022, [_Z19INT64_minadd_kernelILi64ELi8ELi64ELi8ELi8ELb0EEvPlS0_S0_iii_param_3];
	ld.param.u64 	%rd1958, [_Z19INT64_minadd_kernelILi64ELi8ELi64ELi8ELi8ELb0EEvPlS0_S0_iii_param_2];
	mul.lo.s32 	%r769, %r756, %r1022;
	cvt.s64.s32 	%rd1555, %r769;
	cvt.s64.s32 	%rd1556, %r762;
	add.s64 	%rd1557, %rd1556, %rd1555;
	cvta.to.global.u64 	%rd1558, %rd1958;
	shl.b64 	%rd1559, %rd1557, 3;
	add.s64 	%rd1560, %rd1558, %rd1559;
	ld.global.u64 	%rd1561, [%rd1560+48];
	min.s64 	%rd1562, %rd2029, %rd1561;
	st.global.u64 	[%rd1560+48], %rd1562;
$L__BB3_109:
	@%p2 bra 	$L__BB3_111;
	ld.param.u32 	%r1023, [_Z19INT64_minadd_kernelILi64ELi8ELi64ELi8ELi8ELb0EEvPlS0_S0_iii_param_3];
	ld.param.u64 	%rd1959, [_Z19INT64_minadd_kernelILi64ELi8ELi64ELi8ELi8ELb0EEvPlS0_S0_iii_param_2];
	mov.u32 	%r775, %ctaid.y;
	shl.b32 	%r776, %r775, 6;
	mov.u32 	%r777, %tid.y;
	shl.b32 	%r778, %r777, 3;
	add.s32 	%r779, %r776, %r778;
	mul.lo.s32 	%r780, %r779, %r1023;
	cvt.s64.s32 	%rd1563, %r780;
	mov.u32 	%r781, %ctaid.x;
	shl.b32 	%r782, %r781, 6;
	mov.u32 	%r783, %tid.x;
	shl.b32 	%r784, %r783, 3;
	add.s32 	%r785, %r782, %r784;
	cvt.s64.s32 	%rd1564, %r785;
	add.s64 	%rd1565, %rd1564, %rd1563;
	cvta.to.global.u64 	%rd1566, %rd1959;
	shl.b64 	%rd1567, %rd1565, 3;
	add.s64 	%rd1568, %rd1566, %rd1567;
	ld.global.u64 	%rd1569, [%rd1568+56];
	min.s64 	%rd1570, %rd2028, %rd1569;
	st.global.u64 	[%rd1568+56], %rd1570;
	bra.uni 	$L__BB3_113;
$L__BB3_111:
	ld.param.u32 	%r1116, [_Z19INT64_minadd_kernelILi64ELi8ELi64ELi8ELi8ELb0EEvPlS0_S0_iii_param_4];
	ld.param.u32 	%r1024, [_Z19INT64_minadd_kernelILi64ELi8ELi64ELi8ELi8ELb0EEvPlS0_S0_iii_param_3];
	mov.u32 	%r786, %ctaid.y;
	shl.b32 	%r787, %r786, 6;
	mov.u32 	%r788, %tid.y;
	shl.b32 	%r789, %r788, 3;
	add.s32 	%r790, %r787, %r789;
	setp.ge.s32 	%p79, %r790, %r1116;
	mov.u32 	%r792, %ctaid.x;
	shl.b32 	%r793, %r792, 6;
	mov.u32 	%r794, %tid.x;
	shl.b32 	%r795, %r794, 3;
	add.s32 	%r796, %r793, %r795;
	or.b32  	%r797, %r796, 7;
	setp.ge.s32 	%p80, %r797, %r1024;
	or.pred  	%p81, %p80, %p79;
	@%p81 bra 	$L__BB3_113;
	ld.param.u32 	%r1025, [_Z19INT64_minadd_kernelILi64ELi8ELi64ELi8ELi8ELb0EEvPlS0_S0_iii_param_3];
	ld.param.u64 	%rd1960, [_Z19INT64_minadd_kernelILi64ELi8ELi64ELi8ELi8ELb0EEvPlS0_S0_iii_param_2];
	mul.lo.s32 	%r803, %r790, %r1025;
	cvt.s64.s32 	%rd1571, %r803;
	cvt.s64.s32 	%rd1572, %r796;
	add.s64 	%rd1573, %rd1572, %rd1571;
	cvta.to.global.u64 	%rd1574, %rd1960;
	shl.b64 	%rd1575, %rd1573, 3;
	add.s64 	%rd1576, %rd1574, %rd1575;
	ld.global.u64 	%rd1577, [%rd1576+56];
	min.s64 	%rd1578, %rd2028, %rd1577;
	st.global.u64 	[%rd1576+56], %rd1578;
$L__BB3_113:
	@%p2 bra 	$L__BB3_115;
	ld.param.u32 	%r1026, [_Z19INT64_minadd_kernelILi64ELi8ELi64ELi8ELi8ELb0EEvPlS0_S0_iii_param_3];
	ld.param.u64 	%rd1961, [_Z19INT64_minadd_kernelILi64ELi8ELi64ELi8ELi8ELb0EEvPlS0_S0_iii_param_2];
	mov.u32 	%r809, %ctaid.y;
	shl.b32 	%r810, %r809, 6;
	mov.u32 	%r811, %tid.y;
	shl.b32 	%r812, %r811, 3;
	add.s32 	%r813, %r810, %r812;
	mad.lo.s32 	%r814, %r813, %r1026, %r1026;
	mov.u32 	%r815, %ctaid.x;
	shl.b32 	%r816, %r815, 6;
	mov.u32 	%r817, %tid.x;
	shl.b32 	%r818, %r817, 3;
	add.s32 	%r819, %r816, %r818;
	add.s32 	%r820, %r819, %r814;
	cvta.to.global.u64 	%rd1579, %rd1961;
	mul.wide.s32 	%rd1580, %r820, 8;
	add.s64 	%rd1581, %rd1579, %rd1580;
	ld.global.u64 	%rd1582, [%rd1581];
	min.s64 	%rd1583, %rd2027, %rd1582;
	st.global.u64 	[%rd1581], %rd1583;
	bra.uni 	$L__BB3_117;
$L__BB3_115:
	ld.param.u32 	%r1117, [_Z19INT64_minadd_kernelILi64ELi8ELi64ELi8ELi8ELb0EEvPlS0_S0_iii_param_4];
	ld.param.u32 	%r1027, [_Z19INT64_minadd_kernelILi64ELi8ELi64ELi8ELi8ELb0EEvPlS0_S0_iii_param_3];
	mov.u32 	%r821, %ctaid.y;
	shl.b32 	%r822, %r821, 6;
	mov.u32 	%r823, %tid.y;
	shl.b32 	%r824, %r823, 3;
	add.s32 	%r825, %r822, %r824;
	add.s32 	%r827, %r825, 1;
	setp.ge.s32 	%p82, %r827, %r1117;
	mov.u32 	%r828, %ctaid.x;
	shl.b32 	%r829, %r828, 6;
	mov.u32 	%r830, %tid.x;
	shl.b32 	%r831, %r830, 3;
	add.s32 	%r832, %r829, %r831;
	setp.ge.s32 	%p83, %r832, %r1027;
	or.pred  	%p84, %p83, %p82;
	@%p84 bra 	$L__BB3_117;
	ld.param.u32 	%r1028, [_Z19INT64_minadd_kernelILi64ELi8ELi64ELi8ELi8ELb0EEvPlS0_S0_iii_param_3];
	ld.param.u64 	%rd1962, [_Z19INT64_minadd_kernelILi64ELi8ELi64ELi8ELi8ELb0EEvPlS0_S0_iii_param_2];
	mad.lo.s32 	%r838, %r825, %r1028, %r1028;
	add.s32 	%r844, %r832, %r838;
	cvta.to.global.u64 	%rd1584, %rd1962;
	mul.wide.s32 	%rd1585, %r844, 8;
	add.s64 	%rd1586, %rd1584, %rd1585;
	ld.global.u64 	%rd1587, [%rd1586];
	min.s64 	%rd1588, %rd2027, %rd1587;
	st.global.u64 	[%rd1586], %rd1588;
$L__BB3_117:
	@%p2 bra 	$L__BB3_119;
	ld.param.u32 	%r1029, [_Z19INT64_minadd_kernelILi64ELi8ELi64ELi8ELi8ELb0EEvPlS0_S0_iii_param_3];
	ld.param.u64 	%rd1963, [_Z19INT64_minadd_kernelILi64ELi8ELi64ELi8ELi8ELb0EEvPlS0_S0_iii_param_2];
	mov.u32 	%r845, %ctaid.x;
	shl.b32 	%r846, %r845, 6;
	mov.u32 	%r847, %tid.x;
	shl.b32 	%r848, %r847, 3;
	add.s32 	%r849, %r846, %r848;
	cvt.s64.s32 	%rd1589, %r849;
	mov.u32 	%r850, %ctaid.y;
	shl.b32 	%r851, %r850, 6;
	mov.u32 	%r852, %tid.y;
	shl.b32 	%r853, %r852, 3;
	add.s32 	%r854, %r851, %r853;
	mad.lo.s32 	%r855, %r854, %r1029, %r1029;
	cvt.s64.s32 	%rd1590, %r855;
	add.s64 	%rd1591, %rd1589, %rd1590;
	cvta.to.global.u64 	%rd1592, %rd1963;
	shl.b64 	%rd1593, %rd1591, 3;
	add.s64 	%rd1594, %rd1592, %rd1593;
	ld.global.u64 	%rd1595, [%rd1594+8];
	min.s64 	%rd1596, %rd2026, %rd1595;
	st.global.u64 	[%rd1594+8], %rd1596;
	bra.uni 	$L__BB3_121;
$L__BB3_119:
	ld.param.u32 	%r1118, [_Z19INT64_minadd_kernelILi64ELi8ELi64ELi8ELi8ELb0EEvPlS0_S0_iii_param_4];
	ld.param.u32 	%r1030, [_Z19INT64_minadd_kernelILi64ELi8ELi64ELi8ELi8ELb0EEvPlS0_S0_iii_param_3];
	mov.u32 	%r856, %ctaid.y;
	shl.b32 	%r857, %r856, 6;
	mov.u32 	%r858, %tid.y;
	shl.b32 	%r859, %r858, 3;
	add.s32 	%r860, %r857, %r859;
	add.s32 	%r862, %r860, 1;
	setp.ge.s32 	%p85, %r862, %r1118;
	mov.u32 	%r863, %ctaid.x;
	shl.b32 	%r864, %r863, 6;
	mov.u32 	%r865, %tid.x;
	shl.b32 	%r866, %r865, 3;
	add.s32 	%r867, %r864, %r866;
	or.b32  	%r868, %r867, 1;
	setp.ge.s32 	%p86, %r868, %r1030;
	or.pred  	%p87, %p86, %p85;
	@%p87 bra 	$L__BB3_121;
	ld.param.u32 	%r1031, [_Z19INT64_minadd_kernelILi64ELi8ELi64ELi8ELi8ELb0EEvPlS0_S0_iii_param_3];
	ld.param.u64 	%rd1964, [_Z19INT64_minadd_kernelILi64ELi8ELi64ELi8ELi8ELb0EEvPlS0_S0_iii_param_2];
	cvt.s64.s32 	%rd1597, %r867;
	mad.lo.s32 	%r879, %r860, %r1031, %r1031;
	cvt.s64.s32 	%rd1598, %r879;
	add.s64 	%rd1599, %rd1597, %rd1598;
	cvta.to.global.u64 	%rd1600, %rd1964;
	shl.b64 	%rd1601, %rd1599, 3;
	add.s64 	%rd1602, %rd1600, %rd1601;
	ld.global.u64 	%rd1603, [%rd1602+8];
	min.s64 	%rd1604, %rd2026, %rd1603;
	st.global.u64 	[%rd1602+8], %rd1604;
$L__BB3_121:
	mov.u32 	%r880, %ctaid.y;
	shl.b32 	%r881, %r880, 6;
	mov.u32 	%r882, %tid.y;
	shl.b32 	%r883, %r882, 3;
	add.s32 	%r59, %r881, %r883;
	@%p2 bra 	$L__BB3_123;
	ld.param.u32 	%r1032, [_Z19INT64_minadd_kernelILi64ELi8ELi64ELi8ELi8ELb0EEvPlS0_S0_iii_param_3];
	ld.param.u64 	%rd1965, [_Z19INT64_minadd_kernelILi64ELi8ELi64ELi8ELi8ELb0EEvPlS0_S0_iii_param_2];
	mov.u32 	%r884, %ctaid.x;
	shl.b32 	%r885, %r884, 6;
	mov.u32 	%r886, %tid.x;
	shl.b32 	%r887, %r886, 3;
	add.s32 	%r888, %r885, %r887;
	cvt.s64.s32 	%rd1605, %r888;
	mad.lo.s32 	%r889, %r59, %r1032, %r1032;
	cvt.s64.s32 	%rd1606, %r889;
	add.s64 	%rd1607, %rd1605, %rd1606;
	cvta.to.global.u64 	%rd1608, %rd1965;
	shl.b64 	%rd1609, %rd1607, 3;
	add.s64 	%rd1610, %rd1608, %rd1609;
	ld.global.u64 	%rd1611, [%rd1610+16];
	min.s64 	%rd1612, %rd2025, %rd1611;
	st.global.u64 	[%rd1610+16], %rd1612;
	bra.uni 	$L__BB3_125;
$L__BB3_123:
	ld.param.u32 	%r1119, [_Z19INT64_minadd_kernelILi64ELi8ELi64ELi8ELi8ELb0EEvPlS0_S0_iii_param_4];
	ld.param.u32 	%r1033, [_Z19INT64_minadd_kernelILi64ELi8ELi64ELi8ELi8ELb0EEvPlS0_S0_iii_param_3];
	add.s32 	%r891, %r59, 1;
	setp.ge.s32 	%p88, %r891, %r1119;
	mov.u32 	%r892, %ctaid.x;
	shl.b32 	%r893, %r892, 6;
	mov.u32 	%r894, %tid.x;
	shl.b32 	%r895, %r894, 3;
	add.s32 	%r896, %r893, %r895;
	or.b32  	%r897, %r896, 2;
	setp.ge.s32 	%p89, %r897, %r1033;
	or.pred  	%p90, %p89, %p88;
	@%p90 bra 	$L__BB3_125;
	ld.param.u32 	%r1034, [_Z19INT64_minadd_kernelILi64ELi8ELi64ELi8ELi8ELb0EEvPlS0_S0_iii_param_3];
	ld.param.u64 	%rd1966, [_Z19INT64_minadd_kernelILi64ELi8ELi64ELi8ELi8ELb0EEvPlS0_S0_iii_param_2];
	cvt.s64.s32 	%rd1613, %r896;
	mad.lo.s32 	%r903, %r59, %r1034, %r1034;
	cvt.s64.s32 	%rd1614, %r903;
	add.s64 	%rd1615, %rd1613, %rd1614;
	cvta.to.global.u64 	%rd1616, %rd1966;
	shl.b64 	%rd1617, %rd1615, 3;
	add.s64 	%rd1618, %rd1616, %rd1617;
	ld.global.u64 	%rd1619, [%rd1618+16];
	min.s64 	%rd1620, %rd2025, %rd1619;
	st.global.u64 	[%rd1618+16], %rd1620;
$L__BB3_125:
	mov.u32 	%r904, %ctaid.x;
	shl.b32 	%r905, %r904, 6;
	mov.u32 	%r906, %tid.x;
	shl.b32 	%r907, %r906, 3;
	add.s32 	%r60, %r905, %r907;
	@%p2 bra 	$L__BB3_127;
	ld.param.u32 	%r1035, [_Z19INT64_minadd_kernelILi64ELi8ELi64ELi8ELi8ELb0EEvPlS0_S0_iii_param_3];
	ld.param.u64 	%rd1967, [_Z19INT64_minadd_kernelILi64ELi8ELi64ELi8ELi8ELb0EEvPlS0_S0_iii_param_2];
	cvt.s64.s32 	%rd1621, %r60;
	mad.lo.s32 	%r908, %r59, %r1035, %r1035;
	cvt.s64.s32 	%rd1622, %r908;
	add.s64 	%rd1623, %rd1621, %rd1622;
	cvta.to.global.u64 	%rd1624, %rd1967;
	shl.b64 	%rd1625, %rd1623, 3;
	add.s64 	%rd1626, %rd1624, %rd1625;
	ld.global.u64 	%rd1627, [%rd1626+24];
	min.s64 	%rd1628, %rd2024, %rd1627;
	st.global.u64 	[%rd1626+24], %rd1628;
	bra.uni 	$L__BB3_129;
$L__BB3_127:
	ld.param.u32 	%r1120, [_Z19INT64_minadd_kernelILi64ELi8ELi64ELi8ELi8ELb0EEvPlS0_S0_iii_param_4];
	ld.param.u32 	%r1036, [_Z19INT64_minadd_kernelILi64ELi8ELi64ELi8ELi8ELb0EEvPlS0_S0_iii_param_3];
	add.s32 	%r910, %r59, 1;
	setp.ge.s32 	%p91, %r910, %r1120;
	add.s32 	%r911, %r60, 3;
	setp.ge.s32 	%p92, %r911, %r1036;
	or.pred  	%p93, %p92, %p91;
	@%p93 bra 	$L__BB3_129;
	ld.param.u32 	%r1037, [_Z19INT64_minadd_kernelILi64ELi8ELi64ELi8ELi8ELb0EEvPlS0_S0_iii_param_3];
	ld.param.u64 	%rd1968, [_Z19INT64_minadd_kernelILi64ELi8ELi64ELi8ELi8ELb0EEvPlS0_S0_iii_param_2];
	cvt.s64.s32 	%rd1629, %r60;
	mad.lo.s32 	%r912, %r59, %r1037, %r1037;
	cvt.s64.s32 	%rd1630, %r912;
	add.s64 	%rd1631, %rd1629, %rd1630;
	cvta.to.global.u64 	%rd1632, %rd1968;
	shl.b64 	%rd1633, %rd1631, 3;
	add.s64 	%rd1634, %rd1632, %rd1633;
	ld.global.u64 	%rd1635, [%rd1634+24];
	min.s64 	%rd1636, %rd2024, %rd1635;
	st.global.u64 	[%rd1634+24], %rd1636;
$L__BB3_129:
	@%p2 bra 	$L__BB3_131;
	ld.param.u32 	%r1038, [_Z19INT64_minadd_kernelILi64ELi8ELi64ELi8ELi8ELb0EEvPlS0_S0_iii_param_3];
	ld.param.u64 	%rd1969, [_Z19INT64_minadd_kernelILi64ELi8ELi64ELi8ELi8ELb0EEvPlS0_S0_iii_param_2];
	cvt.s64.s32 	%rd1637, %r60;
	mad.lo.s32 	%r913, %r59, %r1038, %r1038;
	cvt.s64.s32 	%rd1638, %r913;
	add.s64 	%rd1639, %rd1637, %rd1638;
	cvta.to.global.u64 	%rd1640, %rd1969;
	shl.b64 	%rd1641, %rd1639, 3;
	add.s64 	%rd1642, %rd1640, %rd1641;
	ld.global.u64 	%rd1643, [%rd1642+32];
	min.s64 	%rd1644, %rd2023, %rd1643;
	st.global.u64 	[%rd1642+32], %rd1644;
	bra.uni 	$L__BB3_133;
$L__BB3_131:
	ld.param.u32 	%r1121, [_Z19INT64_minadd_kernelILi64ELi8ELi64ELi8ELi8ELb0EEvPlS0_S0_iii_param_4];
	ld.param.u32 	%r1039, [_Z19INT64_minadd_kernelILi64ELi8ELi64ELi8ELi8ELb0EEvPlS0_S0_iii_param_3];
	add.s32 	%r915, %r59, 1;
	setp.ge.s32 	%p94, %r915, %r1121;
	add.s32 	%r916, %r60, 4;
	setp.ge.s32 	%p95, %r916, %r1039;
	or.pred  	%p96, %p95, %p94;
	@%p96 bra 	$L__BB3_133;
	ld.param.u32 	%r1040, [_Z19INT64_minadd_kernelILi64ELi8ELi64ELi8ELi8ELb0EEvPlS0_S0_iii_param_3];
	ld.param.u64 	%rd1970, [_Z19INT64_minadd_kernelILi64ELi8ELi64ELi8ELi8ELb0EEvPlS0_S0_iii_param_2];
	cvt.s64.s32 	%rd1645, %r60;
	mad.lo.s32 	%r917, %r59, %r1040, %r1040;
	cvt.s64.s32 	%rd1646, %r917;
	add.s64 	%rd1647, %rd1645, %rd1646;
	cvta.to.global.u64 	%rd1648, %rd1970;
	shl.b64 	%rd1649, %rd1647, 3;
	add.s64 	%rd1650, %rd1648, %rd1649;
	ld.global.u64 	%rd1651, [%rd1650+32];
	min.s64 	%rd1652, %rd2023, %rd1651;
	st.global.u64 	[%rd1650+32], %rd1652;
$L__BB3_133:
	ld.param.u64 	%rd1971, [_Z19INT64_minadd_kernelILi64ELi8ELi64ELi8ELi8ELb0EEvPlS0_S0_iii_param_2];
	cvta.to.global.u64 	%rd227, %rd1971;
	@%p2 bra 	$L__BB3_135;
	ld.param.u32 	%r1041, [_Z19INT64_minadd_kernelILi64ELi8ELi64ELi8ELi8ELb0EEvPlS0_S0_iii_param_3];
	cvt.s64.s32 	%rd1653, %r60;
	mad.lo.s32 	%r918, %r59, %r1041, %r1041;
	cvt.s64.s32 	%rd1654, %r918;
	add.s64 	%rd1655, %rd1653, %rd1654;
	shl.b64 	%rd1656, %rd1655, 3;
	add.s64 	%rd1657, %rd227, %rd1656;
	ld.global.u64 	%rd1658, [%rd1657+40];
	min.s64 	%rd1659, %rd2022, %rd1658;
	st.global.u64 	[%rd1657+40], %rd1659;
	bra.uni 	$L__BB3_137;
$L__BB3_135:
	ld.param.u32 	%r1122, [_Z19INT64_minadd_kernelILi64ELi8ELi64ELi8ELi8ELb0EEvPlS0_S0_iii_param_4];
	ld.param.u32 	%r1042, [_Z19INT64_minadd_kernelILi64ELi8ELi64ELi8ELi8ELb0EEvPlS0_S0_iii_param_3];
	add.s32 	%r920, %r59, 1;
	setp.ge.s32 	%p97, %r920, %r1122;
	add.s32 	%r921, %r60, 5;
	setp.ge.s32 	%p98, %r921, %r1042;
	or.pred  	%p99, %p98, %p97;
	@%p99 bra 	$L__BB3_137;
	ld.param.u32 	%r1043, [_Z19INT64_minadd_kernelILi64ELi8ELi64ELi8ELi8ELb0EEvPlS0_S0_iii_param_3];
	cvt.s64.s32 	%rd1660, %r60;
	mad.lo.s32 	%r922, %r59, %r1043, %r1043;
	cvt.s64.s32 	%rd1661, %r922;
	add.s64 	%rd1662, %rd1660, %rd1661;
	shl.b64 	%rd1663, %rd1662, 3;
	add.s64 	%rd1664, %rd227, %rd1663;
	ld.global.u64 	%rd1665, [%rd1664+40];
	min.s64 	%rd1666, %rd2022, %rd1665;
	st.global.u64 	[%rd1664+40], %rd1666;
$L__BB3_137:
	ld.param.u32 	%r1044, [_Z19INT64_minadd_kernelILi64ELi8ELi64ELi8ELi8ELb0EEvPlS0_S0_iii_param_3];
	cvt.s64.s32 	%rd1667, %r60;
	mad.lo.s32 	%r923, %r59, %r1044, %r1044;
	cvt.s64.s32 	%rd1668, %r923;
	add.s64 	%rd1669, %rd1667, %rd1668;
	shl.b64 	%rd1670, %rd1669, 3;
	add.s64 	%rd228, %rd227, %rd1670;
	@%p2 bra 	$L__BB3_139;
	ld.global.u64 	%rd1671, [%rd228+48];
	min.s64 	%rd1672, %rd2021, %rd1671;
	st.global.u64 	[%rd228+48], %rd1672;
	bra.uni 	$L__BB3_141;
$L__BB3_139:
	ld.param.u32 	%r1123, [_Z19INT64_minadd_kernelILi64ELi8ELi64ELi8ELi8ELb0EEvPlS0_S0_iii_param_4];
	ld.param.u32 	%r1045, [_Z19INT64_minadd_kernelILi64ELi8ELi64ELi8ELi8ELb0EEvPlS0_S0_iii_param_3];
	add.s32 	%r925, %r59, 1;
	setp.ge.s32 	%p100, %r925, %r1123;
	add.s32 	%r926, %r60, 6;
	setp.ge.s32 	%p101, %r926, %r1045;
	or.pred  	%p102, %p101, %p100;
	@%p102 bra 	$L__BB3_141;
	ld.global.u64 	%rd1673, [%rd228+48];
	min.s64 	%rd1674, %rd2021, %rd1673;
	st.global.u64 	[%rd228+48], %rd1674;
$L__BB3_141:
	add.s32 	%r61, %r60, 7;
	@%p2 bra 	$L__BB3_143;
	ld.global.u64 	%rd1675, [%rd228+56];
	min.s64 	%rd1676, %rd2020, %rd1675;
	st.global.u64 	[%rd228+56], %rd1676;
	bra.uni 	$L__BB3_145;
$L__BB3_143:
	ld.param.u32 	%r1124, [_Z19INT64_minadd_kernelILi64ELi8ELi64ELi8ELi8ELb0EEvPlS0_S0_iii_param_4];
	ld.param.u32 	%r1046, [_Z19INT64_minadd_kernelILi64ELi8ELi64ELi8ELi8ELb0EEvPlS0_S0_iii_param_3];
	add.s32 	%r928, %r59, 1;
	setp.ge.s32 	%p103, %r928, %r1124;
	setp.ge.s32 	%p104, %r61, %r1046;
	or.pred  	%p105, %p104, %p103;
	@%p105 bra 	$L__BB3_145;
	ld.global.u64 	%rd1677, [%rd228+56];
	min.s64 	%rd1678, %rd2020, %rd1677;
	st.global.u64 	[%rd228+56], %rd1678;
$L__BB3_145:
	ld.param.u32 	%r1047, [_Z19INT64_minadd_kernelILi64ELi8ELi64ELi8ELi8ELb0EEvPlS0_S0_iii_param_3];
	add.s32 	%r62, %r59, 2;
	mad.lo.s32 	%r929, %r59, %r1047, %r1047;
	add.s32 	%r63, %r929, %r1047;
	@%p2 bra 	$L__BB3_147;
	add.s32 	%r930, %r60, %r63;
	mul.wide.s32 	%rd1679, %r930, 8;
	add.s64 	%rd1680, %rd227, %rd1679;
	ld.global.u64 	%rd1681, [%rd1680];
	min.s64 	%rd1682, %rd2019, %rd1681;
	st.global.u64 	[%rd1680], %rd1682;
	bra.uni 	$L__BB3_149;
$L__BB3_147:
	ld.param.u32 	%r1125, [_Z19INT64_minadd_kernelILi64ELi8ELi64ELi8ELi8ELb0EEvPlS0_S0_iii_param_4];
	ld.param.u32 	%r1048, [_Z19INT64_minadd_kernelILi64ELi8ELi64ELi8ELi8ELb0EEvPlS0_S0_iii_param_3];
	setp.ge.s32 	%p106, %r62, %r1125;
	setp.ge.s32 	%p107, %r60, %r1048;
	or.pred  	%p108, %p107, %p106;
	@%p108 bra 	$L__BB3_149;
	add.s32 	%r932, %r60, %r63;
	mul.wide.s32 	%rd1683, %r932, 8;
	add.s64 	%rd1684, %rd227, %rd1683;
	ld.global.u64 	%rd1685, [%rd1684];
	min.s64 	%rd1686, %rd2019, %rd1685;
	st.global.u64 	[%rd1684], %rd1686;
$L__BB3_149:
	cvt.s64.s32 	%rd1687, %r63;
	add.s64 	%rd1688, %rd1667, %rd1687;
	shl.b64 	%rd1689, %rd1688, 3;
	add.s64 	%rd230, %rd227, %rd1689;
	@%p2 bra 	$L__BB3_151;
	ld.global.u64 	%rd1690, [%rd230+8];
	min.s64 	%rd1691, %rd2018, %rd1690;
	st.global.u64 	[%rd230+8], %rd1691;
	bra.uni 	$L__BB3_153;
$L__BB3_151:
	ld.param.u32 	%r1126, [_Z19INT64_minadd_kernelILi64ELi8ELi64ELi8ELi8ELb0EEvPlS0_S0_iii_param_4];
	ld.param.u32 	%r1049, [_Z19INT64_minadd_kernelILi64ELi8ELi64ELi8ELi8ELb0EEvPlS0_S0_iii_param_3];
	setp.ge.s32 	%p109, %r62, %r1126;
	add.s32 	%r934, %r60, 1;
	setp.ge.s32 	%p110, %r934, %r1049;
	or.pred  	%p111, %p110, %p109;
	@%p111 bra 	$L__BB3_153;
	ld.global.u64 	%rd1692, [%rd230+8];
	min.s64 	%rd1693, %rd2018, %rd1692;
	st.global.u64 	[%rd230+8], %rd1693;
$L__BB3_153:
	@%p2 bra 	$L__BB3_155;
	ld.global.u64 	%rd1694, [%rd230+16];
	min.s64 	%rd1695, %rd2017, %rd1694;
	st.global.u64 	[%rd230+16], %rd1695;
	bra.uni 	$L__BB3_157;
$L__BB3_155:
	ld.param.u32 	%r1127, [_Z19INT64_minadd_kernelILi64ELi8ELi64ELi8ELi8ELb0EEvPlS0_S0_iii_param_4];
	ld.param.u32 	%r1050, [_Z19INT64_minadd_kernelILi64ELi8ELi64ELi8ELi8ELb0EEvPlS0_S0_iii_param_3];
	setp.ge.s32 	%p112, %r62, %r1127;
	add.s32 	%r936, %r60, 2;
	setp.ge.s32 	%p113, %r936, %r1050;
	or.pred  	%p114, %p113, %p112;
	@%p114 bra 	$L__BB3_157;
	ld.global.u64 	%rd1696, [%rd230+16];
	min.s64 	%rd1697, %rd2017, %rd1696;
	st.global.u64 	[%rd230+16], %rd1697;
$L__BB3_157:
	add.s32 	%r64, %r60, 3;
	@%p2 bra 	$L__BB3_159;
	ld.global.u64 	%rd1698, [%rd230+24];
	min.s64 	%rd1699, %rd2016, %rd1698;
	st.global.u64 	[%rd230+24], %rd1699;
	bra.uni 	$L__BB3_161;
$L__BB3_159:
	ld.param.u32 	%r1128, [_Z19INT64_minadd_kernelILi64ELi8ELi64ELi8ELi8ELb0EEvPlS0_S0_iii_param_4];
	ld.param.u32 	%r1051, [_Z19INT64_minadd_kernelILi64ELi8ELi64ELi8ELi8ELb0EEvPlS0_S0_iii_param_3];
	setp.ge.s32 	%p115, %r62, %r1128;
	setp.ge.s32 	%p116, %r64, %r1051;
	or.pred  	%p117, %p116, %p115;
	@%p117 bra 	$L__BB3_161;
	ld.global.u64 	%rd1700, [%rd230+24];
	min.s64 	%rd1701, %rd2016, %rd1700;
	st.global.u64 	[%rd230+24], %rd1701;
$L__BB3_161:
	add.s32 	%r65, %r60, 4;
	@%p2 bra 	$L__BB3_163;
	ld.global.u64 	%rd1702, [%rd230+32];
	min.s64 	%rd1703, %rd2015, %rd1702;
	st.global.u64 	[%rd230+32], %rd1703;
	bra.uni 	$L__BB3_165;
$L__BB3_163:
	ld.param.u32 	%r1129, [_Z19INT64_minadd_kernelILi64ELi8ELi64ELi8ELi8ELb0EEvPlS0_S0_iii_param_4];
	ld.param.u32 	%r1052, [_Z19INT64_minadd_kernelILi64ELi8ELi64ELi8ELi8ELb0EEvPlS0_S0_iii_param_3];
	setp.ge.s32 	%p118, %r62, %r1129;
	setp.ge.s32 	%p119, %r65, %r1052;
	or.pred  	%p120, %p119, %p118;
	@%p120 bra 	$L__BB3_165;
	ld.global.u64 	%rd1704, [%rd230+32];
	min.s64 	%rd1705, %rd2015, %rd1704;
	st.global.u64 	[%rd230+32], %rd1705;
$L__BB3_165:
	add.s32 	%r66, %r60, 5;
	@%p2 bra 	$L__BB3_167;
	ld.global.u64 	%rd1706, [%rd230+40];
	min.s64 	%rd1707, %rd2014, %rd1706;
	st.global.u64 	[%rd230+40], %rd1707;
	bra.uni 	$L__BB3_169;
$L__BB3_167:
	ld.param.u32 	%r1130, [_Z19INT64_minadd_kernelILi64ELi8ELi64ELi8ELi8ELb0EEvPlS0_S0_iii_param_4];
	ld.param.u32 	%r1053, [_Z19INT64_minadd_kernelILi64ELi8ELi64ELi8ELi8ELb0EEvPlS0_S0_iii_param_3];
	setp.ge.s32 	%p121, %r62, %r1130;
	setp.ge.s32 	%p122, %r66, %r1053;
	or.pred  	%p123, %p122, %p121;
	@%p123 bra 	$L__BB3_169;
	ld.global.u64 	%rd1708, [%rd230+40];
	min.s64 	%rd1709, %rd2014, %rd1708;
	st.global.u64 	[%rd230+40], %rd1709;
$L__BB3_169:
	add.s32 	%r67, %r60, 6;
	@%p2 bra 	$L__BB3_171;
	ld.global.u64 	%rd1710, [%rd230+48];
	min.s64 	%rd1711, %rd2013, %rd1710;
	st.global.u64 	[%rd230+48], %rd1711;
	bra.uni 	$L__BB3_173;
$L__BB3_171:
	ld.param.u32 	%r1131, [_Z19INT64_minadd_kernelILi64ELi8ELi64ELi8ELi8ELb0EEvPlS0_S0_iii_param_4];
	ld.param.u32 	%r1054, [_Z19INT64_minadd_kernelILi64ELi8ELi64ELi8ELi8ELb0EEvPlS0_S0_iii_param_3];
	setp.ge.s32 	%p124, %r62, %r1131;
	setp.ge.s32 	%p125, %r67, %r1054;
	or.pred  	%p126, %p125, %p124;
	@%p126 bra 	$L__BB3_173;
	ld.global.u64 	%rd1712, [%rd230+48];
	min.s64 	%rd1713, %rd2013, %rd1712;
	st.global.u64 	[%rd230+48], %rd1713;
$L__BB3_173:
	@%p2 bra 	$L__BB3_175;
	ld.global.u64 	%rd1714, [%rd230+56];
	min.s64 	%rd1715, %rd2012, %rd1714;
	st.global.u64 	[%rd230+56], %rd1715;
	bra.uni 	$L__BB3_177;
$L__BB3_175:
	ld.param.u32 	%r1132, [_Z19INT64_minadd_kernelILi64ELi8ELi64ELi8ELi8ELb0EEvPlS0_S0_iii_param_4];
	ld.param.u32 	%r1055, [_Z19INT64_minadd_kernelILi64ELi8ELi64ELi8ELi8ELb0EEvPlS0_S0_iii_param_3];
	setp.ge.s32 	%p127, %r62, %r1132;
	setp.ge.s32 	%p128, %r61, %r1055;
	or.pred  	%p129, %p128, %p127;
	@%p129 bra 	$L__BB3_177;
	ld.global.u64 	%rd1716, [%rd230+56];
	min.s64 	%rd1717, %rd2012, %rd1716;
	st.global.u64 	[%rd230+56], %rd1717;
$L__BB3_177:
	ld.param.u32 	%r1056, [_Z19INT64_minadd_kernelILi64ELi8ELi64ELi8ELi8ELb0EEvPlS0_S0_iii_param_3];
	add.s32 	%r68, %r59, 3;
	add.s32 	%r69, %r63, %r1056;
	@%p2 bra 	$L__BB3_179;
	add.s32 	%r942, %r60, %r69;
	mul.wide.s32 	%rd1718, %r942, 8;
	add.s64 	%rd1719, %rd227, %rd1718;
	ld.global.u64 	%rd1720, [%rd1719];
	min.s64 	%rd1721, %rd2011, %rd1720;
	st.global.u64 	[%rd1719], %rd1721;
	bra.uni 	$L__BB3_181;
$L__BB3_179:
	ld.param.u32 	%r1133, [_Z19INT64_minadd_kernelILi64ELi8ELi64ELi8ELi8ELb0EEvPlS0_S0_iii_param_4];
	ld.param.u32 	%r1057, [_Z19INT64_minadd_kernelILi64ELi8ELi64ELi8ELi8ELb0EEvPlS0_S0_iii_param_3];
	setp.ge.s32 	%p130, %r68, %r1133;
	setp.ge.s32 	%p131, %r60, %r1057;
	or.pred  	%p132, %p131, %p130;
	@%p132 bra 	$L__BB3_181;
	add.s32 	%r944, %r60, %r69;
	mul.wide.s32 	%rd1722, %r944, 8;
	add.s64 	%rd1723, %rd227, %rd1722;
	ld.global.u64 	%rd1724, [%rd1723];
	min.s64 	%rd1725, %rd2011, %rd1724;
	st.global.u64 	[%rd1723], %rd1725;
$L__BB3_181:
	add.s32 	%r70, %r60, 1;
	cvt.s64.s32 	%rd1726, %r69;
	add.s64 	%rd1727, %rd1667, %rd1726;
	shl.b64 	%rd1728, %rd1727, 3;
	add.s64 	%rd231, %rd227, %rd1728;
	@%p2 bra 	$L__BB3_183;
	ld.global.u64 	%rd1729, [%rd231+8];
	min.s64 	%rd1730, %rd2010, %rd1729;
	st.global.u64 	[%rd231+8], %rd1730;
	bra.uni 	$L__BB3_185;
$L__BB3_183:
	ld.param.u32 	%r1134, [_Z19INT64_minadd_kernelILi64ELi8ELi64ELi8ELi8ELb0EEvPlS0_S0_iii_param_4];
	ld.param.u32 	%r1058, [_Z19INT64_minadd_kernelILi64ELi8ELi64ELi8ELi8ELb0EEvPlS0_S0_iii_param_3];
	setp.ge.s32 	%p133, %r68, %r1134;
	setp.ge.s32 	%p134, %r70, %r1058;
	or.pred  	%p135, %p134, %p133;
	@%p135 bra 	$L__BB3_185;
	ld.global.u64 	%rd1731, [%rd231+8];
	min.s64 	%rd1732, %rd2010, %rd1731;
	st.global.u64 	[%rd231+8], %rd1732;
$L__BB3_185:
	add.s32 	%r71, %r60, 2;
	@%p2 bra 	$L__BB3_187;
	ld.global.u64 	%rd1733, [%rd231+16];
	min.s64 	%rd1734, %rd2009, %rd1733;
	st.global.u64 	[%rd231+16], %rd1734;
	bra.uni 	$L__BB3_189;
$L__BB3_187:
	ld.param.u32 	%r1135, [_Z19INT64_minadd_kernelILi64ELi8ELi64ELi8ELi8ELb0EEvPlS0_S0_iii_param_4];
	ld.param.u32 	%r1059, [_Z19INT64_minadd_kernelILi64ELi8ELi64ELi8ELi8ELb0EEvPlS0_S0_iii_param_3];
	setp.ge.s32 	%p136, %r68, %r1135;
	setp.ge.s32 	%p137, %r71, %r1059;
	or.pred  	%p138, %p137, %p136;
	@%p138 bra 	$L__BB3_189;
	ld.global.u64 	%rd1735, [%rd231+16];
	min.s64 	%rd1736, %rd2009, %rd1735;
	st.global.u64 	[%rd231+16], %rd1736;
$L__BB3_189:
	@%p2 bra 	$L__BB3_191;
	ld.global.u64 	%rd1737, [%rd231+24];
	min.s64 	%rd1738, %rd2008, %rd1737;
	st.global.u64 	[%rd231+24], %rd1738;
	bra.uni 	$L__BB3_193;
$L__BB3_191:
	ld.param.u32 	%r1136, [_Z19INT64_minadd_kernelILi64ELi8ELi64ELi8ELi8ELb0EEvPlS0_S0_iii_param_4];
	ld.param.u32 	%r1060, [_Z19INT64_minadd_kernelILi64ELi8ELi64ELi8ELi8ELb0EEvPlS0_S0_iii_param_3];
	setp.ge.s32 	%p139, %r68, %r1136;
	setp.ge.s32 	%p140, %r64, %r1060;
	or.pred  	%p141, %p140, %p139;
	@%p141 bra 	$L__BB3_193;
	ld.global.u64 	%rd1739, [%rd231+24];
	min.s64 	%rd1740, %rd2008, %rd1739;
	st.global.u64 	[%rd231+24], %rd1740;
$L__BB3_193:
	@%p2 bra 	$L__BB3_195;
	ld.global.u64 	%rd1741, [%rd231+32];
	min.s64 	%rd1742, %rd2007, %rd1741;
	st.global.u64 	[%rd231+32], %rd1742;
	bra.uni 	$L__BB3_197;
$L__BB3_195:
	ld.param.u32 	%r1137, [_Z19INT64_minadd_kernelILi64ELi8ELi64ELi8ELi8ELb0EEvPlS0_S0_iii_param_4];
	ld.param.u32 	%r1061, [_Z19INT64_minadd_kernelILi64ELi8ELi64ELi8ELi8ELb0EEvPlS0_S0_iii_param_3];
	setp.ge.s32 	%p142, %r68, %r1137;
	setp.ge.s32 	%p143, %r65, %r1061;
	or.pred  	%p144, %p143, %p142;
	@%p144 bra 	$L__BB3_197;
	ld.global.u64 	%rd1743, [%rd231+32];
	min.s64 	%rd1744, %rd2007, %rd1743;
	st.global.u64 	[%rd231+32], %rd1744;
$L__BB3_197:
	@%p2 bra 	$L__BB3_199;
	ld.global.u64 	%rd1745, [%rd231+40];
	min.s64 	%rd1746, %rd2006, %rd1745;
	st.global.u64 	[%rd231+40], %rd1746;
	bra.uni 	$L__BB3_201;
$L__BB3_199:
	ld.param.u32 	%r1138, [_Z19INT64_minadd_kernelILi64ELi8ELi64ELi8ELi8ELb0EEvPlS0_S0_iii_param_4];
	ld.param.u32 	%r1062, [_Z19INT64_minadd_kernelILi64ELi8ELi64ELi8ELi8ELb0EEvPlS0_S0_iii_param_3];
	setp.ge.s32 	%p145, %r68, %r1138;
	setp.ge.s32 	%p146, %r66, %r1062;
	or.pred  	%p147, %p146, %p145;
	@%p147 bra 	$L__BB3_201;
	ld.global.u64 	%rd1747, [%rd231+40];
	min.s64 	%rd1748, %rd2006, %rd1747;
	st.global.u64 	[%rd231+40], %rd1748;
$L__BB3_201:
	@%p2 bra 	$L__BB3_203;
	ld.global.u64 	%rd1749, [%rd231+48];
	min.s64 	%rd1750, %rd2005, %rd1749;
	st.global.u64 	[%rd231+48], %rd1750;
	bra.uni 	$L__BB3_205;
$L__BB3_203:
	ld.param.u32 	%r1139, [_Z19INT64_minadd_kernelILi64ELi8ELi64ELi8ELi8ELb0EEvPlS0_S0_iii_param_4];
	ld.param.u32 	%r1063, [_Z19INT64_minadd_kernelILi64ELi8ELi64ELi8ELi8ELb0EEvPlS0_S0_iii_param_3];
	setp.ge.s32 	%p148, %r68, %r1139;
	setp.ge.s32 	%p149, %r67, %r1063;
	or.pred  	%p150, %p149, %p148;
	@%p150 bra 	$L__BB3_205;
	ld.global.u64 	%rd1751, [%rd231+48];
	min.s64 	%rd1752, %rd2005, %rd1751;
	st.global.u64 	[%rd231+48], %rd1752;
$L__BB3_205:
	@%p2 bra 	$L__BB3_207;
	ld.global.u64 	%rd1753, [%rd231+56];
	min.s64 	%rd1754, %rd2004, %rd1753;
	st.global.u64 	[%rd231+56], %rd1754;
	bra.uni 	$L__BB3_209;
$L__BB3_207:
	ld.param.u32 	%r1140, [_Z19INT64_minadd_kernelILi64ELi8ELi64ELi8ELi8ELb0EEvPlS0_S0_iii_param_4];
	ld.param.u32 	%r1064, [_Z19INT64_minadd_kernelILi64ELi8ELi64ELi8ELi8ELb0EEvPlS0_S0_iii_param_3];
	setp.ge.s32 	%p151, %r68, %r1140;
	setp.ge.s32 	%p152, %r61, %r1064;
	or.pred  	%p153, %p152, %p151;
	@%p153 bra 	$L__BB3_209;
	ld.global.u64 	%rd1755, [%rd231+56];
	min.s64 	%rd1756, %rd2004, %rd1755;
	st.global.u64 	[%rd231+56], %rd1756;
$L__BB3_209:
	ld.param.u32 	%r1065, [_Z19INT64_minadd_kernelILi64ELi8ELi64ELi8ELi8ELb0EEvPlS0_S0_iii_param_3];
	add.s32 	%r72, %r59, 4;
	add.s32 	%r73, %r69, %r1065;
	@%p2 bra 	$L__BB3_211;
	add.s32 	%r952, %r60, %r73;
	mul.wide.s32 	%rd1757, %r952, 8;
	add.s64 	%rd1758, %rd227, %rd1757;
	ld.global.u64 	%rd1759, [%rd1758];
	min.s64 	%rd1760, %rd2003, %rd1759;
	st.global.u64 	[%rd1758], %rd1760;
	bra.uni 	$L__BB3_213;
$L__BB3_211:
	ld.param.u32 	%r1141, [_Z19INT64_minadd_kernelILi64ELi8ELi64ELi8ELi8ELb0EEvPlS0_S0_iii_param_4];
	ld.param.u32 	%r1066, [_Z19INT64_minadd_kernelILi64ELi8ELi64ELi8ELi8ELb0EEvPlS0_S0_iii_param_3];
	setp.ge.s32 	%p154, %r72, %r1141;
	setp.ge.s32 	%p155, %r60, %r1066;
	or.pred  	%p156, %p155, %p154;
	@%p156 bra 	$L__BB3_213;
	add.s32 	%r954, %r60, %r73;
	mul.wide.s32 	%rd1761, %r954, 8;
	add.s64 	%rd1762, %rd227, %rd1761;
	ld.global.u64 	%rd1763, [%rd1762];
	min.s64 	%rd1764, %rd2003, %rd1763;
	st.global.u64 	[%rd1762], %rd1764;
$L__BB3_213:
	cvt.s64.s32 	%rd1765, %r73;
	add.s64 	%rd1766, %rd1667, %rd1765;
	shl.b64 	%rd1767, %rd1766, 3;
	add.s64 	%rd232, %rd227, %rd1767;
	@%p2 bra 	$L__BB3_215;
	ld.global.u64 	%rd1768, [%rd232+8];
	min.s64 	%rd1769, %rd2002, %rd1768;
	st.global.u64 	[%rd232+8], %rd1769;
	bra.uni 	$L__BB3_217;
$L__BB3_215:
	ld.param.u32 	%r1142, [_Z19INT64_minadd_kernelILi64ELi8ELi64ELi8ELi8ELb0EEvPlS0_S0_iii_param_4];
	ld.param.u32 	%r1067, [_Z19INT64_minadd_kernelILi64ELi8ELi64ELi8ELi8ELb0EEvPlS0_S0_iii_param_3];
	setp.ge.s32 	%p157, %r72, %r1142;
	setp.ge.s32 	%p158, %r70, %r1067;
	or.pred  	%p159, %p158, %p157;
	@%p159 bra 	$L__BB3_217;
	ld.global.u64 	%rd1770, [%rd232+8];
	min.s64 	%rd1771, %rd2002, %rd1770;
	st.global.u64 	[%rd232+8], %rd1771;
$L__BB3_217:
	@%p2 bra 	$L__BB3_219;
	ld.global.u64 	%rd1772, [%rd232+16];
	min.s64 	%rd1773, %rd2001, %rd1772;
	st.global.u64 	[%rd232+16], %rd1773;
	bra.uni 	$L__BB3_221;
$L__BB3_219:
	ld.param.u32 	%r1143, [_Z19INT64_minadd_kernelILi64ELi8ELi64ELi8ELi8ELb0EEvPlS0_S0_iii_param_4];
	ld.param.u32 	%r1068, [_Z19INT64_minadd_kernelILi64ELi8ELi64ELi8ELi8ELb0EEvPlS0_S0_iii_param_3];
	setp.ge.s32 	%p160, %r72, %r1143;
	setp.ge.s32 	%p161, %r71, %r1068;
	or.pred  	%p162, %p161, %p160;
	@%p162 bra 	$L__BB3_221;
	ld.global.u64 	%rd1774, [%rd232+16];
	min.s64 	%rd1775, %rd2001, %rd1774;
	st.global.u64 	[%rd232+16], %rd1775;
$L__BB3_221:
	@%p2 bra 	$L__BB3_223;
	ld.global.u64 	%rd1776, [%rd232+24];
	min.s64 	%rd1777, %rd2000, %rd1776;
	st.global.u64 	[%rd232+24], %rd1777;
	bra.uni 	$L__BB3_225;
$L__BB3_223:
	ld.param.u32 	%r1144, [_Z19INT64_minadd_kernelILi64ELi8ELi64ELi8ELi8ELb0EEvPlS0_S0_iii_param_4];
	ld.param.u32 	%r1069, [_Z19INT64_minadd_kernelILi64ELi8ELi64ELi8ELi8ELb0EEvPlS0_S0_iii_param_3];
	setp.ge.s32 	%p163, %r72, %r1144;
	setp.ge.s32 	%p164, %r64, %r1069;
	or.pred  	%p165, %p164, %p163;
	@%p165 bra 	$L__BB3_225;
	ld.global.u64 	%rd1778, [%rd232+24];
	min.s64 	%rd1779, %rd2000, %rd1778;
	st.global.u64 	[%rd232+24], %rd1779;
$L__BB3_225:
	@%p2 bra 	$L__BB3_227;
	ld.global.u64 	%rd1780, [%rd232+32];
	min.s64 	%rd1781, %rd1999, %rd1780;
	st.global.u64 	[%rd232+32], %rd1781;
	bra.uni 	$L__BB3_229;
$L__BB3_227:
	ld.param.u32 	%r1145, [_Z19INT64_minadd_kernelILi64ELi8ELi64ELi8ELi8ELb0EEvPlS0_S0_iii_param_4];
	ld.param.u32 	%r1070, [_Z19INT64_minadd_kernelILi64ELi8ELi64ELi8ELi8ELb0EEvPlS0_S0_iii_param_3];
	setp.ge.s32 	%p166, %r72, %r1145;
	setp.ge.s32 	%p167, %r65, %r1070;
	or.pred  	%p168, %p167, %p166;
	@%p168 bra 	$L__BB3_229;
	ld.global.u64 	%rd1782, [%rd232+32];
	min.s64 	%rd1783, %rd1999, %rd1782;
	st.global.u64 	[%rd232+32], %rd1783;
$L__BB3_229:
	@%p2 bra 	$L__BB3_231;
	ld.global.u64 	%rd1784, [%rd232+40];
	min.s64 	%rd1785, %rd1998, %rd1784;
	st.global.u64 	[%rd232+40], %rd1785;
	bra.uni 	$L__BB3_233;
$L__BB3_231:
	ld.param.u32 	%r1146, [_Z19INT64_minadd_kernelILi64ELi8ELi64ELi8ELi8ELb0EEvPlS0_S0_iii_param_4];
	ld.param.u32 	%r1071, [_Z19INT64_minadd_kernelILi64ELi8ELi64ELi8ELi8ELb0EEvPlS0_S0_iii_param_3];
	setp.ge.s32 	%p169, %r72, %r1146;
	setp.ge.s32 	%p170, %r66, %r1071;
	or.pred  	%p171, %p170, %p169;
	@%p171 bra 	$L__BB3_233;
	ld.global.u64 	%rd1786, [%rd232+40];
	min.s64 	%rd1787, %rd1998, %rd1786;
	st.global.u64 	[%rd232+40], %rd1787;
$L__BB3_233:
	@%p2 bra 	$L__BB3_235;
	ld.global.u64 	%rd1788, [%rd232+48];
	min.s64 	%rd1789, %rd1997, %rd1788;
	st.global.u64 	[%rd232+48], %rd1789;
	bra.uni 	$L__BB3_237;
$L__BB3_235:
	ld.param.u32 	%r1147, [_Z19INT64_minadd_kernelILi64ELi8ELi64ELi8ELi8ELb0EEvPlS0_S0_iii_param_4];
	ld.param.u32 	%r1072, [_Z19INT64_minadd_kernelILi64ELi8ELi64ELi8ELi8ELb0EEvPlS0_S0_iii_param_3];
	setp.ge.s32 	%p172, %r72, %r1147;
	setp.ge.s32 	%p173, %r67, %r1072;
	or.pred  	%p174, %p173, %p172;
	@%p174 bra 	$L__BB3_237;
	ld.global.u64 	%rd1790, [%rd232+48];
	min.s64 	%rd1791, %rd1997, %rd1790;
	st.global.u64 	[%rd232+48], %rd1791;
$L__BB3_237:
	@%p2 bra 	$L__BB3_239;
	ld.global.u64 	%rd1792, [%rd232+56];
	min.s64 	%rd1793, %rd1996, %rd1792;
	st.global.u64 	[%rd232+56], %rd1793;
	bra.uni 	$L__BB3_241;
$L__BB3_239:
	ld.param.u32 	%r1148, [_Z19INT64_minadd_kernelILi64ELi8ELi64ELi8ELi8ELb0EEvPlS0_S0_iii_param_4];
	ld.param.u32 	%r1073, [_Z19INT64_minadd_kernelILi64ELi8ELi64ELi8ELi8ELb0EEvPlS0_S0_iii_param_3];
	setp.ge.s32 	%p175, %r72, %r1148;
	setp.ge.s32 	%p176, %r61, %r1073;
	or.pred  	%p177, %p176, %p175;
	@%p177 bra 	$L__BB3_241;
	ld.global.u64 	%rd1794, [%rd232+56];
	min.s64 	%rd1795, %rd1996, %rd1794;
	st.global.u64 	[%rd232+56], %rd1795;
$L__BB3_241:
	ld.param.u32 	%r1074, [_Z19INT64_minadd_kernelILi64ELi8ELi64ELi8ELi8ELb0EEvPlS0_S0_iii_param_3];
	add.s32 	%r74, %r59, 5;
	add.s32 	%r75, %r73, %r1074;
	@%p2 bra 	$L__BB3_243;
	add.s32 	%r962, %r60, %r75;
	mul.wide.s32 	%rd1796, %r962, 8;
	add.s64 	%rd1797, %rd227, %rd1796;
	ld.global.u64 	%rd1798, [%rd1797];
	min.s64 	%rd1799, %rd1995, %rd1798;
	st.global.u64 	[%rd1797], %rd1799;
	bra.uni 	$L__BB3_245;
$L__BB3_243:
	ld.param.u32 	%r1149, [_Z19INT64_minadd_kernelILi64ELi8ELi64ELi8ELi8ELb0EEvPlS0_S0_iii_param_4];
	ld.param.u32 	%r1075, [_Z19INT64_minadd_kernelILi64ELi8ELi64ELi8ELi8ELb0EEvPlS0_S0_iii_param_3];
	setp.ge.s32 	%p178, %r74, %r1149;
	setp.ge.s32 	%p179, %r60, %r1075;
	or.pred  	%p180, %p179, %p178;
	@%p180 bra 	$L__BB3_245;
	add.s32 	%r964, %r60, %r75;
	mul.wide.s32 	%rd1800, %r964, 8;
	add.s64 	%rd1801, %rd227, %rd1800;
	ld.global.u64 	%rd1802, [%rd1801];
	min.s64 	%rd1803, %rd1995, %rd1802;
	st.global.u64 	[%rd1801], %rd1803;
$L__BB3_245:
	cvt.s64.s32 	%rd1804, %r75;
	add.s64 	%rd1805, %rd1667, %rd1804;
	shl.b64 	%rd1806, %rd1805, 3;
	add.s64 	%rd233, %rd227, %rd1806;
	@%p2 bra 	$L__BB3_247;
	ld.global.u64 	%rd1807, [%rd233+8];
	min.s64 	%rd1808, %rd1994, %rd1807;
	st.global.u64 	[%rd233+8], %rd1808;
	bra.uni 	$L__BB3_249;
$L__BB3_247:
	ld.param.u32 	%r1150, [_Z19INT64_minadd_kernelILi64ELi8ELi64ELi8ELi8ELb0EEvPlS0_S0_iii_param_4];
	ld.param.u32 	%r1076, [_Z19INT64_minadd_kernelILi64ELi8ELi64ELi8ELi8ELb0EEvPlS0_S0_iii_param_3];
	setp.ge.s32 	%p181, %r74, %r1150;
	setp.ge.s32 	%p182, %r70, %r1076;
	or.pred  	%p183, %p182, %p181;
	@%p183 bra 	$L__BB3_249;
	ld.global.u64 	%rd1809, [%rd233+8];
	min.s64 	%rd1810, %rd1994, %rd1809;
	st.global.u64 	[%rd233+8], %rd1810;
$L__BB3_249:
	@%p2 bra 	$L__BB3_251;
	ld.global.u64 	%rd1811, [%rd233+16];
	min.s64 	%rd1812, %rd1993, %rd1811;
	st.global.u64 	[%rd233+16], %rd1812;
	bra.uni 	$L__BB3_253;
$L__BB3_251:
	ld.param.u32 	%r1151, [_Z19INT64_minadd_kernelILi64ELi8ELi64ELi8ELi8ELb0EEvPlS0_S0_iii_param_4];
	ld.param.u32 	%r1077, [_Z19INT64_minadd_kernelILi64ELi8ELi64ELi8ELi8ELb0EEvPlS0_S0_iii_param_3];
	setp.ge.s32 	%p184, %r74, %r1151;
	setp.ge.s32 	%p185, %r71, %r1077;
	or.pred  	%p186, %p185, %p184;
	@%p186 bra 	$L__BB3_253;
	ld.global.u64 	%rd1813, [%rd233+16];
	min.s64 	%rd1814, %rd1993, %rd1813;
	st.global.u64 	[%rd233+16], %rd1814;
$L__BB3_253:
	@%p2 bra 	$L__BB3_255;
	ld.global.u64 	%rd1815, [%rd233+24];
	min.s64 	%rd1816, %rd1992, %rd1815;
	st.global.u64 	[%rd233+24], %rd1816;
	bra.uni 	$L__BB3_257;
$L__BB3_255:
	ld.param.u32 	%r1152, [_Z19INT64_minadd_kernelILi64ELi8ELi64ELi8ELi8ELb0EEvPlS0_S0_iii_param_4];
	ld.param.u32 	%r1078, [_Z19INT64_minadd_kernelILi64ELi8ELi64ELi8ELi8ELb0EEvPlS0_S0_iii_param_3];
	setp.ge.s32 	%p187, %r74, %r1152;
	setp.ge.s32 	%p188, %r64, %r1078;
	or.pred  	%p189, %p188, %p187;
	@%p189 bra 	$L__BB3_257;
	ld.global.u64 	%rd1817, [%rd233+24];
	min.s64 	%rd1818, %rd1992, %rd1817;
	st.global.u64 	[%rd233+24], %rd1818;
$L__BB3_257:
	@%p2 bra 	$L__BB3_259;
	ld.global.u64 	%rd1819, [%rd233+32];
	min.s64 	%rd1820, %rd1991, %rd1819;
	st.global.u64 	[%rd233+32], %rd1820;
	bra.uni 	$L__BB3_261;
$L__BB3_259:
	ld.param.u32 	%r1153, [_Z19INT64_minadd_kernelILi64ELi8ELi64ELi8ELi8ELb0EEvPlS0_S0_iii_param_4];
	ld.param.u32 	%r1079, [_Z19INT64_minadd_kernelILi64ELi8ELi64ELi8ELi8ELb0EEvPlS0_S0_iii_param_3];
	setp.ge.s32 	%p190, %r74, %r1153;
	setp.ge.s32 	%p191, %r65, %r1079;
	or.pred  	%p192, %p191, %p190;
	@%p192 bra 	$L__BB3_261;
	ld.global.u64 	%rd1821, [%rd233+32];
	min.s64 	%rd1822, %rd1991, %rd1821;
	st.global.u64 	[%rd233+32], %rd1822;
$L__BB3_261:
	@%p2 bra 	$L__BB3_263;
	ld.global.u64 	%rd1823, [%rd233+40];
	min.s64 	%rd1824, %rd1990, %rd1823;
	st.global.u64 	[%rd233+40], %rd1824;
	bra.uni 	$L__BB3_265;
$L__BB3_263:
	ld.param.u32 	%r1154, [_Z19INT64_minadd_kernelILi64ELi8ELi64ELi8ELi8ELb0EEvPlS0_S0_iii_param_4];
	ld.param.u32 	%r1080, [_Z19INT64_minadd_kernelILi64ELi8ELi64ELi8ELi8ELb0EEvPlS0_S0_iii_param_3];
	setp.ge.s32 	%p193, %r74, %r1154;
	setp.ge.s32 	%p194, %r66, %r1080;
	or.pred  	%p195, %p194, %p193;
	@%p195 bra 	$L__BB3_265;
	ld.global.u64 	%rd1825, [%rd233+40];
	min.s64 	%rd1826, %rd1990, %rd1825;
	st.global.u64 	[%rd233+40], %rd1826;
$L__BB3_265:
	@%p2 bra 	$L__BB3_267;
	ld.global.u64 	%rd1827, [%rd233+48];
	min.s64 	%rd1828, %rd1989, %rd1827;
	st.global.u64 	[%rd233+48], %rd1828;
	bra.uni 	$L__BB3_269;
$L__BB3_267:
	ld.param.u32 	%r1155, [_Z19INT64_minadd_kernelILi64ELi8ELi64ELi8ELi8ELb0EEvPlS0_S0_iii_param_4];
	ld.param.u32 	%r1081, [_Z19INT64_minadd_kernelILi64ELi8ELi64ELi8ELi8ELb0EEvPlS0_S0_iii_param_3];
	setp.ge.s32 	%p196, %r74, %r1155;
	setp.ge.s32 	%p197, %r67, %r1081;
	or.pred  	%p198, %p197, %p196;
	@%p198 bra 	$L__BB3_269;
	ld.global.u64 	%rd1829, [%rd233+48];
	min.s64 	%rd1830, %rd1989, %rd1829;
	st.global.u64 	[%rd233+48], %rd1830;
$L__BB3_269:
	@%p2 bra 	$L__BB3_271;
	ld.global.u64 	%rd1831, [%rd233+56];
	min.s64 	%rd1832, %rd1988, %rd1831;
	st.global.u64 	[%rd233+56], %rd1832;
	bra.uni 	$L__BB3_273;
$L__BB3_271:
	ld.param.u32 	%r1156, [_Z19INT64_minadd_kernelILi64ELi8ELi64ELi8ELi8ELb0EEvPlS0_S0_iii_param_4];
	ld.param.u32 	%r1082, [_Z19INT64_minadd_kernelILi64ELi8ELi64ELi8ELi8ELb0EEvPlS0_S0_iii_param_3];
	setp.ge.s32 	%p199, %r74, %r1156;
	setp.ge.s32 	%p200, %r61, %r1082;
	or.pred  	%p201, %p200, %p199;
	@%p201 bra 	$L__BB3_273;
	ld.global.u64 	%rd1833, [%rd233+56];
	min.s64 	%rd1834, %rd1988, %rd1833;
	st.global.u64 	[%rd233+56], %rd1834;
$L__BB3_273:
	ld.param.u32 	%r1083, [_Z19INT64_minadd_kernelILi64ELi8ELi64ELi8ELi8ELb0EEvPlS0_S0_iii_param_3];
	add.s32 	%r76, %r59, 6;
	add.s32 	%r77, %r75, %r1083;
	@%p2 bra 	$L__BB3_275;
	add.s32 	%r972, %r60, %r77;
	mul.wide.s32 	%rd1835, %r972, 8;
	add.s64 	%rd1836, %rd227, %rd1835;
	ld.global.u64 	%rd1837, [%rd1836];
	min.s64 	%rd1838, %rd1987, %rd1837;
	st.global.u64 	[%rd1836], %rd1838;
	bra.uni 	$L__BB3_277;
$L__BB3_275:
	ld.param.u32 	%r1157, [_Z19INT64_minadd_kernelILi64ELi8ELi64ELi8ELi8ELb0EEvPlS0_S0_iii_param_4];
	ld.param.u32 	%r1084, [_Z19INT64_minadd_kernelILi64ELi8ELi64ELi8ELi8ELb0EEvPlS0_S0_iii_param_3];
	setp.ge.s32 	%p202, %r76, %r1157;
	setp.ge.s32 	%p203, %r60, %r1084;
	or.pred  	%p204, %p203, %p202;
	@%p204 bra 	$L__BB3_277;
	add.s32 	%r974, %r60, %r77;
	mul.wide.s32 	%rd1839, %r974, 8;
	add.s64 	%rd1840, %rd227, %rd1839;
	ld.global.u64 	%rd1841, [%rd1840];
	min.s64 	%rd1842, %rd1987, %rd1841;
	st.global.u64 	[%rd1840], %rd1842;
$L__BB3_277:
	cvt.s64.s32 	%rd1843, %r77;
	add.s64 	%rd1844, %rd1667, %rd1843;
	shl.b64 	%rd1845, %rd1844, 3;
	add.s64 	%rd234, %rd227, %rd1845;
	@%p2 bra 	$L__BB3_279;
	ld.global.u64 	%rd1846, [%rd234+8];
	min.s64 	%rd1847, %rd1986, %rd1846;
	st.global.u64 	[%rd234+8], %rd1847;
	bra.uni 	$L__BB3_281;
$L__BB3_279:
	ld.param.u32 	%r1158, [_Z19INT64_minadd_kernelILi64ELi8ELi64ELi8ELi8ELb0EEvPlS0_S0_iii_param_4];
	ld.param.u32 	%r1085, [_Z19INT64_minadd_kernelILi64ELi8ELi64ELi8ELi8ELb0EEvPlS0_S0_iii_param_3];
	setp.ge.s32 	%p205, %r76, %r1158;
	setp.ge.s32 	%p206, %r70, %r1085;
	or.pred  	%p207, %p206, %p205;
	@%p207 bra 	$L__BB3_281;
	ld.global.u64 	%rd1848, [%rd234+8];
	min.s64 	%rd1849, %rd1986, %rd1848;
	st.global.u64 	[%rd234+8], %rd1849;
$L__BB3_281:
	@%p2 bra 	$L__BB3_283;
	ld.global.u64 	%rd1850, [%rd234+16];
	min.s64 	%rd1851, %rd1985, %rd1850;
	st.global.u64 	[%rd234+16], %rd1851;
	bra.uni 	$L__BB3_285;
$L__BB3_283:
	ld.param.u32 	%r1159, [_Z19INT64_minadd_kernelILi64ELi8ELi64ELi8ELi8ELb0EEvPlS0_S0_iii_param_4];
	ld.param.u32 	%r1086, [_Z19INT64_minadd_kernelILi64ELi8ELi64ELi8ELi8ELb0EEvPlS0_S0_iii_param_3];
	setp.ge.s32 	%p208, %r76, %r1159;
	setp.ge.s32 	%p209, %r71, %r1086;
	or.pred  	%p210, %p209, %p208;
	@%p210 bra 	$L__BB3_285;
	ld.global.u64 	%rd1852, [%rd234+16];
	min.s64 	%rd1853, %rd1985, %rd1852;
	st.global.u64 	[%rd234+16], %rd1853;
$L__BB3_285:
	@%p2 bra 	$L__BB3_287;
	ld.global.u64 	%rd1854, [%rd234+24];
	min.s64 	%rd1855, %rd1984, %rd1854;
	st.global.u64 	[%rd234+24], %rd1855;
	bra.uni 	$L__BB3_289;
$L__BB3_287:
	ld.param.u32 	%r1160, [_Z19INT64_minadd_kernelILi64ELi8ELi64ELi8ELi8ELb0EEvPlS0_S0_iii_param_4];
	ld.param.u32 	%r1087, [_Z19INT64_minadd_kernelILi64ELi8ELi64ELi8ELi8ELb0EEvPlS0_S0_iii_param_3];
	setp.ge.s32 	%p211, %r76, %r1160;
	setp.ge.s32 	%p212, %r64, %r1087;
	or.pred  	%p213, %p212, %p211;
	@%p213 bra 	$L__BB3_289;
	ld.global.u64 	%rd1856, [%rd234+24];
	min.s64 	%rd1857, %rd1984, %rd1856;
	st.global.u64 	[%rd234+24], %rd1857;
$L__BB3_289:
	@%p2 bra 	$L__BB3_291;
	ld.global.u64 	%rd1858, [%rd234+32];
	min.s64 	%rd1859, %rd1983, %rd1858;
	st.global.u64 	[%rd234+32], %rd1859;
	bra.uni 	$L__BB3_293;
$L__BB3_291:
	ld.param.u32 	%r1161, [_Z19INT64_minadd_kernelILi64ELi8ELi64ELi8ELi8ELb0EEvPlS0_S0_iii_param_4];
	ld.param.u32 	%r1088, [_Z19INT64_minadd_kernelILi64ELi8ELi64ELi8ELi8ELb0EEvPlS0_S0_iii_param_3];
	setp.ge.s32 	%p214, %r76, %r1161;
	setp.ge.s32 	%p215, %r65, %r1088;
	or.pred  	%p216, %p215, %p214;
	@%p216 bra 	$L__BB3_293;
	ld.global.u64 	%rd1860, [%rd234+32];
	min.s64 	%rd1861, %rd1983, %rd1860;
	st.global.u64 	[%rd234+32], %rd1861;
$L__BB3_293:
	@%p2 bra 	$L__BB3_295;
	ld.global.u64 	%rd1862, [%rd234+40];
	min.s64 	%rd1863, %rd1982, %rd1862;
	st.global.u64 	[%rd234+40], %rd1863;
	bra.uni 	$L__BB3_297;
$L__BB3_295:
	ld.param.u32 	%r1162, [_Z19INT64_minadd_kernelILi64ELi8ELi64ELi8ELi8ELb0EEvPlS0_S0_iii_param_4];
	ld.param.u32 	%r1089, [_Z19INT64_minadd_kernelILi64ELi8ELi64ELi8ELi8ELb0EEvPlS0_S0_iii_param_3];
	setp.ge.s32 	%p217, %r76, %r1162;
	setp.ge.s32 	%p218, %r66, %r1089;
	or.pred  	%p219, %p218, %p217;
	@%p219 bra 	$L__BB3_297;
	ld.global.u64 	%rd1864, [%rd234+40];
	min.s64 	%rd1865, %rd1982, %rd1864;
	st.global.u64 	[%rd234+40], %rd1865;
$L__BB3_297:
	@%p2 bra 	$L__BB3_299;
	ld.global.u64 	%rd1866, [%rd234+48];
	min.s64 	%rd1867, %rd1981, %rd1866;
	st.global.u64 	[%rd234+48], %rd1867;
	bra.uni 	$L__BB3_301;
$L__BB3_299:
	ld.param.u32 	%r1163, [_Z19INT64_minadd_kernelILi64ELi8ELi64ELi8ELi8ELb0EEvPlS0_S0_iii_param_4];
	ld.param.u32 	%r1090, [_Z19INT64_minadd_kernelILi64ELi8ELi64ELi8ELi8ELb0EEvPlS0_S0_iii_param_3];
	setp.ge.s32 	%p220, %r76, %r1163;
	setp.ge.s32 	%p221, %r67, %r1090;
	or.pred  	%p222, %p221, %p220;
	@%p222 bra 	$L__BB3_301;
	ld.global.u64 	%rd1868, [%rd234+48];
	min.s64 	%rd1869, %rd1981, %rd1868;
	st.global.u64 	[%rd234+48], %rd1869;
$L__BB3_301:
	@%p2 bra 	$L__BB3_303;
	ld.global.u64 	%rd1870, [%rd234+56];
	min.s64 	%rd1871, %rd1980, %rd1870;
	st.global.u64 	[%rd234+56], %rd1871;
	bra.uni 	$L__BB3_305;
$L__BB3_303:
	ld.param.u32 	%r1164, [_Z19INT64_minadd_kernelILi64ELi8ELi64ELi8ELi8ELb0EEvPlS0_S0_iii_param_4];
	ld.param.u32 	%r1091, [_Z19INT64_minadd_kernelILi64ELi8ELi64ELi8ELi8ELb0EEvPlS0_S0_iii_param_3];
	setp.ge.s32 	%p223, %r76, %r1164;
	setp.ge.s32 	%p224, %r61, %r1091;
	or.pred  	%p225, %p224, %p223;
	@%p225 bra 	$L__BB3_305;
	ld.global.u64 	%rd1872, [%rd234+56];
	min.s64 	%rd1873, %rd1980, %rd1872;
	st.global.u64 	[%rd234+56], %rd1873;
$L__BB3_305:
	ld.param.u32 	%r1092, [_Z19INT64_minadd_kernelILi64ELi8ELi64ELi8ELi8ELb0EEvPlS0_S0_iii_param_3];
	add.s32 	%r78, %r59, 7;
	add.s32 	%r79, %r77, %r1092;
	@%p2 bra 	$L__BB3_307;
	add.s32 	%r982, %r60, %r79;
	mul.wide.s32 	%rd1874, %r982, 8;
	add.s64 	%rd1875, %rd227, %rd1874;
	ld.global.u64 	%rd1876, [%rd1875];
	min.s64 	%rd1877, %rd1979, %rd1876;
	st.global.u64 	[%rd1875], %rd1877;
	bra.uni 	$L__BB3_309;
$L__BB3_307:
	ld.param.u32 	%r1165, [_Z19INT64_minadd_kernelILi64ELi8ELi64ELi8ELi8ELb0EEvPlS0_S0_iii_param_4];
	ld.param.u32 	%r1093, [_Z19INT64_minadd_kernelILi64ELi8ELi64ELi8ELi8ELb0EEvPlS0_S0_iii_param_3];
	setp.ge.s32 	%p226, %r78, %r1165;
	setp.ge.s32 	%p227, %r60, %r1093;
	or.pred  	%p228, %p227, %p226;
	@%p228 bra 	$L__BB3_309;
	add.s32 	%r984, %r60, %r79;
	mul.wide.s32 	%rd1878, %r984, 8;
	add.s64 	%rd1879, %rd227, %rd1878;
	ld.global.u64 	%rd1880, [%rd1879];
	min.s64 	%rd1881, %rd1979, %rd1880;
	st.global.u64 	[%rd1879], %rd1881;
$L__BB3_309:
	cvt.s64.s32 	%rd1882, %r79;
	add.s64 	%rd1883, %rd1667, %rd1882;
	shl.b64 	%rd1884, %rd1883, 3;
	add.s64 	%rd235, %rd227, %rd1884;
	@%p2 bra 	$L__BB3_311;
	ld.global.u64 	%rd1885, [%rd235+8];
	min.s64 	%rd1886, %rd1978, %rd1885;
	st.global.u64 	[%rd235+8], %rd1886;
	bra.uni 	$L__BB3_313;
$L__BB3_311:
	ld.param.u32 	%r1166, [_Z19INT64_minadd_kernelILi64ELi8ELi64ELi8ELi8ELb0EEvPlS0_S0_iii_param_4];
	ld.param.u32 	%r1094, [_Z19INT64_minadd_kernelILi64ELi8ELi64ELi8ELi8ELb0EEvPlS0_S0_iii_param_3];
	setp.ge.s32 	%p229, %r78, %r1166;
	setp.ge.s32 	%p230, %r70, %r1094;
	or.pred  	%p231, %p230, %p229;
	@%p231 bra 	$L__BB3_313;
	ld.global.u64 	%rd1887, [%rd235+8];
	min.s64 	%rd1888, %rd1978, %rd1887;
	st.global.u64 	[%rd235+8], %rd1888;
$L__BB3_313:
	@%p2 bra 	$L__BB3_315;
	ld.global.u64 	%rd1889, [%rd235+16];
	min.s64 	%rd1890, %rd1977, %rd1889;
	st.global.u64 	[%rd235+16], %rd1890;
	bra.uni 	$L__BB3_317;
$L__BB3_315:
	ld.param.u32 	%r1167, [_Z19INT64_minadd_kernelILi64ELi8ELi64ELi8ELi8ELb0EEvPlS0_S0_iii_param_4];
	ld.param.u32 	%r1095, [_Z19INT64_minadd_kernelILi64ELi8ELi64ELi8ELi8ELb0EEvPlS0_S0_iii_param_3];
	setp.ge.s32 	%p232, %r78, %r1167;
	setp.ge.s32 	%p233, %r71, %r1095;
	or.pred  	%p234, %p233, %p232;
	@%p234 bra 	$L__BB3_317;
	ld.global.u64 	%rd1891, [%rd235+16];
	min.s64 	%rd1892, %rd1977, %rd1891;
	st.global.u64 	[%rd235+16], %rd1892;
$L__BB3_317:
	@%p2 bra 	$L__BB3_319;
	ld.global.u64 	%rd1893, [%rd235+24];
	min.s64 	%rd1894, %rd1976, %rd1893;
	st.global.u64 	[%rd235+24], %rd1894;
	bra.uni 	$L__BB3_321;
$L__BB3_319:
	ld.param.u32 	%r1168, [_Z19INT64_minadd_kernelILi64ELi8ELi64ELi8ELi8ELb0EEvPlS0_S0_iii_param_4];
	ld.param.u32 	%r1096, [_Z19INT64_minadd_kernelILi64ELi8ELi64ELi8ELi8ELb0EEvPlS0_S0_iii_param_3];
	setp.ge.s32 	%p235, %r78, %r1168;
	setp.ge.s32 	%p236, %r64, %r1096;
	or.pred  	%p237, %p236, %p235;
	@%p237 bra 	$L__BB3_321;
	ld.global.u64 	%rd1895, [%rd235+24];
	min.s64 	%rd1896, %rd1976, %rd1895;
	st.global.u64 	[%rd235+24], %rd1896;
$L__BB3_321:
	@%p2 bra 	$L__BB3_323;
	ld.global.u64 	%rd1897, [%rd235+32];
	min.s64 	%rd1898, %rd1975, %rd1897;
	st.global.u64 	[%rd235+32], %rd1898;
	bra.uni 	$L__BB3_325;
$L__BB3_323:
	ld.param.u32 	%r1169, [_Z19INT64_minadd_kernelILi64ELi8ELi64ELi8ELi8ELb0EEvPlS0_S0_iii_param_4];
	ld.param.u32 	%r1097, [_Z19INT64_minadd_kernelILi64ELi8ELi64ELi8ELi8ELb0EEvPlS0_S0_iii_param_3];
	setp.ge.s32 	%p238, %r78, %r1169;
	setp.ge.s32 	%p239, %r65, %r1097;
	or.pred  	%p240, %p239, %p238;
	@%p240 bra 	$L__BB3_325;
	ld.global.u64 	%rd1899, [%rd235+32];
	min.s64 	%rd1900, %rd1975, %rd1899;
	st.global.u64 	[%rd235+32], %rd1900;
$L__BB3_325:
	@%p2 bra 	$L__BB3_327;
	ld.global.u64 	%rd1901, [%rd235+40];
	min.s64 	%rd1902, %rd1974, %rd1901;
	st.global.u64 	[%rd235+40], %rd1902;
	bra.uni 	$L__BB3_329;
$L__BB3_327:
	ld.param.u32 	%r1170, [_Z19INT64_minadd_kernelILi64ELi8ELi64ELi8ELi8ELb0EEvPlS0_S0_iii_param_4];
	ld.param.u32 	%r1098, [_Z19INT64_minadd_kernelILi64ELi8ELi64ELi8ELi8ELb0EEvPlS0_S0_iii_param_3];
	setp.ge.s32 	%p241, %r78, %r1170;
	setp.ge.s32 	%p242, %r66, %r1098;
	or.pred  	%p243, %p242, %p241;
	@%p243 bra 	$L__BB3_329;
	ld.global.u64 	%rd1903, [%rd235+40];
	min.s64 	%rd1904, %rd1974, %rd1903;
	st.global.u64 	[%rd235+40], %rd1904;
$L__BB3_329:
	@%p2 bra 	$L__BB3_331;
	ld.global.u64 	%rd1905, [%rd235+48];
	min.s64 	%rd1906, %rd1973, %rd1905;
	st.global.u64 	[%rd235+48], %rd1906;
	bra.uni 	$L__BB3_333;
$L__BB3_331:
	ld.param.u32 	%r1171, [_Z19INT64_minadd_kernelILi64ELi8ELi64ELi8ELi8ELb0EEvPlS0_S0_iii_param_4];
	ld.param.u32 	%r1099, [_Z19INT64_minadd_kernelILi64ELi8ELi64ELi8ELi8ELb0EEvPlS0_S0_iii_param_3];
	setp.ge.s32 	%p244, %r78, %r1171;
	setp.ge.s32 	%p245, %r67, %r1099;
	or.pred  	%p246, %p245, %p244;
	@%p246 bra 	$L__BB3_333;
	ld.global.u64 	%rd1907, [%rd235+48];
	min.s64 	%rd1908, %rd1973, %rd1907;
	st.global.u64 	[%rd235+48], %rd1908;
$L__BB3_333:
	@%p2 bra 	$L__BB3_335;
	ld.global.u64 	%rd1909, [%rd235+56];
	min.s64 	%rd1910, %rd1972, %rd1909;
	st.global.u64 	[%rd235+56], %rd1910;
	bra.uni 	$L__BB3_337;
$L__BB3_335:
	ld.param.u32 	%r1172, [_Z19INT64_minadd_kernelILi64ELi8ELi64ELi8ELi8ELb0EEvPlS0_S0_iii_param_4];
	ld.param.u32 	%r1100, [_Z19INT64_minadd_kernelILi64ELi8ELi64ELi8ELi8ELb0EEvPlS0_S0_iii_param_3];
	setp.ge.s32 	%p247, %r78, %r1172;
	setp.ge.s32 	%p248, %r61, %r1100;
	or.pred  	%p249, %p248, %p247;
	@%p249 bra 	$L__BB3_337;
	ld.global.u64 	%rd1911, [%rd235+56];
	min.s64 	%rd1912, %rd1972, %rd1911;
	st.global.u64 	[%rd235+56], %rd1912;
$L__BB3_337:
	ret;

}


// ===== COMPILED SASS (sm_100) =====

	.target	sm_100

	.elftype	@"ET_EXEC"


//--------------------- .note.nv.tkinfo           --------------------------
	.section	.note.nv.tkinfo,"",@"SHT_NOTE"
	.sectionflags	@"SHF_NOTE_NV_TKINFO"
	.tkinfo
        /*0018*/ 	.word	0x00000002
        /*0030*/ 	.string	""
        /*0030*/ 	.string	"ptxas"
        /*0030*/ 	.string	"Cuda compilation tools, release 13.0, V13.0.88"
        /*0030*/ 	.string	"Build cuda_13.0.r13.0/compiler.36424714_0"
        /*0030*/ 	.string	"-arch sm_100 -m 64 "



//--------------------- .note.nv.cuinfo           --------------------------
	.section	.note.nv.cuinfo,"",@"SHT_NOTE"
	.sectionflags	@"SHF_NOTE_NV_CUINFO"
        /*0018*/ 	.short	0x0002
        /*001a*/ 	.short	0x0064
        /*001c*/ 	.short	0x0082
	.zero		2


//--------------------- .nv.info                  --------------------------
	.section	.nv.info,"",@"SHT_CUDA_INFO"
	.align	4


	//----- nvinfo : EIATTR_REGCOUNT
	.align		4
        /*0000*/ 	.byte	0x04, 0x2f
        /*0002*/ 	.short	(.L_1 - .L_0)
	.align		4
.L_0:
        /*0004*/ 	.word	index@(_Z18FP32_minadd_kernelILi128ELi8ELi128ELi8ELi8ELb0EEvPfS0_S0_iii)
        /*0008*/ 	.word	0x00000082


	//----- nvinfo : EIATTR_FRAME_SIZE
	.align		4
.L_1:
        /*000c*/ 	.byte	0x04, 0x11
        /*000e*/ 	.short	(.L_3 - .L_2)
	.align		4
.L_2:
        /*0010*/ 	.word	index@(_Z18FP32_minadd_kernelILi128ELi8ELi128ELi8ELi8ELb0EEvPfS0_S0_iii)
        /*0014*/ 	.word	0x00000000


	//----- nvinfo : EIATTR_REGCOUNT
	.align		4
.L_3:
        /*0018*/ 	.byte	0x04, 0x2f
        /*001a*/ 	.short	(.L_5 - .L_4)
	.align		4
.L_4:
        /*001c*/ 	.word	index@(_Z18FP64_minadd_kernelILi64ELi8ELi64ELi8ELi8ELb0EEvPdS0_S0_iii)
        /*0020*/ 	.word	0x000000ff


	//----- nvinfo : EIATTR_FRAME_SIZE
	.align		4
.L_5:
        /*0024*/ 	.byte	0x04, 0x11
        /*0026*/ 	.short	(.L_7 - .L_6)
	.align		4
.L_6:
        /*0028*/ 	.word	index@(_Z18FP64_minadd_kernelILi64ELi8ELi64ELi8ELi8ELb0EEvPdS0_S0_iii)
        /*002c*/ 	.word	0x00000020


	//----- nvinfo : EIATTR_REGCOUNT
	.align		4
.L_7:
        /*0030*/ 	.byte	0x04, 0x2f
        /*0032*/ 	.short	(.L_9 - .L_8)
	.align		4
.L_8:
        /*0034*/ 	.word	index@(_Z19INT32_minadd_kernelILi128ELi8ELi128ELi8ELi8ELb0EEvPiS0_S0_iii)
        /*0038*/ 	.word	0x00000080


	//----- nvinfo : EIATTR_FRAME_SIZE
	.align		4
.L_9:
        /*003c*/ 	.byte	0x04, 0x11
        /*003e*/ 	.short	(.L_11 - .L_10)
	.align		4
.L_10:
        /*0040*/ 	.word	index@(_Z19INT32_minadd_kernelILi128ELi8ELi128ELi8ELi8ELb0EEvPiS0_S0_iii)
        /*0044*/ 	.word	0x00000000


	//----- nvinfo : EIATTR_REGCOUNT
	.align		4
.L_11:
        /*0048*/ 	.byte	0x04, 0x2f
        /*004a*/ 	.short	(.L_13 - .L_12)
	.align		4
.L_12:
        /*004c*/ 	.word	index@(_Z19INT64_minadd_kernelILi64ELi8ELi64ELi8ELi8ELb0EEvPlS0_S0_iii)
        /*0050*/ 	.word	0x000000df


	//----- nvinfo : EIATTR_FRAME_SIZE
	.align		4
.L_13:
        /*0054*/ 	.byte	0x04, 0x11
        /*0056*/ 	.short	(.L_15 - .L_14)
	.align		4
.L_14:
        /*0058*/ 	.word	index@(_Z19INT64_minadd_kernelILi64ELi8ELi64ELi8ELi8ELb0EEvPlS0_S0_iii)
        /*005c*/ 	.word	0x00000000


	//----- nvinfo : EIATTR_MIN_STACK_SIZE
	.align		4
.L_15:
        /*0060*/ 	.byte	0x04, 0x12
        /*0062*/ 	.short	(.L_17 - .L_16)
	.align		4
.L_16:
        /*0064*/ 	.word	index@(_Z19INT64_minadd_kernelILi64ELi8ELi64ELi8ELi8ELb0EEvPlS0_S0_iii)
        /*0068*/ 	.word	0x00000000


	//----- nvinfo : EIATTR_MIN_STACK_SIZE
	.align		4
.L_17:
        /*006c*/ 	.byte	0x04, 0x12
        /*006e*/ 	.short	(.L_19 - .L_18)
	.align		4
.L_18:
        /*0070*/ 	.word	index@(_Z19INT32_minadd_kernelILi128ELi8ELi128ELi8ELi8ELb0EEvPiS0_S0_iii)
        /*0074*/ 	.word	0x00000000


	//----- nvinfo : EIATTR_MIN_STACK_SIZE
	.align		4
.L_19:
        /*0078*/ 	.byte	0x04, 0x12
        /*007a*/ 	.short	(.L_21 - .L_20)
	.align		4
.L_20:
        /*007c*/ 	.word	index@(_Z18FP64_minadd_kernelILi64ELi8ELi64ELi8ELi8ELb0EEvPdS0_S0_iii)
        /*0080*/ 	.word	0x00000020


	//----- nvinfo : EIATTR_MIN_STACK_SIZE
	.align		4
.L_21:
        /*0084*/ 	.byte	0x04, 0x12
        /*0086*/ 	.short	(.L_23 - .L_22)
	.align		4
.L_22:
        /*0088*/ 	.word	index@(_Z18FP32_minadd_kernelILi128ELi8ELi128ELi8ELi8ELb0EEvPfS0_S0_iii)
        /*008c*/ 	.word	0x00000000
.L_23:


//--------------------- .nv.compat                --------------------------
	.section	.nv.compat,"",@"SHT_CUDA_COMPAT_INFO"
	.align	4
        /*0000*/ 	.byte	0x02, 0x09, 0x00, 0x00, 0x02, 0x02, 0x01, 0x00, 0x02, 0x05, 0x05, 0x00, 0x03, 0x07, 0x01, 0x01
        /*0010*/ 	.byte	0x02, 0x03, 0x00, 0x00, 0x02, 0x06, 0x01, 0x00, 0x04, 0x0b, 0x08, 0x00, 0x01, 0x00, 0x00, 0x00
        /*0020*/ 	.byte	0x00, 0x00, 0x00, 0x00


//--------------------- .nv.info._Z19INT64_minadd_kernelILi64ELi8ELi64ELi8ELi8ELb0EEvPlS0_S0_iii --------------------------
	.section	.nv.info._Z19INT64_minadd_kernelILi64ELi8ELi64ELi8ELi8ELb0EEvPlS0_S0_iii,"",@"SHT_CUDA_INFO"
	.sectionflags	@""
	.align	4


	//----- nvinfo : EIATTR_CUDA_API_VERSION
	.align		4
        /*0000*/ 	.byte	0x04, 0x37
        /*0002*/ 	.short	(.L_25 - .L_24)
.L_24:
        /*0004*/ 	.word	0x00000082


	//----- nvinfo : EIATTR_KPARAM_INFO
	.align		4
.L_25:
        /*0008*/ 	.byte	0x04, 0x17
        /*000a*/ 	.short	(.L_27 - .L_26)
.L_26:
        /*000c*/ 	.word	0x00000000
        /*0010*/ 	.short	0x0005
        /*0012*/ 	.short	0x0020
        /*0014*/ 	.byte	0x00, 0xf0, 0x11, 0x00


	//----- nvinfo : EIATTR_KPARAM_INFO
	.align		4
.L_27:
        /*0018*/ 	.byte	0x04, 0x17
        /*001a*/ 	.short	(.L_29 - .L_28)
.L_28:
        /*001c*/ 	.word	0x00000000
        /*0020*/ 	.short	0x0004
        /*0022*/ 	.short	0x001c
        /*0024*/ 	.byte	0x00, 0xf0, 0x11, 0x00


	//----- nvinfo : EIATTR_KPARAM_INFO
	.align		4
.L_29:
        /*0028*/ 	.byte	0x04, 0x17
        /*002a*/ 	.short	(.L_31 - .L_30)
.L_30:
        /*002c*/ 	.word	0x00000000
        /*0030*/ 	.short	0x0003
        /*0032*/ 	.short	0x0018
        /*0034*/ 	.byte	0x00, 0xf0, 0x11, 0x00


	//----- nvinfo : EIATTR_KPARAM_INFO
	.align		4
.L_31:
        /*0038*/ 	.byte	0x04, 0x17
        /*003a*/ 	.short	(.L_33 - .L_32)
.L_32:
        /*003c*/ 	.word	0x00000000
        /*0040*/ 	.short	0x0002
        /*0042*/ 	.short	0x0010
        /*0044*/ 	.byte	0x00, 0xf5, 0x21, 0x00


	//----- nvinfo : EIATTR_KPARAM_INFO
	.align		4
.L_33:
        /*0048*/ 	.byte	0x04, 0x17
        /*004a*/ 	.short	(.L_35 - .L_34)
.L_34:
        /*004c*/ 	.word	0x00000000
        /*0050*/ 	.short	0x0001
        /*0052*/ 	.short	0x0008
        /*0054*/ 	.byte	0x00, 0xf5, 0x21, 0x00


	//----- nvinfo : EIATTR_KPARAM_INFO
	.align		4
.L_35:
        /*0058*/ 	.byte	0x04, 0x17
        /*005a*/ 	.short	(.L_37 - .L_36)
.L_36:
        /*005c*/ 	.word	0x00000000
        /*0060*/ 	.short	0x0000
        /*0062*/ 	.short	0x0000
        /*0064*/ 	.byte	0x00, 0xf5, 0x21, 0x00


	//----- nvinfo : EIATTR_SPARSE_MMA_MASK
	.align		4
.L_37:
        /*0068*/ 	.byte	0x03, 0x50
        /*006a*/ 	.short	0x0000


	//----- nvinfo : EIATTR_MAXREG_COUNT
	.align		4
        /*006c*/ 	.byte	0x03, 0x1b
        /*006e*/ 	.short	0x00ff


	//----- nvinfo : EIATTR_NUM_BARRIERS
	.align		4
        /*0070*/ 	.byte	0x02, 0x4c
        /*0072*/ 	.byte	0x01
	.zero		1


	//----- nvinfo : EIATTR_MERCURY_ISA_VERSION
	.align		4
        /*0074*/ 	.byte	0x03, 0x5f
        /*0076*/ 	.short	0x0101


	//----- nvinfo : EIATTR_VRC_CTA_INIT_COUNT
	.align		4
        /*0078*/ 	.byte	0x02, 0x4a
	.zero		1
	.zero		1


	//----- nvinfo : EIATTR_EXIT_INSTR_OFFSETS
	.align		4
        /*007c*/ 	.byte	0x04, 0x1c
        /*007e*/ 	.short	(.L_39 - .L_38)


	//   ....[0]....
.L_38:
        /*0080*/ 	.word	0x00014560


	//   ....[1]....
        /*0084*/ 	.word	0x000145a0


	//   ....[2]....
        /*0088*/ 	.word	0x00014610


	//----- nvinfo : EIATTR_CRS_STACK_SIZE
	.align		4
.L_39:
        /*008c*/ 	.byte	0x04, 0x1e
        /*008e*/ 	.short	(.L_41 - .L_40)
.L_40:
        /*0090*/ 	.word	0x00000000


	//----- nvinfo : EIATTR_CBANK_PARAM_SIZE
	.align		4
.L_41:
        /*0094*/ 	.byte	0x03, 0x19
        /*0096*/ 	.short	0x0024


	//----- nvinfo : EIATTR_PARAM_CBANK
	.align		4
        /*0098*/ 	.byte	0x04, 0x0a
        /*009a*/ 	.short	(.L_43 - .L_42)
	.align		4
.L_42:
        /*009c*/ 	.word	index@(.nv.constant0._Z19INT64_minadd_kernelILi64ELi8ELi64ELi8ELi8ELb0EEvPlS0_S0_iii)
        /*00a0*/ 	.short	0x0380
        /*00a2*/ 	.short	0x0024


	//----- nvinfo : EIATTR_SW_WAR
	.align		4
.L_43:
        /*00a4*/ 	.byte	0x04, 0x36
        /*00a6*/ 	.short	(.L_45 - .L_44)
.L_44:
        /*00a8*/ 	.word	0x00000008
.L_45:


//--------------------- .nv.info._Z19INT32_minadd_kernelILi128ELi8ELi128ELi8ELi8ELb0EEvPiS0_S0_iii --------------------------
	.section	.nv.info._Z19INT32_minadd_kernelILi128ELi8ELi128ELi8ELi8ELb0EEvPiS0_S0_iii,"",@"SHT_CUDA_INFO"
	.sectionflags	@""
	.align	4


	//----- nvinfo : EIATTR_CUDA_API_VERSION
	.align		4
        /*0000*/ 	.byte	0x04, 0x37
        /*0002*/ 	.short	(.L_47 - .L_46)
.L_46:
        /*0004*/ 	.word	0x00000082


	//----- nvinfo : EIATTR_KPARAM_INFO
	.align		4
.L_47:
        /*0008*/ 	.byte	0x04, 0x17
        /*000a*/ 	.short	(.L_49 - .L_48)
.L_48:
        /*000c*/ 	.word	0x00000000
        /*0010*/ 	.short	0x0005
        /*0012*/ 	.short	0x0020
        /*0014*/ 	.byte	0x00, 0xf0, 0x11, 0x00


	//----- nvinfo : EIATTR_KPARAM_INFO
	.align		4
.L_49:
        /*0018*/ 	.byte	0x04, 0x17
        /*001a*/ 	.short	(.L_51 - .L_50)
.L_50:
        /*001c*/ 	.word	0x00000000
        /*0020*/ 	.short	0x0004
        /*0022*/ 	.short	0x001c
        /*0024*/ 	.byte	0x00, 0xf0, 0x11, 0x00


	//----- nvinfo : EIATTR_KPARAM_INFO
	.align		4
.L_51:
        /*0028*/ 	.byte	0x04, 0x17
        /*002a*/ 	.short	(.L_53 - .L_52)
.L_52:
        /*002c*/ 	.word	0x00000000
        /*0030*/ 	.short	0x0003
        /*0032*/ 	.short	0x0018
        /*0034*/ 	.byte	0x00, 0xf0, 0x11, 0x00


	//----- nvinfo : EIATTR_KPARAM_INFO
	.align		4
.L_53:
        /*0038*/ 	.byte	0x04, 0x17
        /*003a*/ 	.short	(.L_55 - .L_54)
.L_54:
        /*003c*/ 	.word	0x00000000
        /*0040*/ 	.short	0x0002
        /*0042*/ 	.short	0x0010
        /*0044*/ 	.byte	0x00, 0xf5, 0x21, 0x00


	//----- nvinfo : EIATTR_KPARAM_INFO
	.align		4
.L_55:
        /*0048*/ 	.byte	0x04, 0x17
        /*004a*/ 	.short	(.L_57 - .L_56)
.L_56:
        /*004c*/ 	.word	0x00000000
        /*0050*/ 	.short	0x0001
        /*0052*/ 	.short	0x0008
        /*0054*/ 	.byte	0x00, 0xf5, 0x21, 0x00


	//----- nvinfo : EIATTR_KPARAM_INFO
	.align		4
.L_57:
        /*0058*/ 	.byte	0x04, 0x17
        /*005a*/ 	.short	(.L_59 - .L_58)
.L_58:
        /*005c*/ 	.word	0x00000000
        /*0060*/ 	.short	0x0000
        /*0062*/ 	.short	0x0000
        /*0064*/ 	.byte	0x00, 0xf5, 0x21, 0x00


	//----- nvinfo : EIATTR_SPARSE_MMA_MASK
	.align		4
.L_59:
        /*0068*/ 	.byte	0x03, 0x50
        /*006a*/ 	.short	0x0000


	//----- nvinfo : EIATTR_MAXREG_COUNT
	.align		4
        /*006c*/ 	.byte	0x03, 0x1b
        /*006e*/ 	.short	0x00ff


	//----- nvinfo : EIATTR_NUM_BARRIERS
	.align		4
        /*0070*/ 	.byte	0x02, 0x4c
        /*0072*/ 	.byte	0x01
	.zero		1


	//----- nvinfo : EIATTR_MERCURY_ISA_VERSION
	.align		4
        /*0074*/ 	.byte	0x03, 0x5f
        /*0076*/ 	.short	0x0101


	//----- nvinfo : EIATTR_VRC_CTA_INIT_COUNT
	.align		4
        /*0078*/ 	.byte	0x02, 0x4a
	.zero		1
	.zero		1


	//----- nvinfo : EIATTR_EXIT_INSTR_OFFSETS
	.align		4
        /*007c*/ 	.byte	0x04, 0x1c
        /*007e*/ 	.short	(.L_61 - .L_60)


	//   ....[0]....
.L_60:
        /*0080*/ 	.word	0x00007190


	//   ....[1]....
        /*0084*/ 	.word	0x000071d0


	//   ....[2]....
        /*0088*/ 	.word	0x00007210


	//----- nvinfo : EIATTR_CRS_STACK_SIZE
	.align		4
.L_61:
        /*008c*/ 	.byte	0x04, 0x1e
        /*008e*/ 	.short	(.L_63 - .L_62)
.L_62:
        /*0090*/ 	.word	0x00000000


	//----- nvinfo : EIATTR_CBANK_PARAM_SIZE
	.align		4
.L_63:
        /*0094*/ 	.byte	0x03, 0x19
        /*0096*/ 	.short	0x0024


	//----- nvinfo : EIATTR_PARAM_CBANK
	.align		4
        /*0098*/ 	.byte	0x04, 0x0a
        /*009a*/ 	.short	(.L_65 - .L_64)
	.align		4
.L_64:
        /*009c*/ 	.word	index@(.nv.constant0._Z19INT32_minadd_kernelILi128ELi8ELi128ELi8ELi8ELb0EEvPiS0_S0_iii)
        /*00a0*/ 	.short	0x0380
        /*00a2*/ 	.short	0x0024


	//----- nvinfo : EIATTR_SW_WAR
	.align		4
.L_65:
        /*00a4*/ 	.byte	0x04, 0x36
        /*00a6*/ 	.short	(.L_67 - .L_66)
.L_66:
        /*00a8*/ 	.word	0x00000008
.L_67:


//--------------------- .nv.info._Z18FP64_minadd_kernelILi64ELi8ELi64ELi8ELi8ELb0EEvPdS0_S0_iii --------------------------
	.section	.nv.info._Z18FP64_minadd_kernelILi64ELi8ELi64ELi8ELi8ELb0EEvPdS0_S0_iii,"",@"SHT_CUDA_INFO"
	.sectionflags	@""
	.align	4


	//----- nvinfo : EIATTR_CUDA_API_VERSION
	.align		4
        /*0000*/ 	.byte	0x04, 0x37
        /*0002*/ 	.short	(.L_69 - .L_68)
.L_68:
        /*0004*/ 	.word	0x00000082


	//----- nvinfo : EIATTR_KPARAM_INFO
	.align		4
.L_69:
        /*0008*/ 	.byte	0x04, 0x17
        /*000a*/ 	.short	(.L_71 - .L_70)
.L_70:
        /*000c*/ 	.word	0x00000000
        /*0010*/ 	.short	0x0005
        /*0012*/ 	.short	0x0020
        /*0014*/ 	.byte	0x00, 0xf0, 0x11, 0x00


	//----- nvinfo : EIATTR_KPARAM_INFO
	.align		4
.L_71:
        /*0018*/ 	.byte	0x04, 0x17
        /*001a*/ 	.short	(.L_73 - .L_72)
.L_72:
        /*001c*/ 	.word	0x00000000
        /*0020*/ 	.short	0x0004
        /*0022*/ 	.short	0x001c
        /*0024*/ 	.byte	0x00, 0xf0, 0x11, 0x00


	//----- nvinfo : EIATTR_KPARAM_INFO
	.align		4
.L_73:
        /*0028*/ 	.byte	0x04, 0x17
        /*002a*/ 	.short	(.L_75 - .L_74)
.L_74:
        /*002c*/ 	.word	0x00000000
        /*0030*/ 	.short	0x0003
        /*0032*/ 	.short	0x0018
        /*0034*/ 	.byte	0x00, 0xf0, 0x11, 0x00


	//----- nvinfo : EIATTR_KPARAM_INFO
	.align		4
.L_75:
        /*0038*/ 	.byte	0x04, 0x17
        /*003a*/ 	.short	(.L_77 - .L_76)
.L_76:
        /*003c*/ 	.word	0x00000000
        /*0040*/ 	.short	0x0002
        /*0042*/ 	.short	0x0010
        /*0044*/ 	.byte	0x00, 0xf5, 0x21, 0x00


	//----- nvinfo : EIATTR_KPARAM_INFO
	.align		4
.L_77:
        /*0048*/ 	.byte	0x04, 0x17
        /*004a*/ 	.short	(.L_79 - .L_78)
.L_78:
        /*004c*/ 	.word	0x00000000
        /*0050*/ 	.short	0x0001
        /*0052*/ 	.short	0x0008
        /*0054*/ 	.byte	0x00, 0xf5, 0x21, 0x00


	//----- nvinfo : EIATTR_KPARAM_INFO
	.align		4
.L_79:
        /*0058*/ 	.byte	0x04, 0x17
        /*005a*/ 	.short	(.L_81 - .L_80)
.L_80:
        /*005c*/ 	.word	0x00000000
        /*0060*/ 	.short	0x0000
        /*0062*/ 	.short	0x0000
        /*0064*/ 	.byte	0x00, 0xf5, 0x21, 0x00


	//----- nvinfo : EIATTR_SPARSE_MMA_MASK
	.align		4
.L_81:
        /*0068*/ 	.byte	0x03, 0x50
        /*006a*/ 	.short	0x0000


	//----- nvinfo : EIATTR_MAXREG_COUNT
	.align		4
        /*006c*/ 	.byte	0x03, 0x1b
        /*006e*/ 	.short	0x00ff


	//----- nvinfo : EIATTR_NUM_BARRIERS
	.align		4
        /*0070*/ 	.byte	0x02, 0x4c
        /*0072*/ 	.byte	0x01
	.zero		1


	//----- nvinfo : EIATTR_ANNOTATIONS
	.align		4
        /*0074*/ 	.byte	0x04, 0x55
        /*0076*/ 	.short	(.L_83 - .L_82)


	//   ....[0]....
.L_82:
        /*0078*/ 	.word	0x00000001
        /*007c*/ 	.byte	0xb0, 0x06, 0x00, 0x00, 0x01, 0x00, 0x00, 0x00, 0xe0, 0x06, 0x00, 0x00, 0x01, 0x00, 0x00, 0x00
        /* <DEDUP_REMOVED lines=15> */
        /*017c*/ 	.byte	0x30, 0x4a, 0x01, 0x00


	//----- nvinfo : EIATTR_MERCURY_ISA_VERSION
	.align		4
.L_83:
        /*0180*/ 	.byte	0x03, 0x5f
        /*0182*/ 	.short	0x0101


	//----- nvinfo : EIATTR_VRC_CTA_INIT_COUNT
	.align		4
        /*0184*/ 	.byte	0x02, 0x4a
	.zero		1
	.zero		1


	//----- nvinfo : EIATTR_EXIT_INSTR_OFFSETS
	.align		4
        /*0188*/ 	.byte	0x04, 0x1c
        /*018a*/ 	.short	(.L_85 - .L_84)


	//   ....[0]....
.L_84:
        /*018c*/ 	.word	0x0001c860


	//   ....[1]....
        /*0190*/ 	.word	0x0001c8a0


	//   ....[2]....
        /*0194*/ 	.word	0x0001c940


	//----- nvinfo : EIATTR_CRS_STACK_SIZE
	.align		4
.L_85:
        /*0198*/ 	.byte	0x04, 0x1e
        /*019a*/ 	.short	(.L_87 - .L_86)
.L_86:
        /*019c*/ 	.word	0x00000000


	//----- nvinfo : EIATTR_CBANK_PARAM_SIZE
	.align		4
.L_87:
        /*01a0*/ 	.byte	0x03, 0x19
        /*01a2*/ 	.short	0x0024


	//----- nvinfo : EIATTR_PARAM_CBANK
	.align		4
        /*01a4*/ 	.byte	0x04, 0x0a
        /*01a6*/ 	.short	(.L_89 - .L_88)
	.align		4
.L_88:
        /*01a8*/ 	.word	index@(.nv.constant0._Z18FP64_minadd_kernelILi64ELi8ELi64ELi8ELi8ELb0EEvPdS0_S0_iii)
        /*01ac*/ 	.short	0x0380
        /*01ae*/ 	.short	0x0024


	//----- nvinfo : EIATTR_SW_WAR
	.align		4
.L_89:
        /*01b0*/ 	.byte	0x04, 0x36
        /*01b2*/ 	.short	(.L_91 - .L_90)
.L_90:
        /*01b4*/ 	.word	0x00000008
.L_91:


//--------------------- .nv.info._Z18FP32_minadd_kernelILi128ELi8ELi128ELi8ELi8ELb0EEvPfS0_S0_iii --------------------------
	.section	.nv.info._Z18FP32_minadd_kernelILi128ELi8ELi128ELi8ELi8ELb0EEvPfS0_S0_iii,"",@"SHT_CUDA_INFO"
	.sectionflags	@""
	.align	4


	//----- nvinfo : EIATTR_CUDA_API_VERSION
	.align		4
        /*0000*/ 	.byte	0x04, 0x37
        /*0002*/ 	.short	(.L_93 - .L_92)
.L_92:
        /*0004*/ 	.word	0x00000082


	//----- nvinfo : EIATTR_KPARAM_INFO
	.align		4
.L_93:
        /*0008*/ 	.byte	0x04, 0x17
        /*000a*/ 	.short	(.L_95 - .L_94)
.L_94:
        /*000c*/ 	.word	0x00000000
        /*0010*/ 	.short	0x0005
        /*0012*/ 	.short	0x0020
        /*0014*/ 	.byte	0x00, 0xf0, 0x11, 0x00


	//----- nvinfo : EIATTR_KPARAM_INFO
	.align		4
.L_95:
        /*0018*/ 	.byte	0x04, 0x17
        /*001a*/ 	.short	(.L_97 - .L_96)
.L_96:
        /*001c*/ 	.word	0x00000000
        /*0020*/ 	.short	0x0004
        /*0022*/ 	.short	0x001c
        /*0024*/ 	.byte	0x00, 0xf0, 0x11, 0x00


	//----- nvinfo : EIATTR_KPARAM_INFO
	.align		4
.L_97:
        /*0028*/ 	.byte	0x04, 0x17
        /*002a*/ 	.short	(.L_99 - .L_98)
.L_98:
        /*002c*/ 	.word	0x00000000
        /*0030*/ 	.short	0x0003
        /*0032*/ 	.short	0x0018
        /*0034*/ 	.byte	0x00, 0xf0, 0x11, 0x00


	//----- nvinfo : EIATTR_KPARAM_INFO
	.align		4
.L_99:
        /*0038*/ 	.byte	0x04, 0x17
        /*003a*/ 	.short	(.L_101 - .L_100)
.L_100:
        /*003c*/ 	.word	0x00000000
        /*0040*/ 	.short	0x0002
        /*0042*/ 	.short	0x0010
        /*0044*/ 	.byte	0x00, 0xf5, 0x21, 0x00


	//----- nvinfo : EIATTR_KPARAM_INFO
	.align		4
.L_101:
        /*0048*/ 	.byte	0x04, 0x17
        /*004a*/ 	.short	(.L_103 - .L_102)
.L_102:
        /*004c*/ 	.word	0x00000000
        /*0050*/ 	.short	0x0001
        /*0052*/ 	.short	0x0008
        /*0054*/ 	.byte	0x00, 0xf5, 0x21, 0x00


	//----- nvinfo : EIATTR_KPARAM_INFO
	.align		4
.L_103:
        /*0058*/ 	.byte	0x04, 0x17
        /*005a*/ 	.short	(.L_105 - .L_104)
.L_104:
        /*005c*/ 	.word	0x00000000
        /*0060*/ 	.short	0x0000
        /*0062*/ 	.short	0x0000
        /*0064*/ 	.byte	0x00, 0xf5, 0x21, 0x00


	//----- nvinfo : EIATTR_SPARSE_MMA_MASK
	.align		4
.L_105:
        /*0068*/ 	.byte	0x03, 0x50
        /*006a*/ 	.short	0x0000


	//----- nvinfo : EIATTR_MAXREG_COUNT
	.align		4
        /*006c*/ 	.byte	0x03, 0x1b
        /*006e*/ 	.short	0x00ff


	//----- nvinfo : EIATTR_NUM_BARRIERS
	.align		4
        /*0070*/ 	.byte	0x02, 0x4c
        /*0072*/ 	.byte	0x01
	.zero		1


	//----- nvinfo : EIATTR_MERCURY_ISA_VERSION
	.align		4
        /*0074*/ 	.byte	0x03, 0x5f
        /*0076*/ 	.short	0x0101


	//----- nvinfo : EIATTR_VRC_CTA_INIT_COUNT
	.align		4
        /*0078*/ 	.byte	0x02, 0x4a
	.zero		1
	.zero		1


	//----- nvinfo : EIATTR_EXIT_INSTR_OFFSETS
	.align		4
        /*007c*/ 	.byte	0x04, 0x1c
        /*007e*/ 	.short	(.L_107 - .L_106)


	//   ....[0]....
.L_106:
        /*0080*/ 	.word	0x00009130


	//   ....[1]....
        /*0084*/ 	.word	0x00009170


	//   ....[2]....
        /*0088*/ 	.word	0x000091b0


	//----- nvinfo : EIATTR_CRS_STACK_SIZE
	.align		4
.L_107:
        /*008c*/ 	.byte	0x04, 0x1e
        /*008e*/ 	.short	(.L_109 - .L_108)
.L_108:
        /*0090*/ 	.word	0x00000000


	//----- nvinfo : EIATTR_CBANK_PARAM_SIZE
	.align		4
.L_109:
        /*0094*/ 	.byte	0x03, 0x19
        /*0096*/ 	.short	0x0024


	//----- nvinfo : EIATTR_PARAM_CBANK
	.align		4
        /*0098*/ 	.byte	0x04, 0x0a
        /*009a*/ 	.short	(.L_111 - .L_110)
	.align		4
.L_110:
        /*009c*/ 	.word	index@(.nv.constant0._Z18FP32_minadd_kernelILi128ELi8ELi128ELi8ELi8ELb0EEvPfS0_S0_iii)
        /*00a0*/ 	.short	0x0380
        /*00a2*/ 	.short	0x0024


	//----- nvinfo : EIATTR_SW_WAR
	.align		4
.L_111:
        /*00a4*/ 	.byte	0x04, 0x36
        /*00a6*/ 	.short	(.L_113 - .L_112)
.L_112:
        /*00a8*/ 	.word	0x00000008
.L_113:


//--------------------- .nv.callgraph             --------------------------
	.section	.nv.callgraph,"",@"SHT_CUDA_CALLGRAPH"
	.align	4
	.sectionentsize	8
	.align		4
        /*0000*/ 	.word	0x00000000
	.align		4
        /*0004*/ 	.word	0xffffffff
	.align		4
        /*0008*/ 	.word	0x00000000
	.align		4
        /*000c*/ 	.word	0xfffffffe
	.align		4
        /*0010*/ 	.word	0x00000000
	.align		4
        /*0014*/ 	.word	0xfffffffd
	.align		4
        /*0018*/ 	.word	0x00000000
	.align		4
        /*001c*/ 	.word	0xfffffffc


//--------------------- .text._Z19INT64_minadd_kernelILi64ELi8ELi64ELi8ELi8ELb0EEvPlS0_S0_iii --------------------------
	.section	.text._Z19INT64_minadd_kernelILi64ELi8ELi64ELi8ELi8ELb0EEvPlS0_S0_iii,"ax",@progbits
	.align	128
        .global         _Z19INT64_minadd_kernelILi64ELi8ELi64ELi8ELi8ELb0EEvPlS0_S0_iii
        .type           _Z19INT64_minadd_kernelILi64ELi8ELi64ELi8ELi8ELb0EEvPlS0_S0_iii,@function
        .size           _Z19INT64_minadd_kernelILi64ELi8ELi64ELi8ELi8ELb0EEvPlS0_S0_iii,(.L_x_940 - _Z19INT64_minadd_kernelILi64ELi8ELi64ELi8ELi8ELb0EEvPlS0_S0_iii)
        .other          _Z19INT64_minadd_kernelILi64ELi8ELi64ELi8ELi8ELb0EEvPlS0_S0_iii,@"STO_CUDA_ENTRY STV_DEFAULT"
_Z19INT64_minadd_kernelILi64ELi8ELi64ELi8ELi8ELb0EEvPlS0_S0_iii:
.text._Z19INT64_minadd_kernelILi64ELi8ELi64ELi8ELi8ELb0EEvPlS0_S0_iii:
[----:B------:R-:W-:Y:S08]  /*0000*/  LDC R1, c[0x0][0x37c] ;  /* 0x0000df00ff017b82 */ /* 0x000ff00000000800 */
[----:B------:R-:W0:Y:S01]  /*0010*/  LDC R25, c[0x0][0x3a0] ;  /* 0x0000e800ff197b82 */ /* 0x000e220000000800 */
[----:B------:R-:W1:Y:S01]  /*0020*/  S2R R0, SR_TID.Y ;  /* 0x0000000000007919 */ /* 0x000e620000002200 */
[----:B------:R-:W2:Y:S01]  /*0030*/  LDCU.64 UR8, c[0x0][0x358] ;  /* 0x00006b00ff0877ac */ /* 0x000ea20008000a00 */
[----:B------:R-:W-:Y:S01]  /*0040*/  IMAD.MOV.U32 R155, RZ, RZ, 0x7fffffff ;  /* 0x7fffffffff9b7424 */ /* 0x000fe200078e00ff */
[----:B------:R-:W-:Y:S01]  /*0050*/  CS2R R70, SRZ ;  /* 0x0000000000467805 */ /* 0x000fe2000001ff00 */
[----:B------:R-:W3:Y:S01]  /*0060*/  S2R R3, SR_TID.X ;  /* 0x0000000000037919 */ /* 0x000ee20000002100 */
[----:B------:R-:W-:-:S02]  /*0070*/  CS2R R118, SRZ ;  /* 0x0000000000767805 */ /* 0x000fc4000001ff00 */
[----:B------:R-:W-:Y:S02]  /*0080*/  CS2R R166, SRZ ;  /* 0x0000000000a67805 */ /* 0x000fe4000001ff00 */
[----:B------:R-:W-:Y:S02]  /*0090*/  CS2R R168, SRZ ;  /* 0x0000000000a87805 */ /* 0x000fe4000001ff00 */
[----:B------:R-:W-:Y:S02]  /*00a0*/  CS2R R138, SRZ ;  /* 0x00000000008a7805 */ /* 0x000fe4000001ff00 */
[----:B------:R-:W-:Y:S02]  /*00b0*/  CS2R R140, SRZ ;  /* 0x00000000008c7805 */ /* 0x000fe4000001ff00 */
[----:B------:R-:W-:Y:S02]  /*00c0*/  CS2R R122, SRZ ;  /* 0x00000000007a7805 */ /* 0x000fe4000001ff00 */
        /* <DEDUP_REMOVED lines=12> */
[----:B0-----:R-:W-:-:S02]  /*0190*/  ISETP.GE.AND P0, PT, R25, 0x1, PT ;  /* 0x000000011900780c */ /* 0x001fc40003f06270 */
[----:B------:R-:W-:Y:S02]  /*01a0*/  CS2R R72, SRZ ;  /* 0x0000000000487805 */ /* 0x000fe4000001ff00 */
[----:B------:R-:W-:Y:S02]  /*01b0*/  CS2R R196, SRZ ;  /* 0x0000000000c47805 */ /* 0x000fe4000001ff00 */
[----:B------:R-:W-:Y:S02]  /*01c0*/  CS2R R174, SRZ ;  /* 0x0000000000ae7805 */ /* 0x000fe4000001ff00 */
[----:B------:R-:W-:Y:S02]  /*01d0*/  CS2R R172, SRZ ;  /* 0x0000000000ac7805 */ /* 0x000fe4000001ff00 */
[----:B------:R-:W-:Y:S02]  /*01e0*/  CS2R R114, SRZ ;  /* 0x0000000000727805 */ /* 0x000fe4000001ff00 */
[----:B------:R-:W-:-:S02]  /*01f0*/  CS2R R162, SRZ ;  /* 0x0000000000a27805 */ /* 0x000fc4000001ff00 */
[----:B------:R-:W-:Y:S01]  /*0200*/  CS2R R134, SRZ ;  /* 0x0000000000867805 */ /* 0x000fe2000001ff00 */
[----:B------:R-:W-:Y:S01]  /*0210*/  IMAD.MOV.U32 R154, RZ, RZ, RZ ;  /* 0x000000ffff9a7224 */ /* 0x000fe200078e00ff */
        /* <DEDUP_REMOVED lines=9> */
[----:B------:R-:W-:Y:S01]  /*02b0*/  CS2R R74, SRZ ;  /* 0x00000000004a7805 */ /* 0x000fe2000001ff00 */
[----:B------:R-:W-:Y:S01]  /*02c0*/  IMAD.MOV.U32 R198, RZ, RZ, RZ ;  /* 0x000000ffffc67224 */ /* 0x000fe200078e00ff */
[----:B------:R-:W-:Y:S01]  /*02d0*/  CS2R R94, SRZ ;  /* 0x00000000005e7805 */ /* 0x000fe2000001ff00 */
[----:B------:R-:W-:Y:S01]  /*02e0*/  IMAD.MOV.U32 R23, RZ, RZ, RZ ;  /* 0x000000ffff177224 */ /* 0x000fe200078e00ff */
        /* <DEDUP_REMOVED lines=24> */
[----:B------:R-:W-:Y:S01]  /*0470*/  CS2R R96, SRZ ;  /* 0x0000000000607805 */ /* 0x000fe2000001ff00 */
[----:B-123--:R-:W-:Y:S06]  /*0480*/  @!P0 BRA `(.L_x_0) ;  /* 0x000000dc009c8947 */ /* 0x00efec0003800000 */
[----:B------:R-:W0:Y:S01]  /*0490*/  S2R R5, SR_CTAID.Y ;  /* 0x0000000000057919 */ /* 0x000e220000002600 */
[----:B------:R-:W1:Y:S01]  /*04a0*/  LDC R4, c[0x0][0x370] ;  /* 0x0000dc00ff047b82 */ /* 0x000e620000000800 */
[----:B------:R-:W-:Y:S01]  /*04b0*/  IMAD R0, R0, 0x8, R3 ;  /* 0x0000000800007824 */ /* 0x000fe200078e0203 */
[----:B------:R-:W-:Y:S01]  /*04c0*/  LOP3.LUT R15, R3, 0x7, RZ, 0xc0, !PT ;  /* 0x00000007030f7812 */ /* 0x000fe200078ec0ff */
[----:B------:R-:W-:Y:S01]  /*04d0*/  IMAD.MOV.U32 R155, RZ, RZ, 0x7fffffff ;  /* 0x7fffffffff9b7424 */ /* 0x000fe200078e00ff */
[----:B------:R-:W-:Y:S01]  /*04e0*/  CS2R R118, SRZ ;  /* 0x0000000000767805 */ /* 0x000fe2000001ff00 */
[----:B------:R-:W-:Y:S01]  /*04f0*/  IMAD.MOV.U32 R70, RZ, RZ, RZ ;  /* 0x000000ffff467224 */ /* 0x000fe200078e00ff */
[----:B------:R-:W2:Y:S02]  /*0500*/  LDCU UR11, c[0x0][0x39c] ;  /* 0x00007380ff0b77ac */ /* 0x000ea40008000800 */
[----:B------:R-:W3:Y:S01]  /*0510*/  LDC R2, c[0x0][0x374] ;  /* 0x0000dd00ff027b82 */ /* 0x000ee20000000800 */
[----:B------:R-:W4:Y:S01]  /*0520*/  LDCU UR13, c[0x0][0x3a0] ;  /* 0x00007400ff0d77ac */ /* 0x000f220008000800 */
[----:B------:R-:W0:Y:S06]  /*0530*/  LDCU UR12, c[0x0][0x398] ;  /* 0x00007300ff0c77ac */ /* 0x000e2c0008000800 */
[----:B------:R-:W5:Y:S08]  /*0540*/  S2UR UR4, SR_CTAID.X ;  /* 0x00000000000479c3 */ /* 0x000f700000002500 */
[----:B------:R-:W2:Y:S01]  /*0550*/  LDC R19, c[0x0][0x398] ;  /* 0x0000e600ff137b82 */ /* 0x000ea20000000800 */
[----:B---3--:R-:W-:-:S05]  /*0560*/  VIADD R2, R2, 0xffffffff ;  /* 0xffffffff02027836 */ /* 0x008fca0000000000 */
[C---:B0-----:R-:W-:Y:S01]  /*0570*/  ISETP.NE.AND P0, PT, R5.reuse, R2, PT ;  /* 0x000000020500720c */ /* 0x041fe20003f05270 */
[----:B------:R-:W-:Y:S02]  /*0580*/  IMAD.SHL.U32 R5, R5, 0x40, RZ ;  /* 0x0000004005057824 */ /* 0x000fe400078e00ff */
[----:B-1----:R-:W-:-:S03]  /*0590*/  VIADD R2, R4, 0xffffffff ;  /* 0xffffffff04027836 */ /* 0x002fc60000000000 */
[----:B------:R-:W-:Y:S02]  /*05a0*/  LEA.HI R18, R0, R5, RZ, 0x1d ;  /* 0x0000000500127211 */ /* 0x000fe400078fe8ff */
[----:B-----5:R-:W-:Y:S01]  /*05b0*/  ISETP.EQ.OR P0, PT, R2, UR4, !P0 ;  /* 0x0000000402007c0c */ /* 0x020fe2000c702670 */
[----:B------:R-:W-:Y:S01]  /*05c0*/  USHF.L.U32 UR4, UR4, 0x6, URZ ;  /* 0x0000000604047899 */ /* 0x000fe200080006ff */
[----:B------:R-:W-:Y:S01]  /*05d0*/  SHF.R.U32.HI R2, RZ, 0x6, R0 ;  /* 0x00000006ff027819 */ /* 0x000fe20000011600 */
[----:B------:R-:W-:Y:S01]  /*05e0*/  IMAD R18, R18, R25, R15 ;  /* 0x0000001912127224 */ /* 0x000fe200078e020f */
[----:B------:R-:W-:-:S03]  /*05f0*/  LOP3.LUT R0, R0, 0x3f, RZ, 0xc0, !PT ;  /* 0x0000003f00007812 */ /* 0x000fc600078ec0ff */
[C---:B------:R-:W-:Y:S02]  /*0600*/  VIADD R6, R2.reuse, 0x4 ;  /* 0x0000000402067836 */ /* 0x040fe40000000000 */
[C---:B------:R-:W-:Y:S02]  /*0610*/  VIADD R7, R2.reuse, 0x5 ;  /* 0x0000000502077836 */ /* 0x040fe40000000000 */
[C---:B------:R-:W-:Y:S02]  /*0620*/  VIADD R9, R2.reuse, 0x6 ;  /* 0x0000000602097836 */ /* 0x040fe40000000000 */
[C---:B--2---:R-:W-:Y:S02]  /*0630*/  IMAD R3, R2.reuse, R19, UR4 ;  /* 0x0000000402037e24 */ /* 0x044fe4000f8e0213 */
[C---:B------:R-:W-:Y:S02]  /*0640*/  VIADD R4, R2.reuse, 0x2 ;  /* 0x0000000202047836 */ /* 0x040fe40000000000 */
[----:B------:R-:W-:-:S02]  /*0650*/  VIADD R8, R2, 0x3 ;  /* 0x0000000302087836 */ /* 0x000fc40000000000 */
[----:B------:R-:W-:Y:S02]  /*0660*/  VIADD R10, R2, 0x7 ;  /* 0x00000007020a7836 */ /* 0x000fe40000000000 */
[----:B------:R-:W-:Y:S02]  /*0670*/  IMAD R21, R25, 0x20, R18 ;  /* 0x0000002019157824 */ /* 0x000fe400078e0212 */
[-C--:B------:R-:W-:Y:S02]  /*0680*/  IMAD R13, R6, R19.reuse, UR4 ;  /* 0x00000004060d7e24 */ /* 0x080fe4000f8e0213 */
[-C--:B------:R-:W-:Y:S02]  /*0690*/  IMAD R7, R7, R19.reuse, UR4 ;  /* 0x0000000407077e24 */ /* 0x080fe4000f8e0213 */
[----:B------:R-:W-:Y:S02]  /*06a0*/  IMAD R11, R9, R19, UR4 ;  /* 0x00000004090b7e24 */ /* 0x000fe4000f8e0213 */
[----:B------:R-:W-:-:S02]  /*06b0*/  IMAD.IADD R14, R0, 0x1, R3 ;  /* 0x00000001000e7824 */ /* 0x000fc400078e0203 */
[-C--:B------:R-:W-:Y:S02]  /*06c0*/  IMAD R5, R4, R19.reuse, UR4 ;  /* 0x0000000404057e24 */ /* 0x080fe4000f8e0213 */
[-C--:B------:R-:W-:Y:S02]  /*06d0*/  IMAD R3, R10, R19.reuse, UR4 ;  /* 0x000000040a037e24 */ /* 0x080fe4000f8e0213 */
[----:B------:R-:W-:Y:S01]  /*06e0*/  IMAD R9, R8, R19, UR4 ;  /* 0x0000000408097e24 */ /* 0x000fe2000f8e0213 */
[----:B------:R-:W-:Y:S01]  /*06f0*/  UMOV UR4, 0x3 ;  /* 0x0000000300047882 */ /* 0x000fe20000000000 */
[C---:B------:R-:W-:Y:S02]  /*0700*/  IMAD R22, R25.reuse, 0x10, R18 ;  /* 0x0000001019167824 */ /* 0x040fe400078e0212 */
[----:B------:R-:W-:Y:S02]  /*0710*/  IMAD R6, R25, 0x10, R21 ;  /* 0x0000001019067824 */ /* 0x000fe400078e0215 */
[----:B------:R-:W-:-:S02]  /*0720*/  IMAD.IADD R10, R0, 0x1, R7 ;  /* 0x00000001000a7824 */ /* 0x000fc400078e0207 */
[----:B------:R-:W-:Y:S02]  /*0730*/  IMAD.IADD R2, R14, 0x1, R19 ;  /* 0x000000010e027824 */ /* 0x000fe400078e0213 */
[C---:B------:R-:W-:Y:S02]  /*0740*/  IMAD.IADD R20, R0.reuse, 0x1, R5 ;  /* 0x0000000100147824 */ /* 0x040fe400078e0205 */
[C---:B------:R-:W-:Y:S02]  /*0750*/  IMAD.IADD R13, R0.reuse, 0x1, R13 ;  /* 0x00000001000d7824 */ /* 0x040fe400078e020d */
[C---:B------:R-:W-:Y:S02]  /*0760*/  IMAD.IADD R11, R0.reuse, 0x1, R11 ;  /* 0x00000001000b7824 */ /* 0x040fe400078e020b */
[C---:B------:R-:W-:Y:S02]  /*0770*/  IMAD.IADD R9, R0.reuse, 0x1, R9 ;  /* 0x0000000100097824 */ /* 0x040fe400078e0209 */
[----:B------:R-:W-:-:S02]  /*0780*/  IMAD.IADD R12, R0, 0x1, R3 ;  /* 0x00000001000c7824 */ /* 0x000fc400078e0203 */
[C---:B------:R-:W-:Y:S02]  /*0790*/  IMAD R17, R25.reuse, 0x8, R18 ;  /* 0x0000000819117824 */ /* 0x040fe400078e0212 */
[C---:B------:R-:W-:Y:S02]  /*07a0*/  IMAD R19, R25.reuse, 0x8, R21 ;  /* 0x0000000819137824 */ /* 0x040fe400078e0215 */
[C---:B------:R-:W-:Y:S02]  /*07b0*/  IMAD R16, R25.reuse, 0x8, R22 ;  /* 0x0000000819107824 */ /* 0x040fe400078e0216 */
[----:B----4-:R-:W-:-:S07]  /*07c0*/  IMAD R7, R25, 0x8, R6 ;  /* 0x0000000819077824 */ /* 0x010fce00078e0206 */
.L_x_60:
[----:B------:R-:W0:Y:S08]  /*07d0*/  @!P0 LDC.64 R4, c[0x0][0x380] ;  /* 0x0000e000ff048b82 */ /* 0x000e300000000a00 */
[----:B------:R-:W1:Y:S01]  /*07e0*/  @!P0 LDC.64 R24, c[0x0][0x380] ;  /* 0x0000e000ff188b82 */ /* 0x000e620000000a00 */
[----:B0-----:R-:W-:-:S06]  /*07f0*/  @!P0 IMAD.WIDE R4, R2, 0x8, R4 ;  /* 0x0000000802048825 */ /* 0x001fcc00078e0204 */
[----:B------:R-:W2:Y:S01]  /*0800*/  @!P0 LDG.E.64.CONSTANT R4, desc[UR8][R4.64] ;  /* 0x0000000804048981 */ /* 0x000ea2000c1e9b00 */
[----:B-1----:R-:W-:-:S06]  /*0810*/  @!P0 IMAD.WIDE R24, R14, 0x8, R24 ;  /* 0x000000080e188825 */ /* 0x002fcc00078e0218 */
[----:B------:R-:W5:Y:S01]  /*0820*/  @!P0 LDG.E.64.CONSTANT R24, desc[UR8][R24.64] ;  /* 0x0000000818188981 */ /* 0x000f62000c1e9b00 */
[----:B------:R-:W0:Y:S01]  /*0830*/  S2UR UR6, SR_CgaCtaId ;  /* 0x00000000000679c3 */ /* 0x000e220000008800 */
[----:B------:R-:W-:Y:S01]  /*0840*/  UMOV UR5, 0x400 ;  /* 0x0000040000057882 */ /* 0x000fe20000000000 */
[----:B------:R-:W1:Y:S01]  /*0850*/  S2R R0, SR_TID.Y ;  /* 0x0000000000007919 */ /* 0x000e620000002200 */
[----:B------:R-:W1:Y:S01]  /*0860*/  S2R R3, SR_TID.X ;  /* 0x0000000000037919 */ /* 0x000e620000002100 */
[----:B0-----:R-:W-:Y:S01]  /*0870*/  ULEA UR10, UR6, UR5, 0x18 ;  /* 0x00000005060a7291 */ /* 0x001fe2000f8ec0ff */
[----:B-1----:R-:W-:-:S05]  /*0880*/  IMAD R26, R0, 0x8, R3 ;  /* 0x00000008001a7824 */ /* 0x002fca00078e0203 */
[----:B------:R-:W-:-:S05]  /*0890*/  LEA R27, R26, UR10, 0x3 ;  /* 0x0000000a1a1b7c11 */ /* 0x000fca000f8e18ff */
[----:B--2---:R0:W-:Y:S01]  /*08a0*/  @!P0 STS.64 [R27+0x200], R4 ;  /* 0x000200041b008388 */ /* 0x0041e20000000a00 */
[----:B------:R-:W-:Y:S05]  /*08b0*/  @!P0 BRA `(.L_x_1) ;  /* 0x0000000000448947 */ /* 0x000fea0003800000 */
[----:B0-----:R-:W0:Y:S01]  /*08c0*/  S2R R4, SR_TID.Y ;  /* 0x0000000000047919 */ /* 0x001e220000002200 */
[----:B------:R-:W-:Y:S01]  /*08d0*/  BSSY.RECONVERGENT B0, `(.L_x_1) ;  /* 0x000000f000007945 */ /* 0x000fe20003800200 */
[----:B-----5:R-:W-:Y:S01]  /*08e0*/  IMAD.MOV.U32 R24, RZ, RZ, 0x7fffffff ;  /* 0x7fffffffff187424 */ /* 0x020fe200078e00ff */
[----:B------:R-:W0:Y:S01]  /*08f0*/  S2R R5, SR_TID.X ;  /* 0x0000000000057919 */ /* 0x000e220000002100 */
[----:B------:R-:W1:Y:S01]  /*0900*/  S2R R25, SR_CTAID.X ;  /* 0x0000000000197919 */ /* 0x000e620000002500 */
[----:B0-----:R-:W-:Y:S02]  /*0910*/  IMAD R4, R4, 0x8, R5 ;  /* 0x0000000804047824 */ /* 0x001fe400078e0205 */
[----:B------:R-:W-:-:S03]  /*0920*/  VIADD R5, R8, 0xfffffffd ;  /* 0xfffffffd08057836 */ /* 0x000fc60000000000 */
[----:B------:R-:W-:Y:S02]  /*0930*/  LOP3.LUT R4, R4, 0x3f, RZ, 0xc0, !PT ;  /* 0x0000003f04047812 */ /* 0x000fe400078ec0ff */
[----:B------:R-:W-:-:S03]  /*0940*/  ISETP.GE.AND P1, PT, R5, UR13, PT ;  /* 0x0000000d05007c0c */ /* 0x000fc6000bf26270 */
[----:B-1----:R-:W-:Y:S02]  /*0950*/  IMAD R4, R25, 0x40, R4 ;  /* 0x0000004019047824 */ /* 0x002fe400078e0204 */
[----:B------:R-:W-:-:S03]  /*0960*/  IMAD.MOV.U32 R25, RZ, RZ, 0x0 ;  /* 0x00000000ff197424 */ /* 0x000fc600078e00ff */
[----:B------:R-:W-:-:S13]  /*0970*/  ISETP.GE.OR P1, PT, R4, UR12, P1 ;  /* 0x0000000c04007c0c */ /* 0x000fda0008f26670 */
[----:B------:R-:W-:Y:S05]  /*0980*/  @P1 BRA `(.L_x_2) ;  /* 0x00000000000c1947 */ /* 0x000fea0003800000 */
[----:B------:R-:W0:Y:S02]  /*0990*/  LDC.64 R24, c[0x0][0x380] ;  /* 0x0000e000ff187b82 */ /* 0x000e240000000a00 */
[----:B0-----:R-:W-:-:S06]  /*09a0*/  IMAD.WIDE R24, R14, 0x8, R24 ;  /* 0x000000080e187825 */ /* 0x001fcc00078e0218 */
[----:B------:R-:W5:Y:S02]  /*09b0*/  LDG.E.64.CONSTANT R24, desc[UR8][R24.64] ;  /* 0x0000000818187981 */ /* 0x000f64000c1e9b00 */
.L_x_2:
[----:B------:R-:W-:Y:S05]  /*09c0*/  BSYNC.RECONVERGENT B0 ;  /* 0x0000000000007941 */ /* 0x000fea0003800200 */
.L_x_1:
[----:B-----5:R1:W-:Y:S01]  /*09d0*/  STS.64 [R27], R24 ;  /* 0x000000181b007388 */ /* 0x0203e20000000a00 */
[----:B------:R-:W-:Y:S05]  /*09e0*/  @!P0 BRA `(.L_x_3) ;  /* 0x00000000003c8947 */ /* 0x000fea0003800000 */
[----:B0-----:R-:W0:Y:S01]  /*09f0*/  S2R R5, SR_CTAID.X ;  /* 0x0000000000057919 */ /* 0x001e220000002500 */
[----:B------:R-:W-:Y:S01]  /*0a00*/  LOP3.LUT R4, R26, 0x3f, RZ, 0xc0, !PT ;  /* 0x0000003f1a047812 */ /* 0x000fe200078ec0ff */
[----:B-1----:R-:W-:Y:S01]  /*0a10*/  VIADD R24, R8, 0xfffffffe ;  /* 0xfffffffe08187836 */ /* 0x002fe20000000000 */
[----:B------:R-:W-:Y:S04]  /*0a20*/  BSSY.RECONVERGENT B0, `(.L_x_4) ;  /* 0x000000a000007945 */ /* 0x000fe80003800200 */
[----:B------:R-:W-:Y:S01]  /*0a30*/  ISETP.GE.AND P1, PT, R24, UR13, PT ;  /* 0x0000000d18007c0c */ /* 0x000fe2000bf26270 */
[----:B0-----:R-:W-:Y:S02]  /*0a40*/  IMAD R4, R5, 0x40, R4 ;  /* 0x0000004005047824 */ /* 0x001fe400078e0204 */
[----:B------:R-:W-:-:S03]  /*0a50*/  IMAD.MOV.U32 R5, RZ, RZ, 0x0 ;  /* 0x00000000ff057424 */ /* 0x000fc600078e00ff */
[----:B------:R-:W-:Y:S01]  /*0a60*/  ISETP.GE.OR P1, PT, R4, UR12, P1 ;  /* 0x0000000c04007c0c */ /* 0x000fe20008f26670 */
[----:B------:R-:W-:-:S12]  /*0a70*/  IMAD.MOV.U32 R4, RZ, RZ, 0x7fffffff ;  /* 0x7fffffffff047424 */ /* 0x000fd800078e00ff */
[----:B------:R-:W-:Y:S05]  /*0a80*/  @P1 BRA `(.L_x_5) ;  /* 0x00000000000c1947 */ /* 0x000fea0003800000 */
[----:B------:R-:W0:Y:S02]  /*0a90*/  LDC.64 R4, c[0x0][0x380] ;  /* 0x0000e000ff047b82 */ /* 0x000e240000000a00 */
[----:B0-----:R-:W-:-:S06]  /*0aa0*/  IMAD.WIDE R4, R2, 0x8, R4 ;  /* 0x0000000802047825 */ /* 0x001fcc00078e0204 */
[----:B------:R-:W5:Y:S02]  /*0ab0*/  LDG.E.64.CONSTANT R4, desc[UR8][R4.64] ;  /* 0x0000000804047981 */ /* 0x000f64000c1e9b00 */
.L_x_5:
[----:B------:R-:W-:Y:S05]  /*0ac0*/  BSYNC.RECONVERGENT B0 ;  /* 0x0000000000007941 */ /* 0x000fea0003800200 */
.L_x_4:
[----:B-----5:R2:W-:Y:S02]  /*0ad0*/  STS.64 [R27+0x200], R4 ;  /* 0x000200041b007388 */ /* 0x0205e40000000a00 */
.L_x_3:
[----:B------:R-:W-:Y:S05]  /*0ae0*/  @P0 BRA `(.L_x_6) ;  /* 0x0000000000140947 */ /* 0x000fea0003800000 */
[----:B0-2---:R-:W0:Y:S02]  /*0af0*/  LDC.64 R4, c[0x0][0x380] ;  /* 0x0000e000ff047b82 */ /* 0x005e240000000a00 */
[----:B0-----:R-:W-:-:S06]  /*0b00*/  IMAD.WIDE R4, R20, 0x8, R4 ;  /* 0x0000000814047825 */ /* 0x001fcc00078e0204 */
[----:B------:R-:W2:Y:S04]  /*0b10*/  LDG.E.64.CONSTANT R4, desc[UR8][R4.64] ;  /* 0x0000000804047981 */ /* 0x000ea8000c1e9b00 */
[----:B--2---:R0:W-:Y:S01]  /*0b20*/  STS.64 [R27+0x400], R4 ;  /* 0x000400041b007388 */ /* 0x0041e20000000a00 */
[----:B------:R-:W-:Y:S05]  /*0b30*/  BRA `(.L_x_7) ;  /* 0x00000000003c7947 */ /* 0x000fea0003800000 */
.L_x_6:
[----:B0-2---:R-:W0:Y:S01]  /*0b40*/  S2R R5, SR_CTAID.X ;  /* 0x0000000000057919 */ /* 0x005e220000002500 */
        /* <DEDUP_REMOVED lines=12> */
.L_x_9:
[----:B------:R-:W-:Y:S05]  /*0c10*/  BSYNC.RECONVERGENT B0 ;  /* 0x0000000000007941 */ /* 0x000fea0003800200 */
.L_x_8:
[----:B-----5:R2:W-:Y:S02]  /*0c20*/  STS.64 [R27+0x400], R4 ;  /* 0x000400041b007388 */ /* 0x0205e40000000a00 */
.L_x_7:
[----:B------:R-:W-:Y:S05]  /*0c30*/  @P0 BRA `(.L_x_10) ;  /* 0x0000000000140947 */ /* 0x000fea0003800000 */
[----:B0-2---:R-:W0:Y:S02]  /*0c40*/  LDC.64 R4, c[0x0][0x380] ;  /* 0x0000e000ff047b82 */ /* 0x005e240000000a00 */
[----:B0-----:R-:W-:-:S06]  /*0c50*/  IMAD.WIDE R4, R9, 0x8, R4 ;  /* 0x0000000809047825 */ /* 0x001fcc00078e0204 */
[----:B------:R-:W2:Y:S04]  /*0c60*/  LDG.E.64.CONSTANT R4, desc[UR8][R4.64] ;  /* 0x0000000804047981 */ /* 0x000ea8000c1e9b00 */
[----:B--2---:R0:W-:Y:S01]  /*0c70*/  STS.64 [R27+0x600], R4 ;  /* 0x000600041b007388 */ /* 0x0041e20000000a00 */
[----:B------:R-:W-:Y:S05]  /*0c80*/  BRA `(.L_x_11) ;  /* 0x0000000000387947 */ /* 0x000fea0003800000 */
.L_x_10:
[----:B0-2---:R-:W0:Y:S01]  /*0c90*/  S2R R5, SR_CTAID.X ;  /* 0x0000000000057919 */ /* 0x005e220000002500 */
[----:B------:R-:W-:Y:S01]  /*0ca0*/  LOP3.LUT R4, R26, 0x3f, RZ, 0xc0, !PT ;  /* 0x0000003f1a047812 */ /* 0x000fe200078ec0ff */
[----:B------:R-:W-:Y:S01]  /*0cb0*/  BSSY.RECONVERGENT B0, `(.L_x_12) ;  /* 0x000000a000007945 */ /* 0x000fe20003800200 */
[----:B------:R-:W-:-:S03]  /*0cc0*/  ISETP.GE.AND P1, PT, R8, UR13, PT ;  /* 0x0000000d08007c0c */ /* 0x000fc6000bf26270 */
        /* <DEDUP_REMOVED lines=8> */
.L_x_13:
[----:B------:R-:W-:Y:S05]  /*0d50*/  BSYNC.RECONVERGENT B0 ;  /* 0x0000000000007941 */ /* 0x000fea0003800200 */
.L_x_12:
[----:B-----5:R2:W-:Y:S02]  /*0d60*/  STS.64 [R27+0x600], R4 ;  /* 0x000600041b007388 */ /* 0x0205e40000000a00 */
.L_x_11:
[----:B------:R-:W-:Y:S05]  /*0d70*/  @P0 BRA `(.L_x_14) ;  /* 0x0000000000140947 */ /* 0x000fea0003800000 */
[----:B0-2---:R-:W0:Y:S02]  /*0d80*/  LDC.64 R4, c[0x0][0x380] ;  /* 0x0000e000ff047b82 */ /* 0x005e240000000a00 */
[----:B0-----:R-:W-:-:S06]  /*0d90*/  IMAD.WIDE R4, R13, 0x8, R4 ;  /* 0x000000080d047825 */ /* 0x001fcc00078e0204 */
[----:B------:R-:W2:Y:S04]  /*0da0*/  LDG.E.64.CONSTANT R4, desc[UR8][R4.64] ;  /* 0x0000000804047981 */ /* 0x000ea8000c1e9b00 */
[----:B--2---:R0:W-:Y:S01]  /*0db0*/  STS.64 [R27+0x800], R4 ;  /* 0x000800041b007388 */ /* 0x0041e20000000a00 */
[----:B------:R-:W-:Y:S05]  /*0dc0*/  BRA `(.L_x_15) ;  /* 0x00000000003c7947 */ /* 0x000fea0003800000 */
.L_x_14:
        /* <DEDUP_REMOVED lines=13> */
.L_x_17:
[----:B------:R-:W-:Y:S05]  /*0ea0*/  BSYNC.RECONVERGENT B0 ;  /* 0x0000000000007941 */ /* 0x000fea0003800200 */
.L_x_16:
[----:B-----5:R2:W-:Y:S02]  /*0eb0*/  STS.64 [R27+0x800], R4 ;  /* 0x000800041b007388 */ /* 0x0205e40000000a00 */
.L_x_15:
[----:B------:R-:W-:Y:S05]  /*0ec0*/  @P0 BRA `(.L_x_18) ;  /* 0x0000000000140947 */ /* 0x000fea0003800000 */
[----:B0-2---:R-:W0:Y:S02]  /*0ed0*/  LDC.64 R4, c[0x0][0x380] ;  /* 0x0000e000ff047b82 */ /* 0x005e240000000a00 */
[----:B0-----:R-:W-:-:S06]  /*0ee0*/  IMAD.WIDE R4, R10, 0x8, R4 ;  /* 0x000000080a047825 */ /* 0x001fcc00078e0204 */
[----:B------:R-:W2:Y:S04]  /*0ef0*/  LDG.E.64.CONSTANT R4, desc[UR8][R4.64] ;  /* 0x0000000804047981 */ /* 0x000ea8000c1e9b00 */
[----:B--2---:R0:W-:Y:S01]  /*0f00*/  STS.64 [R27+0xa00], R4 ;  /* 0x000a00041b007388 */ /* 0x0041e20000000a00 */
[----:B------:R-:W-:Y:S05]  /*0f10*/  BRA `(.L_x_19) ;  /* 0x00000000003c7947 */ /* 0x000fea0003800000 */
.L_x_18:
        /* <DEDUP_REMOVED lines=13> */
.L_x_21:
[----:B------:R-:W-:Y:S05]  /*0ff0*/  BSYNC.RECONVERGENT B0 ;  /* 0x0000000000007941 */ /* 0x000fea0003800200 */
.L_x_20:
[----:B-----5:R2:W-:Y:S02]  /*1000*/  STS.64 [R27+0xa00], R4 ;  /* 0x000a00041b007388 */ /* 0x0205e40000000a00 */
.L_x_19:
[----:B------:R-:W-:Y:S05]  /*1010*/  @P0 BRA `(.L_x_22) ;  /* 0x0000000000140947 */ /* 0x000fea0003800000 */
[----:B0-2---:R-:W0:Y:S02]  /*1020*/  LDC.64 R4, c[0x0][0x380] ;  /* 0x0000e000ff047b82 */ /* 0x005e240000000a00 */
[----:B0-----:R-:W-:-:S06]  /*1030*/  IMAD.WIDE R4, R11, 0x8, R4 ;  /* 0x000000080b047825 */ /* 0x001fcc00078e0204 */
[----:B------:R-:W2:Y:S04]  /*1040*/  LDG.E.64.CONSTANT R4, desc[UR8][R4.64] ;  /* 0x0000000804047981 */ /* 0x000ea8000c1e9b00 */
[----:B--2---:R0:W-:Y:S01]  /*1050*/  STS.64 [R27+0xc00], R4 ;  /* 0x000c00041b007388 */ /* 0x0041e20000000a00 */
[----:B------:R-:W-:Y:S05]  /*1060*/  BRA `(.L_x_23) ;  /* 0x00000000003c7947 */ /* 0x000fea0003800000 */
.L_x_22:
        /* <DEDUP_REMOVED lines=13> */
.L_x_25:
[----:B------:R-:W-:Y:S05]  /*1140*/  BSYNC.RECONVERGENT B0 ;  /* 0x0000000000007941 */ /* 0x000fea0003800200 */
.L_x_24:
[----:B-----5:R2:W-:Y:S02]  /*1150*/  STS.64 [R27+0xc00], R4 ;  /* 0x000c00041b007388 */ /* 0x0205e40000000a00 */
.L_x_23:
[----:B------:R-:W-:Y:S05]  /*1160*/  @P0 BRA `(.L_x_26) ;  /* 0x0000000000140947 */ /* 0x000fea0003800000 */
[----:B0-2---:R-:W0:Y:S02]  /*1170*/  LDC.64 R4, c[0x0][0x380] ;  /* 0x0000e000ff047b82 */ /* 0x005e240000000a00 */
[----:B0-----:R-:W-:-:S06]  /*1180*/  IMAD.WIDE R4, R12, 0x8, R4 ;  /* 0x000000080c047825 */ /* 0x001fcc00078e0204 */
[----:B------:R-:W2:Y:S04]  /*1190*/  LDG.E.64.CONSTANT R4, desc[UR8][R4.64] ;  /* 0x0000000804047981 */ /* 0x000ea8000c1e9b00 */
[----:B--2---:R0:W-:Y:S01]  /*11a0*/  STS.64 [R27+0xe00], R4 ;  /* 0x000e00041b007388 */ /* 0x0041e20000000a00 */
[----:B------:R-:W-:Y:S05]  /*11b0*/  BRA `(.L_x_27) ;  /* 0x00000000003c7947 */ /* 0x000fea0003800000 */
.L_x_26:
        /* <DEDUP_REMOVED lines=13> */
.L_x_29:
[----:B------:R-:W-:Y:S05]  /*1290*/  BSYNC.RECONVERGENT B0 ;  /* 0x0000000000007941 */ /* 0x000fea0003800200 */
.L_x_28:
[----:B-----5:R2:W-:Y:S02]  /*12a0*/  STS.64 [R27+0xe00], R4 ;  /* 0x000e00041b007388 */ /* 0x0205e40000000a00 */
.L_x_27:
[----:B------:R-:W-:Y:S04]  /*12b0*/  BSSY.RECONVERGENT B0, `(.L_x_30) ;  /* 0x0000011000007945 */ /* 0x000fe80003800200 */
[----:B------:R-:W-:Y:S05]  /*12c0*/  @!P0 BRA `(.L_x_31) ;  /* 0x0000000000308947 */ /* 0x000fea0003800000 */
[----:B------:R-:W3:Y:S01]  /*12d0*/  S2UR UR7, SR_CTAID.Y ;  /* 0x00000000000779c3 */ /* 0x000ee20000002600 */
[----:B-1----:R-:W-:Y:S02]  /*12e0*/  IMAD.MOV.U32 R24, RZ, RZ, 0x7fffffff ;  /* 0x7fffffffff187424 */ /* 0x002fe400078e00ff */
[----:B------:R-:W-:Y:S01]  /*12f0*/  IMAD.MOV.U32 R25, RZ, RZ, 0x0 ;  /* 0x00000000ff197424 */ /* 0x000fe200078e00ff */
[----:B---3--:R-:W-:-:S06]  /*1300*/  USHF.L.U32 UR7, UR7, 0x6, URZ ;  /* 0x0000000607077899 */ /* 0x008fcc00080006ff */
[----:B0-2---:R-:W-:-:S04]  /*1310*/  LEA.HI R4, R26, UR7, RZ, 0x1d ;  /* 0x000000071a047c11 */ /* 0x005fc8000f8fe8ff */
[----:B------:R-:W-:-:S04]  /*1320*/  ISETP.GE.AND P1, PT, R4, UR11, PT ;  /* 0x0000000b04007c0c */ /* 0x000fc8000bf26270 */
[----:B------:R-:W-:-:S13]  /*1330*/  ISETP.GE.OR P1, PT, R15, UR13, P1 ;  /* 0x0000000d0f007c0c */ /* 0x000fda0008f26670 */
[----:B------:R-:W-:Y:S05]  /*1340*/  @P1 BRA `(.L_x_32) ;  /* 0x00000000001c1947 */ /* 0x000fea0003800000 */
[----:B------:R-:W0:Y:S02]  /*1350*/  LDC.64 R4, c[0x0][0x388] ;  /* 0x0000e200ff047b82 */ /* 0x000e240000000a00 */
[----:B0-----:R-:W-:-:S05]  /*1360*/  IMAD.WIDE.U32 R4, R18, 0x8, R4 ;  /* 0x0000000812047825 */ /* 0x001fca00078e0004 */
[----:B------:R1:W5:Y:S01]  /*1370*/  LDG.E.64.CONSTANT R24, desc[UR8][R4.64] ;  /* 0x0000000804187981 */ /* 0x000362000c1e9b00 */
[----:B------:R-:W-:Y:S05]  /*1380*/  BRA `(.L_x_32) ;  /* 0x00000000000c7947 */ /* 0x000fea0003800000 */
.L_x_31:
[----:B-1----:R-:W1:Y:S02]  /*1390*/  LDC.64 R24, c[0x0][0x388] ;  /* 0x0000e200ff187b82 */ /* 0x002e640000000a00 */
[----:B-1----:R-:W-:-:S06]  /*13a0*/  IMAD.WIDE.U32 R24, R18, 0x8, R24 ;  /* 0x0000000812187825 */ /* 0x002fcc00078e0018 */
[----:B------:R-:W5:Y:S02]  /*13b0*/  LDG.E.64.CONSTANT R24, desc[UR8][R24.64] ;  /* 0x0000000818187981 */ /* 0x000f64000c1e9b00 */
.L_x_32:
[----:B------:R-:W-:Y:S05]  /*13c0*/  BSYNC.RECONVERGENT B0 ;  /* 0x0000000000007941 */ /* 0x000fea0003800200 */
.L_x_30:
[----:B012---:R-:W0:Y:S02]  /*13d0*/  @!P0 LDC.64 R4, c[0x0][0x388] ;  /* 0x0000e200ff048b82 */ /* 0x007e240000000a00 */
[----:B0-----:R-:W-:-:S06]  /*13e0*/  @!P0 IMAD.WIDE.U32 R4, R17, 0x8, R4 ;  /* 0x0000000811048825 */ /* 0x001fcc00078e0004 */
[----:B------:R-:W2:Y:S01]  /*13f0*/  @!P0 LDG.E.64.CONSTANT R4, desc[UR8][R4.64] ;  /* 0x0000000804048981 */ /* 0x000ea2000c1e9b00 */
[----:B------:R-:W-:Y:S01]  /*1400*/  UIADD3 UR5, UPT, UPT, UR5, 0x1000, URZ ;  /* 0x0000100005057890 */ /* 0x000fe2000fffe0ff */
[----:B------:R-:W-:-:S03]  /*1410*/  LOP3.LUT R28, R26, 0x3ff8, RZ, 0xc0, !PT ;  /* 0x00003ff81a1c7812 */ /* 0x000fc600078ec0ff */
[----:B------:R-:W-:Y:S01]  /*1420*/  ULEA UR5, UR6, UR5, 0x18 ;  /* 0x0000000506057291 */ /* 0x000fe2000f8ec0ff */
[----:B------:R-:W-:-:S05]  /*1430*/  LOP3.LUT R28, R28, 0x7, R3, 0xf8, !PT ;  /* 0x000000071c1c7812 */ /* 0x000fca00078ef803 */
[----:B------:R-:W-:-:S05]  /*1440*/  LEA R27, R28, UR5, 0x3 ;  /* 0x000000051c1b7c11 */ /* 0x000fca000f8e18ff */
[----:B-----5:R0:W-:Y:S04]  /*1450*/  STS.64 [R27], R24 ;  /* 0x000000181b007388 */ /* 0x0201e80000000a00 */
[----:B--2---:R0:W-:Y:S01]  /*1460*/  @!P0 STS.64 [R27+0x200], R4 ;  /* 0x000200041b008388 */ /* 0x0041e20000000a00 */
[----:B------:R-:W-:Y:S05]  /*1470*/  @!P0 BRA `(.L_x_33) ;  /* 0x00000000003c8947 */ /* 0x000fea0003800000 */
[----:B------:R-:W1:Y:S01]  /*1480*/  S2UR UR6, SR_CTAID.Y ;  /* 0x00000000000679c3 */ /* 0x000e620000002600 */
[----:B------:R-:W-:Y:S01]  /*1490*/  BSSY.RECONVERGENT B0, `(.L_x_34) ;  /* 0x000000c000007945 */ /* 0x000fe20003800200 */
[----:B0-----:R-:W-:Y:S01]  /*14a0*/  IMAD.MOV.U32 R5, RZ, RZ, 0x0 ;  /* 0x00000000ff057424 */ /* 0x001fe200078e00ff */
[----:B-1----:R-:W-:-:S06]  /*14b0*/  USHF.L.U32 UR6, UR6, 0x6, URZ ;  /* 0x0000000606067899 */ /* 0x002fcc00080006ff */
[----:B------:R-:W-:-:S05]  /*14c0*/  LEA.HI R4, R26, UR6, RZ, 0x1d ;  /* 0x000000061a047c11 */ /* 0x000fca000f8fe8ff */
[----:B------:R-:W-:-:S05]  /*14d0*/  VIADD R4, R4, 0x8 ;  /* 0x0000000804047836 */ /* 0x000fca0000000000 */
[----:B------:R-:W-:Y:S01]  /*14e0*/  ISETP.GE.AND P1, PT, R4, UR11, PT ;  /* 0x0000000b04007c0c */ /* 0x000fe2000bf26270 */
[----:B------:R-:W-:-:S03]  /*14f0*/  IMAD.MOV.U32 R4, RZ, RZ, 0x7fffffff ;  /* 0x7fffffffff047424 */ /* 0x000fc600078e00ff */
[----:B------:R-:W-:-:S13]  /*1500*/  ISETP.GE.OR P1, PT, R15, UR13, P1 ;  /* 0x0000000d0f007c0c */ /* 0x000fda0008f26670 */
[----:B------:R-:W-:Y:S05]  /*1510*/  @P1 BRA `(.L_x_35) ;  /* 0x00000000000c1947 */ /* 0x000fea0003800000 */
[----:B------:R-:W0:Y:S02]  /*1520*/  LDC.64 R4, c[0x0][0x388] ;  /* 0x0000e200ff047b82 */ /* 0x000e240000000a00 */
[----:B0-----:R-:W-:-:S06]  /*1530*/  IMAD.WIDE.U32 R4, R17, 0x8, R4 ;  /* 0x0000000811047825 */ /* 0x001fcc00078e0004 */
[----:B------:R-:W5:Y:S02]  /*1540*/  LDG.E.64.CONSTANT R4, desc[UR8][R4.64] ;  /* 0x0000000804047981 */ /* 0x000f64000c1e9b00 */
.L_x_35:
[----:B------:R-:W-:Y:S05]  /*1550*/  BSYNC.RECONVERGENT B0 ;  /* 0x0000000000007941 */ /* 0x000fea0003800200 */
.L_x_34:
[----:B-----5:R1:W-:Y:S02]  /*1560*/  STS.64 [R27+0x200], R4 ;  /* 0x000200041b007388 */ /* 0x0203e40000000a00 */
.L_x_33:
[----:B------:R-:W-:Y:S05]  /*1570*/  @P0 BRA `(.L_x_36) ;  /* 0x0000000000140947 */ /* 0x000fea0003800000 */
[----:B01----:R-:W0:Y:S02]  /*1580*/  LDC.64 R4, c[0x0][0x388] ;  /* 0x0000e200ff047b82 */ /* 0x003e240000000a00 */
[----:B0-----:R-:W-:-:S06]  /*1590*/  IMAD.WIDE.U32 R4, R22, 0x8, R4 ;  /* 0x0000000816047825 */ /* 0x001fcc00078e0004 */
[----:B------:R-:W2:Y:S04]  /*15a0*/  LDG.E.64.CONSTANT R4, desc[UR8][R4.64] ;  /* 0x0000000804047981 */ /* 0x000ea8000c1e9b00 */
[----:B--2---:R0:W-:Y:S01]  /*15b0*/  STS.64 [R27+0x400], R4 ;  /* 0x000400041b007388 */ /* 0x0041e20000000a00 */
[----:B------:R-:W-:Y:S05]  /*15c0*/  BRA `(.L_x_37) ;  /* 0x00000000003c7947 */ /* 0x000fea0003800000 */
.L_x_36:
[----:B------:R-:W2:Y:S01]  /*15d0*/  S2UR UR6, SR_CTAID.Y ;  /* 0x00000000000679c3 */ /* 0x000ea20000002600 */
[----:B------:R-:W-:Y:S01]  /*15e0*/  BSSY.RECONVERGENT B0, `(.L_x_38) ;  /* 0x000000c000007945 */ /* 0x000fe20003800200 */
[----:B01----:R-:W-:Y:S01]  /*15f0*/  IMAD.MOV.U32 R5, RZ, RZ, 0x0 ;  /* 0x00000000ff057424 */ /* 0x003fe200078e00ff */
[----:B--2---:R-:W-:-:S06]  /*1600*/  USHF.L.U32 UR6, UR6, 0x6, URZ ;  /* 0x0000000606067899 */ /* 0x004fcc00080006ff */
        /* <DEDUP_REMOVED lines=9> */
.L_x_39:
[----:B------:R-:W-:Y:S05]  /*16a0*/  BSYNC.RECONVERGENT B0 ;  /* 0x0000000000007941 */ /* 0x000fea0003800200 */
.L_x_38:
[----:B-----5:R1:W-:Y:S02]  /*16b0*/  STS.64 [R27+0x400], R4 ;  /* 0x000400041b007388 */ /* 0x0203e40000000a00 */
.L_x_37:
[----:B------:R-:W-:Y:S05]  /*16c0*/  @P0 BRA `(.L_x_40) ;  /* 0x0000000000140947 */ /* 0x000fea0003800000 */
[----:B01----:R-:W0:Y:S02]  /*16d0*/  LDC.64 R4, c[0x0][0x388] ;  /* 0x0000e200ff047b82 */ /* 0x003e240000000a00 */
[----:B0-----:R-:W-:-:S06]  /*16e0*/  IMAD.WIDE.U32 R4, R16, 0x8, R4 ;  /* 0x0000000810047825 */ /* 0x001fcc00078e0004 */
[----:B------:R-:W2:Y:S04]  /*16f0*/  LDG.E.64.CONSTANT R4, desc[UR8][R4.64] ;  /* 0x0000000804047981 */ /* 0x000ea8000c1e9b00 */
[----:B--2---:R0:W-:Y:S01]  /*1700*/  STS.64 [R27+0x600], R4 ;  /* 0x000600041b007388 */ /* 0x0041e20000000a00 */
[----:B------:R-:W-:Y:S05]  /*1710*/  BRA `(.L_x_41) ;  /* 0x00000000003c7947 */ /* 0x000fea0003800000 */
.L_x_40:
        /* <DEDUP_REMOVED lines=13> */
.L_x_43:
[----:B------:R-:W-:Y:S05]  /*17f0*/  BSYNC.RECONVERGENT B0 ;  /* 0x0000000000007941 */ /* 0x000fea0003800200 */
.L_x_42:
[----:B-----5:R1:W-:Y:S02]  /*1800*/  STS.64 [R27+0x600], R4 ;  /* 0x000600041b007388 */ /* 0x0203e40000000a00 */
.L_x_41:
[----:B------:R-:W-:Y:S05]  /*1810*/  @P0 BRA `(.L_x_44) ;  /* 0x0000000000140947 */ /* 0x000fea0003800000 */
[----:B01----:R-:W0:Y:S02]  /*1820*/  LDC.64 R4, c[0x0][0x388] ;  /* 0x0000e200ff047b82 */ /* 0x003e240000000a00 */
[----:B0-----:R-:W-:-:S06]  /*1830*/  IMAD.WIDE.U32 R4, R21, 0x8, R4 ;  /* 0x0000000815047825 */ /* 0x001fcc00078e0004 */
[----:B------:R-:W2:Y:S04]  /*1840*/  LDG.E.64.CONSTANT R4, desc[UR8][R4.64] ;  /* 0x0000000804047981 */ /* 0x000ea8000c1e9b00 */
[----:B--2---:R0:W-:Y:S01]  /*1850*/  STS.64 [R27+0x800], R4 ;  /* 0x000800041b007388 */ /* 0x0041e20000000a00 */
[----:B------:R-:W-:Y:S05]  /*1860*/  BRA `(.L_x_45) ;  /* 0x00000000003c7947 */ /* 0x000fea0003800000 */
.L_x_44:
        /* <DEDUP_REMOVED lines=13> */
.L_x_47:
[----:B------:R-:W-:Y:S05]  /*1940*/  BSYNC.RECONVERGENT B0 ;  /* 0x0000000000007941 */ /* 0x000fea0003800200 */
.L_x_46:
[----:B-----5:R1:W-:Y:S02]  /*1950*/  STS.64 [R27+0x800], R4 ;  /* 0x000800041b007388 */ /* 0x0203e40000000a00 */
.L_x_45:
[----:B------:R-:W-:Y:S05]  /*1960*/  @P0 BRA `(.L_x_48) ;  /* 0x0000000000140947 */ /* 0x000fea0003800000 */
[----:B01----:R-:W0:Y:S02]  /*1970*/  LDC.64 R4, c[0x0][0x388] ;  /* 0x0000e200ff047b82 */ /* 0x003e240000000a00 */
[----:B0-----:R-:W-:-:S06]  /*1980*/  IMAD.WIDE.U32 R4, R19, 0x8, R4 ;  /* 0x0000000813047825 */ /* 0x001fcc00078e0004 */
[----:B------:R-:W2:Y:S04]  /*1990*/  LDG.E.64.CONSTANT R4, desc[UR8][R4.64] ;  /* 0x0000000804047981 */ /* 0x000ea8000c1e9b00 */
[----:B--2---:R0:W-:Y:S01]  /*19a0*/  STS.64 [R27+0xa00], R4 ;  /* 0x000a00041b007388 */ /* 0x0041e20000000a00 */
[----:B------:R-:W-:Y:S05]  /*19b0*/  BRA `(.L_x_49) ;  /* 0x00000000003c7947 */ /* 0x000fea0003800000 */
.L_x_48:
        /* <DEDUP_REMOVED lines=13> */
.L_x_51:
[----:B------:R-:W-:Y:S05]  /*1a90*/  BSYNC.RECONVERGENT B0 ;  /* 0x0000000000007941 */ /* 0x000fea0003800200 */
.L_x_50:
[----:B-----5:R1:W-:Y:S02]  /*1aa0*/  STS.64 [R27+0xa00], R4 ;  /* 0x000a00041b007388 */ /* 0x0203e40000000a00 */
.L_x_49:
[----:B------:R-:W-:Y:S05]  /*1ab0*/  @P0 BRA `(.L_x_52) ;  /* 0x0000000000140947 */ /* 0x000fea0003800000 */
[----:B01----:R-:W0:Y:S02]  /*1ac0*/  LDC.64 R4, c[0x0][0x388] ;  /* 0x0000e200ff047b82 */ /* 0x003e240000000a00 */
[----:B0-----:R-:W-:-:S06]  /*1ad0*/  IMAD.WIDE.U32 R4, R6, 0x8, R4 ;  /* 0x0000000806047825 */ /* 0x001fcc00078e0004 */
[----:B------:R-:W2:Y:S04]  /*1ae0*/  LDG.E.64.CONSTANT R4, desc[UR8][R4.64] ;  /* 0x0000000804047981 */ /* 0x000ea8000c1e9b00 */
[----:B--2---:R0:W-:Y:S01]  /*1af0*/  STS.64 [R27+0xc00], R4 ;  /* 0x000c00041b007388 */ /* 0x0041e20000000a00 */
[----:B------:R-:W-:Y:S05]  /*1b00*/  BRA `(.L_x_53) ;  /* 0x00000000003c7947 */ /* 0x000fea0003800000 */
.L_x_52:
        /* <DEDUP_REMOVED lines=13> */
.L_x_55:
[----:B------:R-:W-:Y:S05]  /*1be0*/  BSYNC.RECONVERGENT B0 ;  /* 0x0000000000007941 */ /* 0x000fea0003800200 */
.L_x_54:
[----:B-----5:R1:W-:Y:S02]  /*1bf0*/  STS.64 [R27+0xc00], R4 ;  /* 0x000c00041b007388 */ /* 0x0203e40000000a00 */
.L_x_53:
[----:B------:R-:W-:Y:S05]  /*1c00*/  @P0 BRA `(.L_x_56) ;  /* 0x0000000000140947 */ /* 0x000fea0003800000 */
[----:B01----:R-:W0:Y:S02]  /*1c10*/  LDC.64 R4, c[0x0][0x388] ;  /* 0x0000e200ff047b82 */ /* 0x003e240000000a00 */
[----:B0-----:R-:W-:-:S06]  /*1c20*/  IMAD.WIDE.U32 R4, R7, 0x8, R4 ;  /* 0x0000000807047825 */ /* 0x001fcc00078e0004 */
[----:B------:R-:W2:Y:S04]  /*1c30*/  LDG.E.64.CONSTANT R4, desc[UR8][R4.64] ;  /* 0x0000000804047981 */ /* 0x000ea8000c1e9b00 */
[----:B--2---:R0:W-:Y:S01]  /*1c40*/  STS.64 [R27+0xe00], R4 ;  /* 0x000e00041b007388 */ /* 0x0041e20000000a00 */
[----:B------:R-:W-:Y:S05]  /*1c50*/  BRA `(.L_x_57) ;  /* 0x00000000003c7947 */ /* 0x000fea0003800000 */
.L_x_56:
        /* <DEDUP_REMOVED lines=13> */
.L_x_59:
[----:B------:R-:W-:Y:S05]  /*1d30*/  BSYNC.RECONVERGENT B0 ;  /* 0x0000000000007941 */ /* 0x000fea0003800200 */
.L_x_58:
[----:B-----5:R1:W-:Y:S02]  /*1d40*/  STS.64 [R27+0xe00], R4 ;  /* 0x000e00041b007388 */ /* 0x0203e40000000a00 */
.L_x_57:
[----:B------:R-:W-:Y:S01]  /*1d50*/  BAR.SYNC.DEFER_BLOCKING 0x0 ;  /* 0x0000000000007b1d */ /* 0x000fe20000010000 */
[----:B01----:R-:W-:Y:S01]  /*1d60*/  LEA R4, R3, UR10, 0x6 ;  /* 0x0000000a03047c11 */ /* 0x003fe2000f8e30ff */
[----:B------:R-:W-:Y:S01]  /*1d70*/  VIADD R8, R8, 0x8 ;  /* 0x0000000808087836 */ /* 0x000fe20000000000 */
[----:B------:R-:W-:Y:S01]  /*1d80*/  LEA R5, R0, UR5, 0x9 ;  /* 0x0000000500057c11 */ /* 0x000fe2000f8e48ff */
[----:B------:R-:W-:Y:S01]  /*1d90*/  UIADD3 UR5, UPT, UPT, UR4, 0x5, URZ ;  /* 0x0000000504057890 */ /* 0x000fe2000fffe0ff */
[----:B------:R-:W-:Y:S01]  /*1da0*/  VIADD R7, R7, 0x8 ;  /* 0x0000000807077836 */ /* 0x000fe20000000000 */
[----:B------:R-:W-:Y:S01]  /*1db0*/  UIADD3 UR4, UPT, UPT, UR4, 0x8, URZ ;  /* 0x0000000804047890 */ /* 0x000fe2000fffe0ff */
[----:B------:R-:W-:Y:S01]  /*1dc0*/  VIADD R6, R6, 0x8 ;  /* 0x0000000806067836 */ /* 0x000fe20000000000 */
[----:B------:R-:W-:Y:S01]  /*1dd0*/  UISETP.GE.AND UP0, UPT, UR5, UR13, UPT ;  /* 0x0000000d0500728c */ /* 0x000fe2000bf06270 */
[----:B------:R-:W-:Y:S02]  /*1de0*/  VIADD R19, R19, 0x8 ;  /* 0x0000000813137836 */ /* 0x000fe40000000000 */
[----:B------:R-:W-:-:S02]  /*1df0*/  VIADD R21, R21, 0x8 ;  /* 0x0000000815157836 */ /* 0x000fc40000000000 */
[----:B------:R-:W-:Y:S02]  /*1e00*/  VIADD R16, R16, 0x8 ;  /* 0x0000000810107836 */ /* 0x000fe40000000000 */
[----:B------:R-:W-:Y:S02]  /*1e10*/  VIADD R22, R22, 0x8 ;  /* 0x0000000816167836 */ /* 0x000fe40000000000 */
[----:B------:R-:W-:Y:S02]  /*1e20*/  VIADD R17, R17, 0x8 ;  /* 0x0000000811117836 */ /* 0x000fe40000000000 */
[----:B------:R-:W-:Y:S02]  /*1e30*/  VIADD R18, R18, 0x8 ;  /* 0x0000000812127836 */ /* 0x000fe40000000000 */
[----:B------:R-:W-:Y:S01]  /*1e40*/  VIADD R15, R15, 0x8 ;  /* 0x000000080f0f7836 */ /* 0x000fe20000000000 */
[----:B------:R-:W-:Y:S04]  /*1e50*/  LDS.128 R60, [R4] ;  /* 0x00000000043c7984 */ /* 0x000fe80000000c00 */
[----:B------:R-:W0:Y:S04]  /*1e60*/  LDS.128 R40, [R5] ;  /* 0x0000000005287984 */ /* 0x000e280000000c00 */
[----:B------:R-:W1:Y:S04]  /*1e70*/  LDS.128 R28, [R5+0x40] ;  /* 0x00004000051c7984 */ /* 0x000e680000000c00 */
[----:B------:R-:W-:Y:S04]  /*1e80*/  LDS.128 R24, [R5+0x80] ;  /* 0x0000800005187984 */ /* 0x000fe80000000c00 */
[----:B------:R-:W2:Y:S04]  /*1e90*/  LDS.128 R48, [R5+0xc0] ;  /* 0x0000c00005307984 */ /* 0x000ea80000000c00 */
[----:B------:R-:W3:Y:S04]  /*1ea0*/  LDS.128 R44, [R5+0x100] ;  /* 0x00010000052c7984 */ /* 0x000ee80000000c00 */
[----:B------:R-:W-:Y:S01]  /*1eb0*/  LDS.128 R52, [R5+0x180] ;  /* 0x0001800005347984 */ /* 0x000fe20000000c00 */
[----:B0-----:R-:W-:-:S04]  /*1ec0*/  IADD3 R32, P2, PT, R60, R40, RZ ;  /* 0x000000283c207210 */ /* 0x001fc80007f5e0ff */
[----:B------:R-:W-:Y:S01]  /*1ed0*/  ISETP.LT.U32.AND P1, PT, R32, R155, PT ;  /* 0x0000009b2000720c */ /* 0x000fe20003f21070 */
[----:B------:R-:W-:Y:S01]  /*1ee0*/  IMAD.X R33, R61, 0x1, R41, P2 ;  /* 0x000000013d217824 */ /* 0x000fe200010e0629 */
[----:B-1----:R-:W-:Y:S02]  /*1ef0*/  IADD3 R34, P3, PT, R60, R28, RZ ;  /* 0x0000001c3c227210 */ /* 0x002fe40007f7e0ff */
[----:B------:R-:W-:Y:S02]  /*1f00*/  IADD3 R36, P4, PT, R28, R62, RZ ;  /* 0x0000003e1c247210 */ /* 0x000fe40007f9e0ff */
[----:B------:R-:W-:Y:S01]  /*1f10*/  ISETP.LT.AND.EX P1, PT, R33, R70, PT, P1 ;  /* 0x000000462100720c */ /* 0x000fe20003f21310 */
[----:B------:R-:W-:Y:S01]  /*1f20*/  IMAD.X R35, R61, 0x1, R29, P3 ;  /* 0x000000013d237824 */ /* 0x000fe200018e061d */
[----:B------:R-:W-:Y:S01]  /*1f30*/  ISETP.LT.U32.AND P3, PT, R36, R111, PT ;  /* 0x0000006f2400720c */ /* 0x000fe20003f61070 */
[----:B------:R-:W-:Y:S01]  /*1f40*/  IMAD.X R39, R29, 0x1, R63, P4 ;  /* 0x000000011d277824 */ /* 0x000fe200020e063f */
[----:B------:R-:W-:-:S02]  /*1f50*/  SEL R155, R32, R155, P1 ;  /* 0x0000009b209b7207 */ /* 0x000fc40000800000 */
[----:B------:R-:W-:Y:S02]  /*1f60*/  IADD3 R32, P2, PT, R40, R62, RZ ;  /* 0x0000003e28207210 */ /* 0x000fe40007f5e0ff */
[----:B------:R-:W-:Y:S02]  /*1f70*/  SEL R70, R33, R70, P1 ;  /* 0x0000004621467207 */ /* 0x000fe40000800000 */
[----:B------:R-:W-:Y:S01]  /*1f80*/  ISETP.LT.U32.AND P1, PT, R32, R113, PT ;  /* 0x000000712000720c */ /* 0x000fe20003f21070 */
[----:B------:R-:W-:Y:S01]  /*1f90*/  IMAD.X R33, R41, 0x1, R63, P2 ;  /* 0x0000000129217824 */ /* 0x000fe200010e063f */
[----:B------:R-:W-:Y:S02]  /*1fa0*/  ISETP.LT.U32.AND P2, PT, R34, R69, PT ;  /* 0x000000452200720c */ /* 0x000fe40003f41070 */
[----:B--2---:R-:W-:Y:S02]  /*1fb0*/  IADD3 R57, P4, PT, R60, R48, RZ ;  /* 0x000000303c397210 */ /* 0x004fe40007f9e0ff */
[----:B------:R-:W-:-:S02]  /*1fc0*/  ISETP.LT.AND.EX P1, PT, R33, R114, PT, P1 ;  /* 0x000000722100720c */ /* 0x000fc40003f21310 */
[----:B------:R-:W-:Y:S01]  /*1fd0*/  ISETP.LT.AND.EX P2, PT, R35, R112, PT, P2 ;  /* 0x000000702300720c */ /* 0x000fe20003f41320 */
[----:B------:R-:W-:Y:S01]  /*1fe0*/  IMAD.X R66, R61, 0x1, R49, P4 ;  /* 0x000000013d427824 */ /* 0x000fe200020e0631 */
[----:B------:R-:W-:Y:S02]  /*1ff0*/  SEL R113, R32, R113, P1 ;  /* 0x0000007120717207 */ /* 0x000fe40000800000 */
[----:B------:R-:W-:Y:S02]  /*2000*/  SEL R114, R33, R114, P1 ;  /* 0x0000007221727207 */ /* 0x000fe40000800000 */
[----:B------:R-:W-:Y:S02]  /*2010*/  ISETP.LT.AND.EX P1, PT, R39, R90, PT, P3 ;  /* 0x0000005a2700720c */ /* 0x000fe40003f21330 */
[----:B------:R-:W-:Y:S02]  /*2020*/  SEL R69, R34, R69, P2 ;  /* 0x0000004522457207 */ /* 0x000fe40001000000 */
[----:B------:R-:W-:-:S02]  /*2030*/  SEL R112, R35, R112, P2 ;  /* 0x0000007023707207 */ /* 0x000fc40001000000 */
[----:B------:R-:W0:Y:S01]  /*2040*/  LDS.128 R32, [R5+0x140] ;  /* 0x0001400005207984 */ /* 0x000e220000000c00 */
[----:B------:R-:W-:Y:S02]  /*2050*/  IADD3 R59, P2, PT, R60, R24, RZ ;  /* 0x000000183c3b7210 */ /* 0x000fe40007f5e0ff */
[----:B------:R-:W-:Y:S02]  /*2060*/  SEL R111, R36, R111, P1 ;  /* 0x0000006f246f7207 */ /* 0x000fe40000800000 */
[----:B------:R-:W-:Y:S01]  /*2070*/  IADD3 R36, P5, PT, R24, R62, RZ ;  /* 0x0000003e18247210 */ /* 0x000fe20007fbe0ff */
[----:B------:R-:W-:Y:S01]  /*2080*/  IMAD.X R38, R61, 0x1, R25, P2 ;  /* 0x000000013d267824 */ /* 0x000fe200010e0619 */
[----:B------:R-:W-:Y:S02]  /*2090*/  ISETP.LT.U32.AND P3, PT, R59, R88, PT ;  /* 0x000000583b00720c */ /* 0x000fe40003f61070 */
[----:B------:R-:W-:Y:S01]  /*20a0*/  SEL R90, R39, R90, P1 ;  /* 0x0000005a275a7207 */ /* 0x000fe20000800000 */
[----:B------:R-:W-:Y:S01]  /*20b0*/  IMAD.X R37, R25, 0x1, R63, P5 ;  /* 0x0000000119257824 */ /* 0x000fe200028e063f */
[----:B------:R-:W-:-:S02]  /*20c0*/  ISETP.LT.U32.AND P2, PT, R36, R91, PT ;  /* 0x0000005b2400720c */ /* 0x000fc40003f41070 */
[----:B------:R-:W-:Y:S02]  /*20d0*/  ISETP.LT.AND.EX P1, PT, R38, R89, PT, P3 ;  /* 0x000000592600720c */ /* 0x000fe40003f21330 */
[----:B------:R-:W-:Y:S02]  /*20e0*/  ISETP.LT.U32.AND P3, PT, R57, R92, PT ;  /* 0x0000005c3900720c */ /* 0x000fe40003f61070 */
[----:B------:R-:W-:Y:S02]  /*20f0*/  ISETP.LT.AND.EX P5, PT, R37, R110, PT, P2 ;  /* 0x0000006e2500720c */ /* 0x000fe40003fa1320 */
[----:B------:R-:W-:Y:S02]  /*2100*/  ISETP.LT.AND.EX P2, PT, R66, R93, PT, P3 ;  /* 0x0000005d4200720c */ /* 0x000fe40003f41330 */
[----:B------:R-:W-:Y:S02]  /*2110*/  SEL R89, R38, R89, P1 ;  /* 0x0000005926597207 */ /* 0x000fe40000800000 */
[----:B------:R-:W-:-:S02]  /*2120*/  SEL R91, R36, R91, P5 ;  /* 0x0000005b245b7207 */ /* 0x000fc40002800000 */
[----:B------:R-:W-:Y:S02]  /*2130*/  SEL R110, R37, R110, P5 ;  /* 0x0000006e256e7207 */ /* 0x000fe40002800000 */
[----:B------:R-:W-:Y:S01]  /*2140*/  SEL R88, R59, R88, P1 ;  /* 0x000000583b587207 */ /* 0x000fe20000800000 */
[----:B------:R-:W1:Y:S01]  /*2150*/  LDS.128 R36, [R5+0x1c0] ;  /* 0x0001c00005247984 */ /* 0x000e620000000c00 */
[----:B------:R-:W-:Y:S02]  /*2160*/  SEL R92, R57, R92, P2 ;  /* 0x0000005c395c7207 */ /* 0x000fe40001000000 */
[----:B------:R-:W-:Y:S02]  /*2170*/  IADD3 R56, P1, PT, R48, R62, RZ ;  /* 0x0000003e30387210 */ /* 0x000fe40007f3e0ff */
[----:B---3--:R-:W-:Y:S02]  /*2180*/  IADD3 R57, P5, PT, R60, R44, RZ ;  /* 0x0000002c3c397210 */ /* 0x008fe40007fbe0ff */
[----:B------:R-:W-:Y:S01]  /*2190*/  ISETP.LT.U32.AND P3, PT, R56, R95, PT ;  /* 0x0000005f3800720c */ /* 0x000fe20003f61070 */
[----:B------:R-:W-:Y:S01]  /*21a0*/  IMAD.X R58, R49, 0x1, R63, P1 ;  /* 0x00000001313a7824 */ /* 0x000fe200008e063f */
[----:B------:R-:W-:Y:S01]  /*21b0*/  ISETP.LT.U32.AND P1, PT, R57, R94, PT ;  /* 0x0000005e3900720c */ /* 0x000fe20003f21070 */
[----:B------:R-:W-:Y:S01]  /*21c0*/  IMAD.X R78, R61, 0x1, R45, P5 ;  /* 0x000000013d4e7824 */ /* 0x000fe200028e062d */
[----:B------:R-:W-:-:S02]  /*21d0*/  IADD3 R67, P4, PT, R44, R62, RZ ;  /* 0x0000003e2c437210 */ /* 0x000fc40007f9e0ff */
[----:B------:R-:W-:Y:S02]  /*21e0*/  SEL R93, R66, R93, P2 ;  /* 0x0000005d425d7207 */ /* 0x000fe40001000000 */
[----:B------:R-:W-:Y:S01]  /*21f0*/  ISETP.LT.AND.EX P2, PT, R58, R109, PT, P3 ;  /* 0x0000006d3a00720c */ /* 0x000fe20003f41330 */
[----:B------:R-:W-:Y:S01]  /*2200*/  IMAD.X R66, R45, 0x1, R63, P4 ;  /* 0x000000012d427824 */ /* 0x000fe200020e063f */
[----:B------:R-:W-:Y:S02]  /*2210*/  ISETP.LT.AND.EX P1, PT, R78, R23, PT, P1 ;  /* 0x000000174e00720c */ /* 0x000fe40003f21310 */
[----:B------:R-:W-:Y:S02]  /*2220*/  ISETP.LT.U32.AND P3, PT, R67, R198, PT ;  /* 0x000000c64300720c */ /* 0x000fe40003f61070 */
[----:B------:R-:W-:Y:S02]  /*2230*/  SEL R95, R56, R95, P2 ;  /* 0x0000005f385f7207 */ /* 0x000fe40001000000 */
[----:B------:R-:W-:-:S02]  /*2240*/  SEL R109, R58, R109, P2 ;  /* 0x0000006d3a6d7207 */ /* 0x000fc40001000000 */
[----:B------:R-:W-:Y:S02]  /*2250*/  SEL R94, R57, R94, P1 ;  /* 0x0000005e395e7207 */ /* 0x000fe40000800000 */
[----:B------:R-:W2:Y:S01]  /*2260*/  LDS.128 R56, [R4+0x10] ;  /* 0x0000100004387984 */ /* 0x000ea20000000c00 */
[-C--:B------:R-:W-:Y:S02]  /*2270*/  ISETP.LT.AND.EX P2, PT, R66, R197.reuse, PT, P3 ;  /* 0x000000c54200720c */ /* 0x080fe40003f41330 */
[----:B0-----:R-:W-:Y:S02]  /*2280*/  IADD3 R81, P3, PT, R60, R32, RZ ;  /* 0x000000203c517210 */ /* 0x001fe40007f7e0ff */
[----:B------:R-:W-:Y:S02]  /*2290*/  SEL R198, R67, R198, P2 ;  /* 0x000000c643c67207 */ /* 0x000fe40001000000 */
[----:B------:R-:W-:Y:S01]  /*22a0*/  SEL R197, R66, R197, P2 ;  /* 0x000000c542c57207 */ /* 0x000fe20001000000 */
[----:B------:R-:W-:Y:S01]  /*22b0*/  IMAD.X R80, R61, 0x1, R33, P3 ;  /* 0x000000013d507824 */ /* 0x000fe200018e0621 */
[----:B------:R-:W-:-:S02]  /*22c0*/  IADD3 R66, P2, PT, R32, R62, RZ ;  /* 0x0000003e20427210 */ /* 0x000fc40007f5e0ff */
[----:B------:R-:W-:Y:S02]  /*22d0*/  SEL R23, R78, R23, P1 ;  /* 0x000000174e177207 */ /* 0x000fe40000800000 */
[----:B------:R-:W-:Y:S01]  /*22e0*/  IADD3 R79, P4, PT, R60, R52, RZ ;  /* 0x000000343c4f7210 */ /* 0x000fe20007f9e0ff */
[----:B------:R-:W-:Y:S01]  /*22f0*/  IMAD.X R67, R33, 0x1, R63, P2 ;  /* 0x0000000121437824 */ /* 0x000fe200010e063f */
[----:B------:R-:W-:Y:S02]  /*2300*/  ISETP.LT.U32.AND P1, PT, R81, R68, PT ;  /* 0x000000445100720c */ /* 0x000fe40003f21070 */
[----:B------:R-:W-:Y:S01]  /*2310*/  ISETP.LT.U32.AND P3, PT, R66, R65, PT ;  /* 0x000000414200720c */ /* 0x000fe20003f61070 */
[----:B------:R-:W-:Y:S01]  /*2320*/  IMAD.X R78, R61, 0x1, R53, P4 ;  /* 0x000000013d4e7824 */ /* 0x000fe200020e0635 */
[----:B------:R-:W-:Y:S02]  /*2330*/  ISETP.LT.AND.EX P1, PT, R80, R175, PT, P1 ;  /* 0x000000af5000720c */ /* 0x000fe40003f21310 */
[----:B------:R-:W-:-:S02]  /*2340*/  ISETP.LT.U32.AND P2, PT, R79, R174, PT ;  /* 0x000000ae4f00720c */ /* 0x000fc40003f41070 */
[----:B------:R-:W-:Y:S02]  /*2350*/  ISETP.LT.AND.EX P3, PT, R67, R64, PT, P3 ;  /* 0x000000404300720c */ /* 0x000fe40003f61330 */
[----:B------:R-:W-:Y:S02]  /*2360*/  SEL R68, R81, R68, P1 ;  /* 0x0000004451447207 */ /* 0x000fe40000800000 */
[----:B------:R-:W-:Y:S02]  /*2370*/  SEL R175, R80, R175, P1 ;  /* 0x000000af50af7207 */ /* 0x000fe40000800000 */
[----:B------:R-:W-:Y:S02]  /*2380*/  ISETP.LT.AND.EX P1, PT, R78, R173, PT, P2 ;  /* 0x000000ad4e00720c */ /* 0x000fe40003f21320 */
[----:B------:R-:W-:Y:S02]  /*2390*/  SEL R64, R67, R64, P3 ;  /* 0x0000004043407207 */ /* 0x000fe40001800000 */
[----:B------:R-:W-:-:S02]  /*23a0*/  SEL R65, R66, R65, P3 ;  /* 0x0000004142417207 */ /* 0x000fc40001800000 */
[----:B------:R-:W-:Y:S02]  /*23b0*/  IADD3 R67, P4, PT, R52, R62, RZ ;  /* 0x0000003e34437210 */ /* 0x000fe40007f9e0ff */
[----:B------:R-:W-:Y:S02]  /*23c0*/  SEL R174, R79, R174, P1 ;  /* 0x000000ae4fae7207 */ /* 0x000fe40000800000 */
[----:B-1----:R-:W-:Y:S01]  /*23d0*/  IADD3 R66, P2, PT, R60, R36, RZ ;  /* 0x000000243c427210 */ /* 0x002fe20007f5e0ff */
[----:B------:R-:W-:Y:S01]  /*23e0*/  IMAD.X R60, R53, 0x1, R63, P4 ;  /* 0x00000001353c7824 */ /* 0x000fe200020e063f */
[----:B------:R-:W-:Y:S02]  /*23f0*/  IADD3 R79, P5, PT, R36, R62, RZ ;  /* 0x0000003e244f7210 */ /* 0x000fe40007fbe0ff */
[----:B------:R-:W-:Y:S01]  /*2400*/  ISETP.LT.U32.AND P3, PT, R67, R196, PT ;  /* 0x000000c44300720c */ /* 0x000fe20003f61070 */
[----:B------:R-:W-:Y:S01]  /*2410*/  IMAD.X R61, R61, 0x1, R37, P2 ;  /* 0x000000013d3d7824 */ /* 0x000fe200010e0625 */
[----:B------:R-:W-:Y:S01]  /*2420*/  ISETP.LT.U32.AND P2, PT, R66, R77, PT ;  /* 0x0000004d4200720c */ /* 0x000fe20003f41070 */
[----:B------:R-:W-:Y:S01]  /*2430*/  IMAD.X R62, R37, 0x1, R63, P5 ;  /* 0x00000001253e7824 */ /* 0x000fe200028e063f */
[----:B------:R-:W-:-:S02]  /*2440*/  ISETP.LT.U32.AND P4, PT, R79, R194, PT ;  /* 0x000000c24f00720c */ /* 0x000fc40003f81070 */
[----:B------:R-:W-:Y:S02]  /*2450*/  ISETP.LT.AND.EX P3, PT, R60, R195, PT, P3 ;  /* 0x000000c33c00720c */ /* 0x000fe40003f61330 */
[----:B------:R-:W-:Y:S02]  /*2460*/  SEL R173, R78, R173, P1 ;  /* 0x000000ad4ead7207 */ /* 0x000fe40000800000 */
[----:B------:R-:W-:Y:S02]  /*2470*/  ISETP.LT.AND.EX P1, PT, R61, R76, PT, P2 ;  /* 0x0000004c3d00720c */ /* 0x000fe40003f21320 */
[----:B------:R-:W-:Y:S02]  /*2480*/  ISETP.LT.AND.EX P2, PT, R62, R193, PT, P4 ;  /* 0x000000c13e00720c */ /* 0x000fe40003f41340 */
[----:B------:R-:W-:Y:S02]  /*2490*/  SEL R196, R67, R196, P3 ;  /* 0x000000c443c47207 */ /* 0x000fe40001800000 */
[----:B------:R-:W-:-:S02]  /*24a0*/  SEL R67, R66, R77, P1 ;  /* 0x0000004d42437207 */ /* 0x000fc40000800000 */
[----:B------:R-:W-:Y:S02]  /*24b0*/  SEL R195, R60, R195, P3 ;  /* 0x000000c33cc37207 */ /* 0x000fe40001800000 */
[----:B------:R-:W-:Y:S02]  /*24c0*/  SEL R66, R61, R76, P1 ;  /* 0x0000004c3d427207 */ /* 0x000fe40000800000 */
[----:B------:R-:W-:Y:S02]  /*24d0*/  SEL R193, R62, R193, P2 ;  /* 0x000000c13ec17207 */ /* 0x000fe40001000000 */
[----:B------:R-:W-:Y:S02]  /*24e0*/  SEL R194, R79, R194, P2 ;  /* 0x000000c24fc27207 */ /* 0x000fe40001000000 */
[C---:B--2---:R-:W-:Y:S02]  /*24f0*/  IADD3 R214, P1, PT, R56.reuse, R28, RZ ;  /* 0x0000001c38d67210 */ /* 0x044fe40007f3e0ff */
[----:B------:R-:W-:-:S02]  /*2500*/  IADD3 R62, P3, PT, R56, R48, RZ ;  /* 0x00000030383e7210 */ /* 0x000fc40007f7e0ff */
[C---:B------:R-:W-:Y:S01]  /*2510*/  IADD3 R212, P2, PT, R56.reuse, R24, RZ ;  /* 0x0000001838d47210 */ /* 0x040fe20007f5e0ff */
[C---:B------:R-:W-:Y:S01]  /*2520*/  IMAD.X R215, R57.reuse, 0x1, R29, P1 ;  /* 0x0000000139d77824 */ /* 0x040fe200008e061d */
[----:B------:R-:W-:Y:S01]  /*2530*/  IADD3 R207, P1, PT, R56, R36, RZ ;  /* 0x0000002438cf7210 */ /* 0x000fe20007f3e0ff */
[C---:B------:R-:W-:Y:S01]  /*2540*/  IMAD.X R213, R57.reuse, 0x1, R49, P3 ;  /* 0x0000000139d57824 */ /* 0x040fe200018e0631 */
[----:B------:R-:W-:Y:S01]  /*2550*/  IADD3 R205, P3, PT, R40, R58, RZ ;  /* 0x0000003a28cd7210 */ /* 0x000fe20007f7e0ff */
[C---:B------:R-:W-:Y:S01]  /*2560*/  IMAD.X R63, R57.reuse, 0x1, R25, P2 ;  /* 0x00000001393f7824 */ /* 0x040fe200010e0619 */
[----:B------:R-:W-:Y:S01]  /*2570*/  IADD3 R217, P6, PT, R56, R40, RZ ;  /* 0x0000002838d97210 */ /* 0x000fe20007fde0ff */
[----:B------:R-:W-:Y:S01]  /*2580*/  IMAD.X R208, R57, 0x1, R37, P1 ;  /* 0x0000000139d07824 */ /* 0x000fe200008e0625 */
[-C--:B------:R-:W-:Y:S01]  /*2590*/  IADD3 R201, P2, PT, R24, R58.reuse, RZ ;  /* 0x0000003a18c97210 */ /* 0x080fe20007f5e0ff */
[----:B------:R-:W-:Y:S01]  /*25a0*/  IMAD.X R206, R41, 0x1, R59, P3 ;  /* 0x0000000129ce7824 */ /* 0x000fe200018e063b */
[-C--:B------:R-:W-:Y:S01]  /*25b0*/  IADD3 R199, P1, PT, R48, R58.reuse, RZ ;  /* 0x0000003a30c77210 */ /* 0x080fe20007f3e0ff */
[----:B------:R-:W-:Y:S01]  /*25c0*/  IMAD.X R216, R57, 0x1, R41, P6 ;  /* 0x0000000139d87824 */ /* 0x000fe200030e0629 */
[----:B------:R-:W-:Y:S01]  /*25d0*/  IADD3 R79, P3, PT, R52, R58, RZ ;  /* 0x0000003a344f7210 */ /* 0x000fe20007f7e0ff */
[--C-:B------:R-:W-:Y:S01]  /*25e0*/  IMAD.X R202, R25, 0x1, R59.reuse, P2 ;  /* 0x0000000119ca7824 */ /* 0x100fe200010e063b */
[----:B------:R-:W-:Y:S01]  /*25f0*/  ISETP.LT.U32.AND P2, PT, R217, R192, PT ;  /* 0x000000c0d900720c */ /* 0x000fe20003f41070 */
[--C-:B------:R-:W-:Y:S01]  /*2600*/  IMAD.X R200, R49, 0x1, R59.reuse, P1 ;  /* 0x0000000131c87824 */ /* 0x100fe200008e063b */
[----:B------:R-:W-:Y:S01]  /*2610*/  ISETP.LT.U32.AND P1, PT, R214, R87, PT ;  /* 0x00000057d600720c */ /* 0x000fe20003f21070 */
[----:B------:R-:W-:Y:S01]  /*2620*/  IMAD.X R78, R53, 0x1, R59, P3 ;  /* 0x00000001354e7824 */ /* 0x000fe200018e063b */
[----:B------:R-:W-:-:S02]  /*2630*/  ISETP.LT.AND.EX P2, PT, R216, R191, PT, P2 ;  /* 0x000000bfd800720c */ /* 0x000fc40003f41320 */
[----:B------:R-:W-:Y:S02]  /*2640*/  ISETP.LT.U32.AND P3, PT, R212, R85, PT ;  /* 0x00000055d400720c */ /* 0x000fe40003f61070 */
[----:B------:R-:W-:Y:S02]  /*2650*/  IADD3 R211, P4, PT, R56, R44, RZ ;  /* 0x0000002c38d37210 */ /* 0x000fe40007f9e0ff */
[----:B------:R-:W-:Y:S02]  /*2660*/  SEL R192, R217, R192, P2 ;  /* 0x000000c0d9c07207 */ /* 0x000fe40001000000 */
[----:B------:R-:W-:Y:S02]  /*2670*/  SEL R191, R216, R191, P2 ;  /* 0x000000bfd8bf7207 */ /* 0x000fe40001000000 */
[----:B------:R-:W-:Y:S02]  /*2680*/  ISETP.LT.AND.EX P1, PT, R215, R86, PT, P1 ;  /* 0x00000056d700720c */ /* 0x000fe40003f21310 */
[----:B------:R-:W-:-:S02]  /*2690*/  ISETP.LT.AND.EX P2, PT, R63, R84, PT, P3 ;  /* 0x000000543f00720c */ /* 0x000fc40003f41330 */
[C---:B------:R-:W-:Y:S02]  /*26a0*/  IADD3 R61, P5, PT, R56.reuse, R32, RZ ;  /* 0x00000020383d7210 */ /* 0x040fe40007fbe0ff */
[----:B------:R-:W-:Y:S01]  /*26b0*/  IADD3 R60, P6, PT, R56, R52, RZ ;  /* 0x00000034383c7210 */ /* 0x000fe20007fde0ff */
[C---:B------:R-:W-:Y:S01]  /*26c0*/  IMAD.X R56, R57.reuse, 0x1, R45, P4 ;  /* 0x0000000139387824 */ /* 0x040fe200020e062d */
[----:B------:R-:W-:Y:S01]  /*26d0*/  ISETP.LT.U32.AND P3, PT, R62, R75, PT ;  /* 0x0000004b3e00720c */ /* 0x000fe20003f61070 */
[C---:B------:R-:W-:Y:S01]  /*26e0*/  IMAD.X R210, R57.reuse, 0x1, R33, P5 ;  /* 0x0000000139d27824 */ /* 0x040fe200028e0621 */
[----:B------:R-:W-:Y:S01]  /*26f0*/  IADD3 R203, P4, PT, R28, R58, RZ ;  /* 0x0000003a1ccb7210 */ /* 0x000fe20007f9e0ff */
[----:B------:R-:W-:Y:S01]  /*2700*/  IMAD.X R209, R57, 0x1, R53, P6 ;  /* 0x0000000139d17824 */ /* 0x000fe200030e0635 */
[----:B------:R-:W-:Y:S02]  /*2710*/  SEL R87, R214, R87, P1 ;  /* 0x00000057d6577207 */ /* 0x000fe40000800000 */
[----:B------:R-:W-:Y:S01]  /*2720*/  SEL R86, R215, R86, P1 ;  /* 0x00000056d7567207 */ /* 0x000fe20000800000 */
[----:B------:R-:W-:Y:S01]  /*2730*/  IMAD.X R204, R29, 0x1, R59, P4 ;  /* 0x000000011dcc7824 */ /* 0x000fe200020e063b */
[----:B------:R-:W-:-:S02]  /*2740*/  ISETP.LT.AND.EX P1, PT, R213, R190, PT, P3 ;  /* 0x000000bed500720c */ /* 0x000fc40003f21330 */
[----:B------:R-:W-:Y:S02]  /*2750*/  ISETP.LT.U32.AND P3, PT, R211, R74, PT ;  /* 0x0000004ad300720c */ /* 0x000fe40003f61070 */
[-C--:B------:R-:W-:Y:S02]  /*2760*/  IADD3 R83, P5, PT, R44, R58.reuse, RZ ;  /* 0x0000003a2c537210 */ /* 0x080fe40007fbe0ff */
[-C--:B------:R-:W-:Y:S02]  /*2770*/  IADD3 R81, P6, PT, R32, R58.reuse, RZ ;  /* 0x0000003a20517210 */ /* 0x080fe40007fde0ff */
[----:B------:R-:W-:Y:S01]  /*2780*/  IADD3 R77, P4, PT, R36, R58, RZ ;  /* 0x0000003a244d7210 */ /* 0x000fe20007f9e0ff */
[--C-:B------:R-:W-:Y:S01]  /*2790*/  IMAD.X R82, R45, 0x1, R59.reuse, P5 ;  /* 0x000000012d527824 */ /* 0x100fe200028e063b */
[----:B------:R-:W-:Y:S01]  /*27a0*/  SEL R85, R212, R85, P2 ;  /* 0x00000055d4557207 */ /* 0x000fe20001000000 */
[--C-:B------:R-:W-:Y:S01]  /*27b0*/  IMAD.X R80, R33, 0x1, R59.reuse, P6 ;  /* 0x0000000121507824 */ /* 0x100fe200030e063b */
[----:B------:R-:W-:Y:S01]  /*27c0*/  SEL R84, R63, R84, P2 ;  /* 0x000000543f547207 */ /* 0x000fe20001000000 */
[----:B------:R-:W-:Y:S01]  /*27d0*/  IMAD.X R76, R37, 0x1, R59, P4 ;  /* 0x00000001254c7824 */ /* 0x000fe200020e063b */
[----:B------:R-:W-:-:S02]  /*27e0*/  ISETP.LT.AND.EX P2, PT, R56, R189, PT, P3 ;  /* 0x000000bd3800720c */ /* 0x000fc40003f41330 */
[----:B------:R-:W-:Y:S02]  /*27f0*/  ISETP.LT.U32.AND P4, PT, R61, R188, PT ;  /* 0x000000bc3d00720c */ /* 0x000fe40003f81070 */
[----:B------:R-:W-:Y:S02]  /*2800*/  SEL R189, R56, R189, P2 ;  /* 0x000000bd38bd7207 */ /* 0x000fe40001000000 */
[----:B------:R-:W0:Y:S01]  /*2810*/  LDS.128 R56, [R4+0x20] ;  /* 0x0000200004387984 */ /* 0x000e220000000c00 */
[----:B------:R-:W-:Y:S02]  /*2820*/  ISETP.LT.U32.AND P3, PT, R60, R187, PT ;  /* 0x000000bb3c00720c */ /* 0x000fe40003f61070 */
[----:B------:R-:W-:Y:S02]  /*2830*/  SEL R63, R62, R75, P1 ;  /* 0x0000004b3e3f7207 */ /* 0x000fe40000800000 */
[----:B------:R-:W-:Y:S02]  /*2840*/  SEL R190, R213, R190, P1 ;  /* 0x000000bed5be7207 */ /* 0x000fe40000800000 */
[----:B------:R-:W-:-:S02]  /*2850*/  ISETP.LT.AND.EX P1, PT, R210, R73, PT, P4 ;  /* 0x00000049d200720c */ /* 0x000fc40003f21340 */
[----:B------:R-:W-:Y:S02]  /*2860*/  SEL R62, R211, R74, P2 ;  /* 0x0000004ad33e7207 */ /* 0x000fe40001000000 */
[----:B------:R-:W-:Y:S02]  /*2870*/  ISETP.LT.AND.EX P2, PT, R209, R72, PT, P3 ;  /* 0x00000048d100720c */ /* 0x000fe40003f41330 */
[----:B------:R-:W-:Y:S02]  /*2880*/  ISETP.LT.U32.AND P3, PT, R207, R170, PT ;  /* 0x000000aacf00720c */ /* 0x000fe40003f61070 */
[----:B------:R-:W-:Y:S02]  /*2890*/  SEL R188, R61, R188, P1 ;  /* 0x000000bc3dbc7207 */ /* 0x000fe40000800000 */
[----:B------:R-:W-:Y:S02]  /*28a0*/  SEL R61, R210, R73, P1 ;  /* 0x00000049d23d7207 */ /* 0x000fe40000800000 */
[----:B------:R-:W-:-:S02]  /*28b0*/  ISETP.LT.AND.EX P1, PT, R208, R169, PT, P3 ;  /* 0x000000a9d000720c */ /* 0x000fc40003f21330 */
[----:B------:R-:W-:Y:S02]  /*28c0*/  ISETP.LT.U32.AND P4, PT, R205, R96, PT ;  /* 0x00000060cd00720c */ /* 0x000fe40003f81070 */
[----:B------:R-:W-:Y:S02]  /*28d0*/  ISETP.LT.U32.AND P3, PT, R203, R98, PT ;  /* 0x00000062cb00720c */ /* 0x000fe40003f61070 */
[----:B------:R-:W-:Y:S02]  /*28e0*/  SEL R187, R60, R187, P2 ;  /* 0x000000bb3cbb7207 */ /* 0x000fe40001000000 */
[----:B------:R-:W-:Y:S02]  /*28f0*/  SEL R60, R209, R72, P2 ;  /* 0x00000048d13c7207 */ /* 0x000fe40001000000 */
[----:B------:R-:W-:Y:S02]  /*2900*/  SEL R170, R207, R170, P1 ;  /* 0x000000aacfaa7207 */ /* 0x000fe40000800000 */
[----:B------:R-:W-:-:S02]  /*2910*/  SEL R169, R208, R169, P1 ;  /* 0x000000a9d0a97207 */ /* 0x000fc40000800000 */
[----:B------:R-:W-:Y:S02]  /*2920*/  ISETP.LT.AND.EX P2, PT, R206, R97, PT, P4 ;  /* 0x00000061ce00720c */ /* 0x000fe40003f41340 */
        /* <DEDUP_REMOVED lines=21> */
[----:B------:R-:W-:Y:S02]  /*2a80*/  ISETP.LT.AND.EX P3, PT, R76, R143, PT, P3 ;  /* 0x0000008f4c00720c */ /* 0x000fe40003f61330 */
[----:B------:R-:W-:-:S02]  /*2a90*/  ISETP.LT.AND.EX P2, PT, R78, R141, PT, P4 ;  /* 0x0000008d4e00720c */ /* 0x000fc40003f41340 */
[----:B------:R-:W-:Y:S02]  /*2aa0*/  SEL R106, R81, R106, P1 ;  /* 0x0000006a516a7207 */ /* 0x000fe40000800000 */
[----:B------:R-:W-:Y:S02]  /*2ab0*/  SEL R107, R80, R107, P1 ;  /* 0x0000006b506b7207 */ /* 0x000fe40000800000 */
[----:B------:R-:W-:Y:S02]  /*2ac0*/  SEL R142, R77, R142, P3 ;  /* 0x0000008e4d8e7207 */ /* 0x000fe40001800000 */
[----:B------:R-:W-:Y:S02]  /*2ad0*/  SEL R143, R76, R143, P3 ;  /* 0x0000008f4c8f7207 */ /* 0x000fe40001800000 */
[----:B------:R-:W-:Y:S02]  /*2ae0*/  SEL R108, R79, R108, P2 ;  /* 0x0000006c4f6c7207 */ /* 0x000fe40001000000 */
[----:B------:R-:W-:-:S02]  /*2af0*/  SEL R141, R78, R141, P2 ;  /* 0x0000008d4e8d7207 */ /* 0x000fc40001000000 */
[C---:B0-----:R-:W-:Y:S02]  /*2b00*/  IADD3 R217, P1, PT, R56.reuse, R28, RZ ;  /* 0x0000001c38d97210 */ /* 0x041fe40007f3e0ff */
[C---:B------:R-:W-:Y:S02]  /*2b10*/  IADD3 R213, P3, PT, R56.reuse, R48, RZ ;  /* 0x0000003038d57210 */ /* 0x040fe40007f7e0ff */
        /* <DEDUP_REMOVED lines=27> */
[----:B------:R-:W-:Y:S01]  /*2cd0*/  IMAD.X R56, R57, 0x1, R45, P4 ;  /* 0x0000000139387824 */ /* 0x000fe200020e062d */
        /* <DEDUP_REMOVED lines=66> */
[----:B0-----:R-:W-:-:S02]  /*3100*/  IADD3 R205, P1, PT, R56, R40, RZ ;  /* 0x0000002838cd7210 */ /* 0x001fc40007f3e0ff */
[----:B------:R-:W-:Y:S02]  /*3110*/  IADD3 R75, P3, PT, R40, R58, RZ ;  /* 0x0000003a284b7210 */ /* 0x000fe40007f7e0ff */
[----:B------:R-:W-:Y:S01]  /*3120*/  SEL R137, R74, R137, P2 ;  /* 0x000000894a897207 */ /* 0x000fe20001000000 */
[----:B------:R-:W-:Y:S01]  /*3130*/  IMAD.X R202, R57, 0x1, R41, P1 ;  /* 0x0000000139ca7824 */ /* 0x000fe200008e0629 */
[C---:B------:R-:W-:Y:S01]  /*3140*/  IADD3 R82, P1, PT, R56.reuse, R24, RZ ;  /* 0x0000001838527210 */ /* 0x040fe20007f3e0ff */
[----:B------:R-:W-:Y:S01]  /*3150*/  IMAD.X R74, R41, 0x1, R59, P3 ;  /* 0x00000001294a7824 */ /* 0x000fe200018e063b */
[----:B------:R-:W-:Y:S02]  /*3160*/  IADD3 R203, P2, PT, R56, R28, RZ ;  /* 0x0000001c38cb7210 */ /* 0x000fe40007f5e0ff */
[-C--:B------:R-:W-:Y:S01]  /*3170*/  IADD3 R72, P3, PT, R24, R58.reuse, RZ ;  /* 0x0000003a18487210 */ /* 0x080fe20007f7e0ff */
[C---:B------:R-:W-:Y:S01]  /*3180*/  IMAD.X R201, R57.reuse, 0x1, R25, P1 ;  /* 0x0000000139c97824 */ /* 0x040fe200008e0619 */
[----:B------:R-:W-:Y:S01]  /*3190*/  IADD3 R73, P4, PT, R28, R58, RZ ;  /* 0x0000003a1c497210 */ /* 0x000fe20007f9e0ff */
[----:B------:R-:W-:Y:S01]  /*31a0*/  IMAD.X R200, R57, 0x1, R29, P2 ;  /* 0x0000000139c87824 */ /* 0x000fe200010e061d */
[C---:B------:R-:W-:Y:S01]  /*31b0*/  IADD3 R78, P1, PT, R56.reuse, R44, RZ ;  /* 0x0000002c384e7210 */ /* 0x040fe20007f3e0ff */
[--C-:B------:R-:W-:Y:S01]  /*31c0*/  IMAD.X R25, R25, 0x1, R59.reuse, P3 ;  /* 0x0000000119197824 */ /* 0x100fe200018e063b */
[----:B------:R-:W-:Y:S01]  /*31d0*/  IADD3 R199, P2, PT, R56, R48, RZ ;  /* 0x0000003038c77210 */ /* 0x000fe20007f5e0ff */
[----:B------:R-:W-:Y:S01]  /*31e0*/  IMAD.X R41, R29, 0x1, R59, P4 ;  /* 0x000000011d297824 */ /* 0x000fe200020e063b */
[-C--:B------:R-:W-:Y:S01]  /*31f0*/  IADD3 R28, P3, PT, R44, R58.reuse, RZ ;  /* 0x0000003a2c1c7210 */ /* 0x080fe20007f7e0ff */
[C---:B------:R-:W-:Y:S01]  /*3200*/  IMAD.X R83, R57.reuse, 0x1, R45, P1 ;  /* 0x0000000139537824 */ /* 0x040fe200008e062d */
[----:B------:R-:W-:Y:S01]  /*3210*/  IADD3 R40, P4, PT, R48, R58, RZ ;  /* 0x0000003a30287210 */ /* 0x000fe20007f9e0ff */
[----:B------:R-:W-:Y:S01]  /*3220*/  IMAD.X R80, R57, 0x1, R49, P2 ;  /* 0x0000000139507824 */ /* 0x000fe200010e0631 */
[C---:B------:R-:W-:Y:S01]  /*3230*/  IADD3 R76, P2, PT, R56.reuse, R32, RZ ;  /* 0x00000020384c7210 */ /* 0x040fe20007f5e0ff */
[--C-:B------:R-:W-:Y:S01]  /*3240*/  IMAD.X R45, R45, 0x1, R59.reuse, P3 ;  /* 0x000000012d2d7824 */ /* 0x100fe200018e063b */
[C---:B------:R-:W-:Y:S01]  /*3250*/  IADD3 R44, P3, PT, R56.reuse, R36, RZ ;  /* 0x00000024382c7210 */ /* 0x040fe20007f7e0ff */
[----:B------:R-:W-:Y:S01]  /*3260*/  IMAD.X R49, R49, 0x1, R59, P4 ;  /* 0x0000000131317824 */ /* 0x000fe200020e063b */
[----:B------:R-:W-:Y:S01]  /*3270*/  ISETP.LT.U32.AND P1, PT, R205, R186, PT ;  /* 0x000000bacd00720c */ /* 0x000fe20003f21070 */
[C---:B------:R-:W-:Y:S01]  /*3280*/  IMAD.X R81, R57.reuse, 0x1, R33, P2 ;  /* 0x0000000139517824 */ /* 0x040fe200010e0621 */
[----:B------:R-:W-:Y:S01]  /*3290*/  IADD3 R48, P2, PT, R56, R52, RZ ;  /* 0x0000003438307210 */ /* 0x000fe20007f5e0ff */
[----:B------:R-:W-:Y:S01]  /*32a0*/  IMAD.X R77, R57, 0x1, R37, P3 ;  /* 0x00000001394d7824 */ /* 0x000fe200018e0625 */
[----:B------:R-:W-:-:S02]  /*32b0*/  IADD3 R29, P3, PT, R36, R58, RZ ;  /* 0x0000003a241d7210 */ /* 0x000fc40007f7e0ff */
[----:B------:R-:W-:Y:S01]  /*32c0*/  IADD3 R24, P4, PT, R32, R58, RZ ;  /* 0x0000003a20187210 */ /* 0x000fe20007f9e0ff */
[----:B------:R-:W-:Y:S01]  /*32d0*/  IMAD.X R79, R57, 0x1, R53, P2 ;  /* 0x00000001394f7824 */ /* 0x000fe200010e0635 */
[----:B------:R-:W-:Y:S01]  /*32e0*/  ISETP.LT.AND.EX P1, PT, R202, R185, PT, P1 ;  /* 0x000000b9ca00720c */ /* 0x000fe20003f21310 */
[--C-:B------:R-:W-:Y:S01]  /*32f0*/  IMAD.X R36, R37, 0x1, R59.reuse, P3 ;  /* 0x0000000125247824 */ /* 0x100fe200018e063b */
[----:B------:R-:W-:Y:S01]  /*3300*/  ISETP.LT.U32.AND P2, PT, R203, R184, PT ;  /* 0x000000b8cb00720c */ /* 0x000fe20003f41070 */
[----:B------:R-:W-:Y:S01]  /*3310*/  IMAD.X R32, R33, 0x1, R59, P4 ;  /* 0x0000000121207824 */ /* 0x000fe200020e063b */
[----:B------:R-:W-:Y:S02]  /*3320*/  ISETP.LT.U32.AND P3, PT, R82, R171, PT ;  /* 0x000000ab5200720c */ /* 0x000fe40003f61070 */
[----:B------:R-:W-:Y:S02]  /*3330*/  IADD3 R33, P4, PT, R52, R58, RZ ;  /* 0x0000003a34217210 */ /* 0x000fe40007f9e0ff */
[----:B------:R-:W-:-:S02]  /*3340*/  SEL R186, R205, R186, P1 ;  /* 0x000000bacdba7207 */ /* 0x000fc40000800000 */
[----:B------:R-:W-:Y:S01]  /*3350*/  SEL R185, R202, R185, P1 ;  /* 0x000000b9cab97207 */ /* 0x000fe20000800000 */
[----:B------:R-:W-:Y:S01]  /*3360*/  IMAD.X R52, R53, 0x1, R59, P4 ;  /* 0x0000000135347824 */ /* 0x000fe200020e063b */
[CC--:B------:R-:W-:Y:S01]  /*3370*/  ISETP.LT.AND.EX P2, PT, R200.reuse, R183.reuse, PT, P2 ;  /* 0x000000b7c800720c */ /* 0x0c0fe20003f41320 */
[----:B------:R-:W0:Y:S01]  /*3380*/  LDS.128 R56, [R4+0x200] ;  /* 0x0002000004387984 */ /* 0x000e220000000c00 */
[----:B------:R-:W-:Y:S02]  /*3390*/  ISETP.LT.AND.EX P1, PT, R201, R172, PT, P3 ;  /* 0x000000acc900720c */ /* 0x000fe40003f21330 */
[----:B------:R-:W-:Y:S02]  /*33a0*/  ISETP.LT.U32.AND P3, PT, R199, R182, PT ;  /* 0x000000b6c700720c */ /* 0x000fe40003f61070 */
[----:B------:R-:W-:Y:S02]  /*33b0*/  SEL R184, R203, R184, P2 ;  /* 0x000000b8cbb87207 */ /* 0x000fe40001000000 */
[----:B------:R-:W-:-:S02]  /*33c0*/  SEL R183, R200, R183, P2 ;  /* 0x000000b7c8b77207 */ /* 0x000fc40001000000 */
[----:B------:R-:W-:Y:S02]  /*33d0*/  ISETP.LT.AND.EX P2, PT, R80, R181, PT, P3 ;  /* 0x000000b55000720c */ /* 0x000fe40003f41330 */
[----:B------:R-:W-:Y:S02]  /*33e0*/  ISETP.LT.U32.AND P3, PT, R78, R161, PT ;  /* 0x000000a14e00720c */ /* 0x000fe40003f61070 */
[----:B------:R-:W-:Y:S02]  /*33f0*/  SEL R171, R82, R171, P1 ;  /* 0x000000ab52ab7207 */ /* 0x000fe40000800000 */
[----:B------:R-:W-:Y:S02]  /*3400*/  SEL R172, R201, R172, P1 ;  /* 0x000000acc9ac7207 */ /* 0x000fe40000800000 */
[----:B------:R-:W-:Y:S02]  /*3410*/  ISETP.LT.AND.EX P1, PT, R83, R162, PT, P3 ;  /* 0x000000a25300720c */ /* 0x000fe40003f21330 */
[----:B------:R-:W-:-:S02]  /*3420*/  ISETP.LT.U32.AND P4, PT, R76, R163, PT ;  /* 0x000000a34c00720c */ /* 0x000fc40003f81070 */
[----:B------:R-:W-:Y:S02]  /*3430*/  ISETP.LT.U32.AND P3, PT, R48, R165, PT ;  /* 0x000000a53000720c */ /* 0x000fe40003f61070 */
[----:B------:R-:W-:Y:S02]  /*3440*/  SEL R182, R199, R182, P2 ;  /* 0x000000b6c7b67207 */ /* 0x000fe40001000000 */
[----:B------:R-:W-:Y:S02]  /*3450*/  SEL R181, R80, R181, P2 ;  /* 0x000000b550b57207 */ /* 0x000fe40001000000 */
[----:B------:R-:W-:Y:S02]  /*3460*/  SEL R161, R78, R161, P1 ;  /* 0x000000a14ea17207 */ /* 0x000fe40000800000 */
[----:B------:R-:W-:Y:S02]  /*3470*/  SEL R162, R83, R162, P1 ;  /* 0x000000a253a27207 */ /* 0x000fe40000800000 */
[----:B------:R-:W-:-:S02]  /*3480*/  ISETP.LT.AND.EX P2, PT, R81, R164, PT, P4 ;  /* 0x000000a45100720c */ /* 0x000fc40003f41340 */
        /* <DEDUP_REMOVED lines=26> */
[----:B------:R-:W-:Y:S02]  /*3630*/  ISETP.LT.U32.AND P3, PT, R24, R71, PT ;  /* 0x000000471800720c */ /* 0x000fe40003f61070 */
[----:B------:R-:W-:Y:S02]  /*3640*/  SEL R177, R28, R177, P1 ;  /* 0x000000b11cb17207 */ /* 0x000fe40000800000 */
[----:B------:R-:W-:Y:S02]  /*3650*/  SEL R176, R45, R176, P1 ;  /* 0x000000b02db07207 */ /* 0x000fe40000800000 */
[----:B------:R-:W-:-:S02]  /*3660*/  SEL R159, R40, R159, P2 ;  /* 0x0000009f289f7207 */ /* 0x000fc40001000000 */
[----:B------:R-:W-:Y:S02]  /*3670*/  SEL R160, R49, R160, P2 ;  /* 0x000000a031a07207 */ /* 0x000fe40001000000 */
[----:B------:R-:W-:Y:S02]  /*3680*/  ISETP.LT.AND.EX P1, PT, R52, R117, PT, P4 ;  /* 0x000000753400720c */ /* 0x000fe40003f21340 */
[----:B------:R-:W-:Y:S02]  /*3690*/  ISETP.LT.AND.EX P2, PT, R32, R115, PT, P3 ;  /* 0x000000732000720c */ /* 0x000fe40003f41330 */
[----:B------:R-:W-:Y:S02]  /*36a0*/  ISETP.LT.U32.AND P3, PT, R29, R118, PT ;  /* 0x000000761d00720c */ /* 0x000fe40003f61070 */
[----:B------:R-:W-:Y:S02]  /*36b0*/  SEL R116, R33, R116, P1 ;  /* 0x0000007421747207 */ /* 0x000fe40000800000 */
[----:B------:R-:W-:-:S02]  /*36c0*/  SEL R117, R52, R117, P1 ;  /* 0x0000007534757207 */ /* 0x000fc40000800000 */
[----:B0-----:R-:W-:Y:S02]  /*36d0*/  IADD3 R202, P1, PT, R56, R30, RZ ;  /* 0x0000001e38ca7210 */ /* 0x001fe40007f3e0ff */
[----:B------:R-:W-:Y:S02]  /*36e0*/  ISETP.LT.AND.EX P3, PT, R36, R119, PT, P3 ;  /* 0x000000772400720c */ /* 0x000fe40003f61330 */
[----:B------:R-:W-:Y:S01]  /*36f0*/  SEL R25, R24, R71, P2 ;  /* 0x0000004718197207 */ /* 0x000fe20001000000 */
[----:B------:R-:W-:Y:S01]  /*3700*/  IMAD.X R199, R57, 0x1, R31, P1 ;  /* 0x0000000139c77824 */ /* 0x000fe200008e061f */
[----:B------:R-:W-:Y:S02]  /*3710*/  IADD3 R24, P6, PT, R56, R42, RZ ;  /* 0x0000002a38187210 */ /* 0x000fe40007fde0ff */
[----:B------:R-:W-:Y:S02]  /*3720*/  SEL R118, R29, R118, P3 ;  /* 0x000000761d767207 */ /* 0x000fe40001800000 */
[----:B------:R-:W-:Y:S01]  /*3730*/  SEL R119, R36, R119, P3 ;  /* 0x0000007724777207 */ /* 0x000fe20001800000 */
[----:B------:R-:W-:Y:S01]  /*3740*/  IMAD.X R41, R57, 0x1, R43, P6 ;  /* 0x0000000139297824 */ /* 0x000fe200030e062b */
[----:B------:R-:W-:-:S02]  /*3750*/  IADD3 R81, P3, PT, R56, R50, RZ ;  /* 0x0000003238517210 */ /* 0x000fc40007f7e0ff */
[----:B------:R-:W-:Y:S02]  /*3760*/  IADD3 R28, P1, PT, R56, R38, RZ ;  /* 0x00000026381c7210 */ /* 0x000fe40007f3e0ff */
[----:B------:R-:W-:Y:S02]  /*3770*/  SEL R115, R32, R115, P2 ;  /* 0x0000007320737207 */ /* 0x000fe40001000000 */
[C---:B------:R-:W-:Y:S01]  /*3780*/  IADD3 R83, P2, PT, R56.reuse, R26, RZ ;  /* 0x0000001a38537210 */ /* 0x040fe20007f5e0ff */
[C---:B------:R-:W-:Y:S01]  /*3790*/  IMAD.X R29, R57.reuse, 0x1, R39, P1 ;  /* 0x00000001391d7824 */ /* 0x040fe200008e0627 */
[C---:B------:R-:W-:Y:S02]  /*37a0*/  IADD3 R79, P4, PT, R56.reuse, R46, RZ ;  /* 0x0000002e384f7210 */ /* 0x040fe40007f9e0ff */
[C---:B------:R-:W-:Y:S01]  /*37b0*/  IADD3 R77, P5, PT, R56.reuse, R34, RZ ;  /* 0x00000022384d7210 */ /* 0x040fe20007fbe0ff */
[C---:B------:R-:W-:Y:S01]  /*37c0*/  IMAD.X R200, R57.reuse, 0x1, R27, P2 ;  /* 0x0000000139c87824 */ /* 0x040fe200010e061b */
[----:B------:R-:W-:Y:S01]  /*37d0*/  IADD3 R75, P6, PT, R56, R54, RZ ;  /* 0x00000036384b7210 */ /* 0x000fe20007fde0ff */
[C---:B------:R-:W-:Y:S01]  /*37e0*/  IMAD.X R56, R57.reuse, 0x1, R51, P3 ;  /* 0x0000000139387824 */ /* 0x040fe200018e0633 */
[C---:B------:R-:W-:Y:S01]  /*37f0*/  IADD3 R76, P3, PT, R58.reuse, R30, RZ ;  /* 0x0000001e3a4c7210 */ /* 0x040fe20007f7e0ff */
[C---:B------:R-:W-:Y:S01]  /*3800*/  IMAD.X R82, R57.reuse, 0x1, R35, P5 ;  /* 0x0000000139527824 */ /* 0x040fe200028e0623 */
[C---:B------:R-:W-:Y:S01]  /*3810*/  IADD3 R74, P1, PT, R58.reuse, R26, RZ ;  /* 0x0000001a3a4a7210 */ /* 0x040fe20007f3e0ff */
[----:B------:R-:W-:Y:S01]  /*3820*/  IMAD.X R40, R57, 0x1, R47, P4 ;  /* 0x0000000139287824 */ /* 0x000fe200020e062f */
[C---:B------:R-:W-:Y:S01]  /*3830*/  IADD3 R49, P2, PT, R58.reuse, R46, RZ ;  /* 0x0000002e3a317210 */ /* 0x040fe20007f5e0ff */
[C---:B------:R-:W-:Y:S01]  /*3840*/  IMAD.X R71, R59.reuse, 0x1, R31, P3 ;  /* 0x000000013b477824 */ /* 0x040fe200018e061f */
[----:B------:R-:W-:Y:S01]  /*3850*/  IADD3 R37, P3, PT, R58, R38, RZ ;  /* 0x000000263a257210 */ /* 0x000fe20007f7e0ff */
[C---:B------:R-:W-:Y:S01]  /*3860*/  IMAD.X R53, R59.reuse, 0x1, R27, P1 ;  /* 0x000000013b357824 */ /* 0x040fe200008e061b */
[----:B------:R-:W-:Y:S01]  /*3870*/  ISETP.LT.U32.AND P1, PT, R24, R155, PT ;  /* 0x0000009b1800720c */ /* 0x000fe20003f21070 */
[C---:B------:R-:W-:Y:S01]  /*3880*/  IMAD.X R48, R59.reuse, 0x1, R47, P2 ;  /* 0x000000013b307824 */ /* 0x040fe200010e062f */
[----:B------:R-:W-:Y:S01]  /*3890*/  ISETP.LT.U32.AND P2, PT, R202, R69, PT ;  /* 0x00000045ca00720c */ /* 0x000fe20003f41070 */
[----:B------:R-:W-:Y:S01]  /*38a0*/  IMAD.X R36, R59, 0x1, R39, P3 ;  /* 0x000000013b247824 */ /* 0x000fe200018e0627 */
[----:B------:R-:W-:Y:S01]  /*38b0*/  ISETP.LT.AND.EX P1, PT, R41, R70, PT, P1 ;  /* 0x000000462900720c */ /* 0x000fe20003f21310 */
[----:B------:R-:W-:Y:S01]  /*38c0*/  IMAD.X R80, R57, 0x1, R55, P6 ;  /* 0x0000000139507824 */ /* 0x000fe200030e0637 */
[----:B------:R-:W-:-:S02]  /*38d0*/  ISETP.LT.U32.AND P3, PT, R83, R88, PT ;  /* 0x000000585300720c */ /* 0x000fc40003f61070 */
[----:B------:R-:W-:Y:S02]  /*38e0*/  IADD3 R78, P5, PT, R58, R42, RZ ;  /* 0x0000002a3a4e7210 */ /* 0x000fe40007fbe0ff */
[----:B------:R-:W-:Y:S02]  /*38f0*/  SEL R155, R24, R155, P1 ;  /* 0x0000009b189b7207 */ /* 0x000fe40000800000 */
[----:B------:R-:W-:Y:S01]  /*3900*/  SEL R24, R41, R70, P1 ;  /* 0x0000004629187207 */ /* 0x000fe20000800000 */
[----:B------:R-:W-:Y:S01]  /*3910*/  IMAD.X R73, R59, 0x1, R43, P5 ;  /* 0x000000013b497824 */ /* 0x000fe200028e062b */
[----:B------:R-:W-:Y:S02]  /*3920*/  ISETP.LT.AND.EX P2, PT, R199, R112, PT, P2 ;  /* 0x00000070c700720c */ /* 0x000fe40003f41320 */
[----:B------:R-:W-:Y:S02]  /*3930*/  ISETP.LT.AND.EX P1, PT, R200, R89, PT, P3 ;  /* 0x00000059c800720c */ /* 0x000fe40003f21330 */
[----:B------:R-:W-:-:S02]  /*3940*/  ISETP.LT.U32.AND P3, PT, R81, R92, PT ;  /* 0x0000005c5100720c */ /* 0x000fc40003f61070 */
[C---:B------:R-:W-:Y:S02]  /*3950*/  IADD3 R52, P6, PT, R58.reuse, R50, RZ ;  /* 0x000000323a347210 */ /* 0x040fe40007fde0ff */
[C---:B------:R-:W-:Y:S02]  /*3960*/  IADD3 R32, P4, PT, R58.reuse, R34, RZ ;  /* 0x000000223a207210 */ /* 0x040fe40007f9e0ff */
[----:B------:R-:W-:Y:S01]  /*3970*/  IADD3 R45, P5, PT, R58, R54, RZ ;  /* 0x000000363a2d7210 */ /* 0x000fe20007fbe0ff */
[C---:B------:R-:W-:Y:S01]  /*3980*/  IMAD.X R72, R59.reuse, 0x1, R51, P6 ;  /* 0x000000013b487824 */ /* 0x040fe200030e0633 */
[----:B------:R-:W-:Y:S01]  /*3990*/  SEL R41, R202, R69, P2 ;  /* 0x00000045ca297207 */ /* 0x000fe20001000000 */
[----:B------:R-:W-:Y:S01]  /*39a0*/  IMAD.X R33, R59, 0x1, R35, P4 ;  /* 0x000000013b217824 */ /* 0x000fe200020e0623 */
[----:B------:R-:W-:Y:S01]  /*39b0*/  SEL R112, R199, R112, P2 ;  /* 0x00000070c7707207 */ /* 0x000fe20001000000 */
[----:B------:R-:W-:Y:S01]  /*39c0*/  IMAD.X R44, R59, 0x1, R55, P5 ;  /* 0x000000013b2c7824 */ /* 0x000fe200028e0637 */
[----:B------:R-:W-:-:S02]  /*39d0*/  ISETP.LT.AND.EX P2, PT, R56, R93, PT, P3 ;  /* 0x0000005d3800720c */ /* 0x000fc40003f41330 */
[----:B------:R-:W-:Y:S02]  /*39e0*/  ISETP.LT.U32.AND P3, PT, R79, R94, PT ;  /* 0x0000005e4f00720c */ /* 0x000fe40003f61070 */
[----:B------:R-:W-:Y:S02]  /*39f0*/  SEL R93, R56, R93, P2 ;  /* 0x0000005d385d7207 */ /* 0x000fe40001000000 */
[----:B------:R-:W0:Y:S01]  /*3a00*/  LDS.128 R56, [R4+0x210] ;  /* 0x0002100004387984 */ /* 0x000e220000000c00 */
        /* <DEDUP_REMOVED lines=8> */
[----:B------:R-:W-:Y:S02]  /*3a90*/  ISETP.LT.AND.EX P2, PT, R82, R175, PT, P4 ;  /* 0x000000af5200720c */ /* 0x000fe40003f41340 */
[----:B------:R-:W-:-:S02]  /*3aa0*/  ISETP.LT.AND.EX P1, PT, R80, R173, PT, P3 ;  /* 0x000000ad5000720c */ /* 0x000fc40003f21330 */
[----:B------:R-:W-:Y:S02]  /*3ab0*/  ISETP.LT.U32.AND P3, PT, R28, R67, PT ;  /* 0x000000431c00720c */ /* 0x000fe40003f61070 */
[----:B------:R-:W-:Y:S02]  /*3ac0*/  SEL R40, R77, R68, P2 ;  /* 0x000000444d287207 */ /* 0x000fe40001000000 */
[----:B------:R-:W-:Y:S02]  /*3ad0*/  SEL R175, R82, R175, P2 ;  /* 0x000000af52af7207 */ /* 0x000fe40001000000 */
[----:B------:R-:W-:Y:S02]  /*3ae0*/  ISETP.LT.AND.EX P2, PT, R29, R66, PT, P3 ;  /* 0x000000421d00720c */ /* 0x000fe40003f41330 */
[----:B------:R-:W-:Y:S02]  /*3af0*/  ISETP.LT.U32.AND P4, PT, R78, R113, PT ;  /* 0x000000714e00720c */ /* 0x000fe40003f81070 */
[----:B------:R-:W-:-:S02]  /*3b00*/  ISETP.LT.U32.AND P3, PT, R76, R111, PT ;  /* 0x0000006f4c00720c */ /* 0x000fc40003f61070 */
[----:B------:R-:W-:Y:S02]  /*3b10*/  SEL R174, R75, R174, P1 ;  /* 0x000000ae4bae7207 */ /* 0x000fe40000800000 */
        /* <DEDUP_REMOVED lines=24> */
[CC--:B------:R-:W-:Y:S02]  /*3ca0*/  ISETP.LT.AND.EX P1, PT, R44.reuse, R195.reuse, PT, P4 ;  /* 0x000000c32c00720c */ /* 0x0c0fe40003f21340 */
[----:B------:R-:W-:Y:S02]  /*3cb0*/  ISETP.LT.U32.AND P3, PT, R37, R194, PT ;  /* 0x000000c22500720c */ /* 0x000fe40003f61070 */
[----:B------:R-:W-:Y:S02]  /*3cc0*/  SEL R196, R45, R196, P1 ;  /* 0x000000c42dc47207 */ /* 0x000fe40000800000 */
[----:B------:R-:W-:Y:S02]  /*3cd0*/  SEL R195, R44, R195, P1 ;  /* 0x000000c32cc37207 */ /* 0x000fe40000800000 */
[----:B------:R-:W-:-:S02]  /*3ce0*/  ISETP.LT.AND.EX P3, PT, R36, R193, PT, P3 ;  /* 0x000000c12400720c */ /* 0x000fc40003f61330 */
[----:B0-----:R-:W-:Y:S02]  /*3cf0*/  IADD3 R82, P1, PT, R56, R30, RZ ;  /* 0x0000001e38527210 */ /* 0x001fe40007f3e0ff */
[----:B------:R-:W-:Y:S02]  /*3d00*/  SEL R194, R37, R194, P3 ;  /* 0x000000c225c27207 */ /* 0x000fe40001800000 */
[----:B------:R-:W-:Y:S01]  /*3d10*/  SEL R193, R36, R193, P3 ;  /* 0x000000c124c17207 */ /* 0x000fe20001800000 */
[C---:B------:R-:W-:Y:S01]  /*3d20*/  IMAD.X R199, R57.reuse, 0x1, R31, P1 ;  /* 0x0000000139c77824 */ /* 0x040fe200008e061f */
[C---:B------:R-:W-:Y:S02]  /*3d30*/  IADD3 R44, P3, PT, R56.reuse, R50, RZ ;  /* 0x00000032382c7210 */ /* 0x040fe40007f7e0ff */
[----:B------:R-:W-:Y:S02]  /*3d40*/  IADD3 R77, P1, PT, R56, R38, RZ ;  /* 0x00000026384d7210 */ /* 0x000fe40007f3e0ff */
[----:B------:R-:W-:Y:S01]  /*3d50*/  SEL R32, R32, R65, P2 ;  /* 0x0000004120207207 */ /* 0x000fe20001000000 */
[----:B------:R-:W-:Y:S01]  /*3d60*/  IMAD.X R81, R57, 0x1, R51, P3 ;  /* 0x0000000139517824 */ /* 0x000fe200018e0633 */
[----:B------:R-:W-:Y:S01]  /*3d70*/  SEL R33, R33, R64, P2 ;  /* 0x0000004021217207 */ /* 0x000fe20001000000 */
[----:B------:R-:W-:Y:S01]  /*3d80*/  IMAD.X R76, R57, 0x1, R39, P1 ;  /* 0x00000001394c7824 */ /* 0x000fe200008e0627 */
[----:B------:R-:W-:-:S02]  /*3d90*/  IADD3 R48, P2, PT, R56, R26, RZ ;  /* 0x0000001a38307210 */ /* 0x000fc40007f5e0ff */
[----:B------:R-:W-:Y:S02]  /*3da0*/  IADD3 R73, P3, PT, R58, R30, RZ ;  /* 0x0000001e3a497210 */ /* 0x000fe40007f7e0ff */
[----:B------:R-:W-:Y:S01]  /*3db0*/  IADD3 R201, P6, PT, R56, R42, RZ ;  /* 0x0000002a38c97210 */ /* 0x000fe20007fde0ff */
[----:B------:R-:W-:Y:S01]  /*3dc0*/  IMAD.X R83, R57, 0x1, R27, P2 ;  /* 0x0000000139537824 */ /* 0x000fe200010e061b */
[C---:B------:R-:W-:Y:S01]  /*3dd0*/  IADD3 R71, P1, PT, R58.reuse, R26, RZ ;  /* 0x0000001a3a477210 */ /* 0x040fe20007f3e0ff */
[----:B------:R-:W-:Y:S01]  /*3de0*/  IMAD.X R72, R59, 0x1, R31, P3 ;  /* 0x000000013b487824 */ /* 0x000fe200018e061f */
[C---:B------:R-:W-:Y:S01]  /*3df0*/  IADD3 R67, P2, PT, R58.reuse, R46, RZ ;  /* 0x0000002e3a437210 */ /* 0x040fe20007f5e0ff */
[----:B------:R-:W-:Y:S01]  /*3e00*/  IMAD.X R200, R57, 0x1, R43, P6 ;  /* 0x0000000139c87824 */ /* 0x000fe200030e062b */
[----:B------:R-:W-:Y:S01]  /*3e10*/  IADD3 R37, P3, PT, R58, R38, RZ ;  /* 0x000000263a257210 */ /* 0x000fe20007f7e0ff */
[----:B------:R-:W-:Y:S01]  /*3e20*/  IMAD.X R70, R59, 0x1, R27, P1 ;  /* 0x000000013b467824 */ /* 0x000fe200008e061b */
[----:B------:R-:W-:Y:S01]  /*3e30*/  ISETP.LT.U32.AND P1, PT, R201, R192, PT ;  /* 0x000000c0c900720c */ /* 0x000fe20003f21070 */
[C---:B------:R-:W-:Y:S01]  /*3e40*/  IMAD.X R66, R59.reuse, 0x1, R47, P2 ;  /* 0x000000013b427824 */ /* 0x040fe200010e062f */
[----:B------:R-:W-:Y:S01]  /*3e50*/  ISETP.LT.U32.AND P2, PT, R82, R87, PT ;  /* 0x000000575200720c */ /* 0x000fe20003f41070 */
[----:B------:R-:W-:Y:S01]  /*3e60*/  IMAD.X R36, R59, 0x1, R39, P3 ;  /* 0x000000013b247824 */ /* 0x000fe200018e0627 */
[----:B------:R-:W-:-:S02]  /*3e70*/  ISETP.LT.AND.EX P1, PT, R200, R191, PT, P1 ;  /* 0x000000bfc800720c */ /* 0x000fc40003f21310 */
[----:B------:R-:W-:Y:S02]  /*3e80*/  ISETP.LT.U32.AND P3, PT, R48, R85, PT ;  /* 0x000000553000720c */ /* 0x000fe40003f61070 */
[----:B------:R-:W-:Y:S02]  /*3e90*/  IADD3 R45, P5, PT, R56, R34, RZ ;  /* 0x00000022382d7210 */ /* 0x000fe40007fbe0ff */
[----:B------:R-:W-:Y:S02]  /*3ea0*/  SEL R192, R201, R192, P1 ;  /* 0x000000c0c9c07207 */ /* 0x000fe40000800000 */
[----:B------:R-:W-:Y:S01]  /*3eb0*/  SEL R191, R200, R191, P1 ;  /* 0x000000bfc8bf7207 */ /* 0x000fe20000800000 */
[----:B------:R-:W-:Y:S01]  /*3ec0*/  IMAD.X R80, R57, 0x1, R35, P5 ;  /* 0x0000000139507824 */ /* 0x000fe200028e0623 */
[----:B------:R-:W-:Y:S02]  /*3ed0*/  IADD3 R79, P4, PT, R56, R46, RZ ;  /* 0x0000002e384f7210 */ /* 0x000fe40007f9e0ff */
[----:B------:R-:W-:-:S02]  /*3ee0*/  ISETP.LT.AND.EX P2, PT, R199, R86, PT, P2 ;  /* 0x00000056c700720c */ /* 0x000fc40003f41320 */
[----:B------:R-:W-:Y:S02]  /*3ef0*/  ISETP.LT.AND.EX P1, PT, R83, R84, PT, P3 ;  /* 0x000000545300720c */ /* 0x000fe40003f21330 */
[----:B------:R-:W-:Y:S02]  /*3f00*/  ISETP.LT.U32.AND P3, PT, R44, R63, PT ;  /* 0x0000003f2c00720c */ /* 0x000fe40003f61070 */
[----:B------:R-:W-:Y:S01]  /*3f10*/  IADD3 R78, P6, PT, R56, R54, RZ ;  /* 0x00000036384e7210 */ /* 0x000fe20007fde0ff */
[C---:B------:R-:W-:Y:S01]  /*3f20*/  IMAD.X R56, R57.reuse, 0x1, R47, P4 ;  /* 0x0000000139387824 */ /* 0x040fe200020e062f */
[----:B------:R-:W-:Y:S02]  /*3f30*/  IADD3 R75, P5, PT, R58, R42, RZ ;  /* 0x0000002a3a4b7210 */ /* 0x000fe40007fbe0ff */
[----:B------:R-:W-:Y:S01]  /*3f40*/  SEL R87, R82, R87, P2 ;  /* 0x0000005752577207 */ /* 0x000fe20001000000 */
[----:B------:R-:W-:Y:S01]  /*3f50*/  IMAD.X R49, R57, 0x1, R55, P6 ;  /* 0x0000000139317824 */ /* 0x000fe200030e0637 */
[----:B------:R-:W-:Y:S01]  /*3f60*/  SEL R86, R199, R86, P2 ;  /* 0x00000056c7567207 */ /* 0x000fe20001000000 */
[----:B------:R-:W-:Y:S01]  /*3f70*/  IMAD.X R74, R59, 0x1, R43, P5 ;  /* 0x000000013b4a7824 */ /* 0x000fe200028e062b */
[----:B------:R-:W-:-:S02]  /*3f80*/  ISETP.LT.AND.EX P2, PT, R81, R190, PT, P3 ;  /* 0x000000be5100720c */ /* 0x000fc40003f41330 */
[----:B------:R-:W-:Y:S02]  /*3f90*/  ISETP.LT.U32.AND P3, PT, R79, R62, PT ;  /* 0x0000003e4f00720c */ /* 0x000fe40003f61070 */
        /* <DEDUP_REMOVED lines=43> */
[----:B------:R-:W-:Y:S02]  /*4250*/  ISETP.LT.U32.AND P4, PT, R53, R108, PT ;  /* 0x0000006c3500720c */ /* 0x000fe40003f81070 */
[----:B------:R-:W-:Y:S02]  /*4260*/  SEL R102, R69, R102, P2 ;  /* 0x0000006645667207 */ /* 0x000fe40001000000 */
[----:B------:R-:W-:-:S02]  /*4270*/  SEL R103, R68, R103, P2 ;  /* 0x0000006744677207 */ /* 0x000fc40001000000 */
[----:B------:R-:W-:Y:S02]  /*4280*/  SEL R104, R67, R104, P1 ;  /* 0x0000006843687207 */ /* 0x000fe40000800000 */
[----:B------:R-:W-:Y:S02]  /*4290*/  SEL R105, R66, R105, P1 ;  /* 0x0000006942697207 */ /* 0x000fe40000800000 */
[----:B------:R-:W-:Y:S02]  /*42a0*/  ISETP.LT.AND.EX P2, PT, R64, R107, PT, P3 ;  /* 0x0000006b4000720c */ /* 0x000fe40003f41330 */
[----:B------:R-:W-:Y:S02]  /*42b0*/  ISETP.LT.AND.EX P1, PT, R52, R141, PT, P4 ;  /* 0x0000008d3400720c */ /* 0x000fe40003f21340 */
[----:B------:R-:W-:Y:S02]  /*42c0*/  ISETP.LT.U32.AND P3, PT, R37, R142, PT ;  /* 0x0000008e2500720c */ /* 0x000fe40003f61070 */
[----:B------:R-:W-:-:S02]  /*42d0*/  SEL R108, R53, R108, P1 ;  /* 0x0000006c356c7207 */ /* 0x000fc40000800000 */
[----:B------:R-:W-:Y:S02]  /*42e0*/  SEL R141, R52, R141, P1 ;  /* 0x0000008d348d7207 */ /* 0x000fe40000800000 */
[-C--:B------:R-:W-:Y:S02]  /*42f0*/  ISETP.LT.AND.EX P3, PT, R36, R143.reuse, PT, P3 ;  /* 0x0000008f2400720c */ /* 0x080fe40003f61330 */
[----:B0-----:R-:W-:Y:S02]  /*4300*/  IADD3 R201, P1, PT, R56, R30, RZ ;  /* 0x0000001e38c97210 */ /* 0x001fe40007f3e0ff */
[----:B------:R-:W-:Y:S02]  /*4310*/  SEL R142, R37, R142, P3 ;  /* 0x0000008e258e7207 */ /* 0x000fe40001800000 */
[----:B------:R-:W-:Y:S01]  /*4320*/  SEL R143, R36, R143, P3 ;  /* 0x0000008f248f7207 */ /* 0x000fe20001800000 */
[----:B------:R-:W-:Y:S01]  /*4330*/  IMAD.X R80, R57, 0x1, R31, P1 ;  /* 0x0000000139507824 */ /* 0x000fe200008e061f */
[----:B------:R-:W-:-:S02]  /*4340*/  IADD3 R83, P3, PT, R56, R50, RZ ;  /* 0x0000003238537210 */ /* 0x000fc40007f7e0ff */
[----:B------:R-:W-:Y:S02]  /*4350*/  IADD3 R72, P1, PT, R56, R38, RZ ;  /* 0x0000002638487210 */ /* 0x000fe40007f3e0ff */
[----:B------:R-:W-:Y:S01]  /*4360*/  SEL R106, R65, R106, P2 ;  /* 0x0000006a416a7207 */ /* 0x000fe20001000000 */
[C---:B------:R-:W-:Y:S01]  /*4370*/  IMAD.X R76, R57.reuse, 0x1, R51, P3 ;  /* 0x00000001394c7824 */ /* 0x040fe200018e0633 */
[----:B------:R-:W-:Y:S01]  /*4380*/  SEL R107, R64, R107, P2 ;  /* 0x0000006b406b7207 */ /* 0x000fe20001000000 */
[C---:B------:R-:W-:Y:S01]  /*4390*/  IMAD.X R73, R57.reuse, 0x1, R39, P1 ;  /* 0x0000000139497824 */ /* 0x040fe200008e0627 */
[----:B------:R-:W-:Y:S02]  /*43a0*/  IADD3 R199, P2, PT, R56, R26, RZ ;  /* 0x0000001a38c77210 */ /* 0x000fe40007f5e0ff */
        /* <DEDUP_REMOVED lines=10> */
[----:B------:R-:W-:Y:S01]  /*4450*/  IMAD.X R63, R59, 0x1, R47, P2 ;  /* 0x000000013b3f7824 */ /* 0x000fe200010e062f */
        /* <DEDUP_REMOVED lines=13> */
[----:B------:R-:W-:Y:S01]  /*4530*/  IMAD.X R56, R57, 0x1, R47, P4 ;  /* 0x0000000139387824 */ /* 0x000fe200020e062f */
        /* <DEDUP_REMOVED lines=10> */
[----:B------:R-:W-:Y:S01]  /*45e0*/  IMAD.X R65, R59, 0x1, R51, P6 ;  /* 0x000000013b417824 */ /* 0x000fe200030e0633 */
[----:B------:R-:W-:Y:S01]  /*45f0*/  SEL R148, R199, R148, P1 ;  /* 0x00000094c7947207 */ /* 0x000fe20000800000 */
[C---:B------:R-:W-:Y:S01]  /*4600*/  IMAD.X R61, R59.reuse, 0x1, R35, P4 ;  /* 0x000000013b3d7824 */ /* 0x040fe200020e0623 */
        /* <DEDUP_REMOVED lines=10> */
[----:B------:R-:W-:Y:S01]  /*46b0*/  ISETP.LT.AND.EX P2, PT, R79, R120, PT, P4 ;  /* 0x000000784f00720c */ /* 0x000fe20003f41340 */
[----:B------:R-:W-:Y:S01]  /*46c0*/  LDS.128 R80, [R5+0x190] ;  /* 0x0001900005507984 */ /* 0x000fe20000000c00 */
[----:B------:R-:W-:Y:S02]  /*46d0*/  ISETP.LT.AND.EX P1, PT, R75, R122, PT, P3 ;  /* 0x0000007a4b00720c */ /* 0x000fe40003f21330 */
[----:B------:R-:W-:Y:S02]  /*46e0*/  ISETP.LT.U32.AND P3, PT, R72, R123, PT ;  /* 0x0000007b4800720c */ /* 0x000fe40003f61070 */
[----:B------:R-:W-:Y:S02]  /*46f0*/  SEL R154, R77, R154, P2 ;  /* 0x0000009a4d9a7207 */ /* 0x000fe40001000000 */
[----:B------:R-:W-:Y:S02]  /*4700*/  SEL R120, R79, R120, P2 ;  /* 0x000000784f787207 */ /* 0x000fe40001000000 */
[----:B------:R-:W-:Y:S01]  /*4710*/  ISETP.LT.AND.EX P2, PT, R73, R124, PT, P3 ;  /* 0x0000007c4900720c */ /* 0x000fe20003f41330 */
[----:B------:R-:W-:Y:S01]  /*4720*/  LDS.128 R76, [R5+0xd0] ;  /* 0x0000d000054c7984 */ /* 0x000fe20000000c00 */
        /* <DEDUP_REMOVED lines=31> */
[----:B0-----:R-:W-:Y:S02]  /*4920*/  IADD3 R65, P2, PT, R56, R30, RZ ;  /* 0x0000001e38417210 */ /* 0x001fe40007f5e0ff */
[----:B------:R-:W-:Y:S02]  /*4930*/  ISETP.LT.AND.EX P1, PT, R53, R138, PT, P4 ;  /* 0x0000008a3500720c */ /* 0x000fe40003f21340 */
[----:B------:R-:W-:Y:S01]  /*4940*/  SEL R139, R36, R139, P3 ;  /* 0x0000008b248b7207 */ /* 0x000fe20001800000 */
[----:B------:R-:W-:Y:S01]  /*4950*/  IMAD.X R64, R57, 0x1, R31, P2 ;  /* 0x0000000139407824 */ /* 0x000fe200010e061f */
[----:B------:R-:W-:Y:S02]  /*4960*/  SEL R140, R37, R140, P3 ;  /* 0x0000008c258c7207 */ /* 0x000fe40001800000 */
[----:B------:R-:W-:Y:S02]  /*4970*/  SEL R137, R52, R137, P1 ;  /* 0x0000008934897207 */ /* 0x000fe40000800000 */
[----:B------:R-:W-:-:S02]  /*4980*/  SEL R138, R53, R138, P1 ;  /* 0x0000008a358a7207 */ /* 0x000fc40000800000 */
[C---:B------:R-:W-:Y:S02]  /*4990*/  IADD3 R67, P3, PT, R56.reuse, R42, RZ ;  /* 0x0000002a38437210 */ /* 0x040fe40007f7e0ff */
[C---:B------:R-:W-:Y:S02]  /*49a0*/  IADD3 R36, P6, PT, R56.reuse, R26, RZ ;  /* 0x0000001a38247210 */ /* 0x040fe40007fde0ff */
[C---:B------:R-:W-:Y:S01]  /*49b0*/  IADD3 R75, P5, PT, R56.reuse, R50, RZ ;  /* 0x00000032384b7210 */ /* 0x040fe20007fbe0ff */
[C---:B------:R-:W-:Y:S01]  /*49c0*/  IMAD.X R66, R57.reuse, 0x1, R43, P3 ;  /* 0x0000000139427824 */ /* 0x040fe200018e062b */
[C---:B------:R-:W-:Y:S01]  /*49d0*/  IADD3 R70, P1, PT, R56.reuse, R46, RZ ;  /* 0x0000002e38467210 */ /* 0x040fe20007f3e0ff */
[C---:B------:R-:W-:Y:S01]  /*49e0*/  IMAD.X R37, R57.reuse, 0x1, R27, P6 ;  /* 0x0000000139257824 */ /* 0x040fe200030e061b */
[C---:B------:R-:W-:Y:S01]  /*49f0*/  IADD3 R52, P2, PT, R56.reuse, R38, RZ ;  /* 0x0000002638347210 */ /* 0x040fe20007f5e0ff */
[C---:B------:R-:W-:Y:S01]  /*4a00*/  IMAD.X R72, R57.reuse, 0x1, R51, P5 ;  /* 0x0000000139487824 */ /* 0x040fe200028e0633 */
        /* <DEDUP_REMOVED lines=18> */
[----:B------:R-:W-:Y:S01]  /*4b30*/  ISETP.LT.U32.AND P3, PT, R36, R171, PT ;  /* 0x000000ab2400720c */ /* 0x000fe20003f61070 */
[----:B------:R-:W-:Y:S01]  /*4b40*/  IMAD.X R47, R59, 0x1, R47, P1 ;  /* 0x000000013b2f7824 */ /* 0x000fe200008e062f */
[----:B------:R-:W-:Y:S01]  /*4b50*/  ISETP.LT.U32.AND P1, PT, R67, R186, PT ;  /* 0x000000ba4300720c */ /* 0x000fe20003f21070 */
[----:B------:R-:W-:Y:S01]  /*4b60*/  IMAD.X R30, R59, 0x1, R55, P2 ;  /* 0x000000013b1e7824 */ /* 0x000fe200010e0637 */
[----:B------:R-:W-:-:S02]  /*4b70*/  ISETP.LT.U32.AND P2, PT, R65, R184, PT ;  /* 0x000000b84100720c */ /* 0x000fc40003f41070 */
[----:B------:R-:W-:Y:S02]  /*4b80*/  IADD3 R27, P4, PT, R58, R38, RZ ;  /* 0x000000263a1b7210 */ /* 0x000fe40007f9e0ff */
[----:B------:R-:W-:Y:S02]  /*4b90*/  ISETP.LT.AND.EX P1, PT, R66, R185, PT, P1 ;  /* 0x000000b94200720c */ /* 0x000fe40003f21310 */
[----:B------:R-:W-:Y:S01]  /*4ba0*/  ISETP.LT.AND.EX P2, PT, R64, R183, PT, P2 ;  /* 0x000000b74000720c */ /* 0x000fe20003f41320 */
[----:B------:R-:W-:Y:S01]  /*4bb0*/  IMAD.X R58, R59, 0x1, R39, P4 ;  /* 0x000000013b3a7824 */ /* 0x000fe200020e0627 */
[----:B------:R-:W-:Y:S02]  /*4bc0*/  ISETP.LT.AND.EX P3, PT, R37, R172, PT, P3 ;  /* 0x000000ac2500720c */ /* 0x000fe40003f61330 */
[----:B------:R-:W-:Y:S02]  /*4bd0*/  SEL R186, R67, R186, P1 ;  /* 0x000000ba43ba7207 */ /* 0x000fe40000800000 */
[----:B------:R-:W-:-:S02]  /*4be0*/  SEL R185, R66, R185, P1 ;  /* 0x000000b942b97207 */ /* 0x000fc40000800000 */
[----:B------:R-:W-:Y:S02]  /*4bf0*/  SEL R184, R65, R184, P2 ;  /* 0x000000b841b87207 */ /* 0x000fe40001000000 */
[----:B------:R-:W-:Y:S02]  /*4c00*/  SEL R183, R64, R183, P2 ;  /* 0x000000b740b77207 */ /* 0x000fe40001000000 */
[----:B------:R-:W-:Y:S01]  /*4c10*/  SEL R171, R36, R171, P3 ;  /* 0x000000ab24ab7207 */ /* 0x000fe20001800000 */
[----:B------:R-:W-:Y:S01]  /*4c20*/  LDS.128 R64, [R5+0x10] ;  /* 0x0000100005407984 */ /* 0x000fe20000000c00 */
[----:B------:R-:W-:Y:S02]  /*4c30*/  SEL R172, R37, R172, P3 ;  /* 0x000000ac25ac7207 */ /* 0x000fe40001800000 */
[----:B------:R-:W-:Y:S01]  /*4c40*/  ISETP.LT.U32.AND P1, PT, R75, R182, PT ;  /* 0x000000b64b00720c */ /* 0x000fe20003f21070 */
[----:B------:R-:W0:Y:S01]  /*4c50*/  LDS.128 R36, [R4+0x400] ;  /* 0x0004000004247984 */ /* 0x000e220000000c00 */
[----:B------:R-:W-:-:S02]  /*4c60*/  ISETP.LT.U32.AND P2, PT, R70, R161, PT ;  /* 0x000000a14600720c */ /* 0x000fc40003f41070 */
[----:B------:R-:W-:Y:S02]  /*4c70*/  ISETP.LT.AND.EX P1, PT, R72, R181, PT, P1 ;  /* 0x000000b54800720c */ /* 0x000fe40003f21310 */
[----:B------:R-:W-:Y:S02]  /*4c80*/  ISETP.LT.U32.AND P3, PT, R68, R163, PT ;  /* 0x000000a34400720c */ /* 0x000fe40003f61070 */
        /* <DEDUP_REMOVED lines=8> */
[----:B------:R-:W-:Y:S01]  /*4d10*/  SEL R163, R68, R163, P1 ;  /* 0x000000a344a37207 */ /* 0x000fe20000800000 */
[----:B------:R-:W-:Y:S01]  /*4d20*/  LDS.128 R72, [R5+0x150] ;  /* 0x0001500005487984 */ /* 0x000fe20000000c00 */
[----:B------:R-:W-:-:S02]  /*4d30*/  SEL R164, R71, R164, P1 ;  /* 0x000000a447a47207 */ /* 0x000fc40000800000 */
[----:B------:R-:W-:Y:S02]  /*4d40*/  ISETP.LT.AND.EX P2, PT, R69, R166, PT, P3 ;  /* 0x000000a64500720c */ /* 0x000fe40003f41330 */
[----:B------:R-:W-:Y:S02]  /*4d50*/  ISETP.LT.AND.EX P1, PT, R53, R168, PT, P4 ;  /* 0x000000a83500720c */ /* 0x000fe40003f21340 */
[----:B------:R-:W-:Y:S02]  /*4d60*/  ISETP.LT.U32.AND P3, PT, R63, R180, PT ;  /* 0x000000b43f00720c */ /* 0x000fe40003f61070 */
[----:B------:R-:W-:Y:S02]  /*4d70*/  SEL R165, R62, R165, P2 ;  /* 0x000000a53ea57207 */ /* 0x000fe40001000000 */
[----:B------:R-:W-:Y:S02]  /*4d80*/  SEL R166, R69, R166, P2 ;  /* 0x000000a645a67207 */ /* 0x000fe40001000000 */
[----:B------:R-:W-:Y:S01]  /*4d90*/  SEL R167, R52, R167, P1 ;  /* 0x000000a734a77207 */ /* 0x000fe20000800000 */
[----:B------:R-:W-:Y:S01]  /*4da0*/  LDS.128 R68, [R5+0x90] ;  /* 0x0000900005447984 */ /* 0x000fe20000000c00 */
[----:B------:R-:W-:-:S02]  /*4db0*/  SEL R168, R53, R168, P1 ;  /* 0x000000a835a87207 */ /* 0x000fc40000800000 */
[----:B------:R-:W-:Y:S01]  /*4dc0*/  ISETP.LT.AND.EX P2, PT, R60, R179, PT, P3 ;  /* 0x000000b33c00720c */ /* 0x000fe20003f41330 */
[----:B------:R-:W1:Y:S01]  /*4dd0*/  LDS.128 R52, [R5+0x50] ;  /* 0x0000500005347984 */ /* 0x000e620000000c00 */
[----:B------:R-:W-:Y:S02]  /*4de0*/  ISETP.LT.U32.AND P3, PT, R61, R178, PT ;  /* 0x000000b23d00720c */ /* 0x000fe40003f61070 */
[----:B------:R-:W-:Y:S02]  /*4df0*/  ISETP.LT.U32.AND P4, PT, R50, R159, PT ;  /* 0x0000009f3200720c */ /* 0x000fe40003f81070 */
[----:B------:R-:W-:Y:S02]  /*4e00*/  ISETP.LT.AND.EX P1, PT, R57, R156, PT, P3 ;  /* 0x0000009c3900720c */ /* 0x000fe40003f21330 */
[----:B------:R-:W-:Y:S02]  /*4e10*/  ISETP.LT.U32.AND P3, PT, R56, R157, PT ;  /* 0x0000009d3800720c */ /* 0x000fe40003f61070 */
[----:B------:R-:W-:-:S02]  /*4e20*/  SEL R180, R63, R180, P2 ;  /* 0x000000b43fb47207 */ /* 0x000fc40001000000 */
[----:B------:R-:W-:Y:S02]  /*4e30*/  SEL R179, R60, R179, P2 ;  /* 0x000000b33cb37207 */ /* 0x000fe40001000000 */
[----:B------:R-:W-:Y:S02]  /*4e40*/  SEL R178, R61, R178, P1 ;  /* 0x000000b23db27207 */ /* 0x000fe40000800000 */
[----:B------:R-:W-:Y:S01]  /*4e50*/  ISETP.LT.AND.EX P2, PT, R43, R158, PT, P3 ;  /* 0x0000009e2b00720c */ /* 0x000fe20003f41330 */
[----:B------:R-:W2:Y:S01]  /*4e60*/  LDS.128 R60, [R5+0x110] ;  /* 0x00011000053c7984 */ /* 0x000ea20000000c00 */
[----:B------:R-:W-:Y:S02]  /*4e70*/  SEL R156, R57, R156, P1 ;  /* 0x0000009c399c7207 */ /* 0x000fe40000800000 */
[----:B------:R-:W-:Y:S02]  /*4e80*/  ISETP.LT.AND.EX P1, PT, R51, R160, PT, P4 ;  /* 0x000000a03300720c */ /* 0x000fe40003f21340 */
[----:B------:R-:W-:-:S02]  /*4e90*/  ISETP.LT.U32.AND P3, PT, R26, R177, PT ;  /* 0x000000b11a00720c */ /* 0x000fc40003f61070 */
[----:B------:R-:W-:Y:S02]  /*4ea0*/  SEL R157, R56, R157, P2 ;  /* 0x0000009d389d7207 */ /* 0x000fe40001000000 */
[----:B------:R-:W-:Y:S02]  /*4eb0*/  SEL R158, R43, R158, P2 ;  /* 0x0000009e2b9e7207 */ /* 0x000fe40001000000 */
[----:B------:R-:W-:Y:S02]  /*4ec0*/  SEL R159, R50, R159, P1 ;  /* 0x0000009f329f7207 */ /* 0x000fe40000800000 */
[----:B------:R-:W-:Y:S02]  /*4ed0*/  ISETP.LT.AND.EX P2, PT, R47, R176, PT, P3 ;  /* 0x000000b02f00720c */ /* 0x000fe40003f41330 */
[----:B------:R-:W-:Y:S02]  /*4ee0*/  SEL R160, R51, R160, P1 ;  /* 0x000000a033a07207 */ /* 0x000fe40000800000 */
[----:B------:R-:W-:-:S02]  /*4ef0*/  ISETP.LT.U32.AND P1, PT, R34, R25, PT ;  /* 0x000000192200720c */ /* 0x000fc40003f21070 */
[----:B------:R-:W-:Y:S02]  /*4f00*/  SEL R177, R26, R177, P2 ;  /* 0x000000b11ab17207 */ /* 0x000fe40001000000 */
[----:B------:R-:W-:Y:S02]  /*4f10*/  ISETP.LT.AND.EX P1, PT, R42, R115, PT, P1 ;  /* 0x000000732a00720c */ /* 0x000fe40003f21310 */
[----:B0-----:R-:W-:Y:S02]  /*4f20*/  IADD3 R26, P3, PT, R36, R64, RZ ;  /* 0x00000040241a7210 */ /* 0x001fe40007f7e0ff */
[----:B------:R-:W-:Y:S02]  /*4f30*/  SEL R43, R34, R25, P1 ;  /* 0x00000019222b7207 */ /* 0x000fe40000800000 */
[----:B------:R-:W-:Y:S01]  /*4f40*/  ISETP.LT.U32.AND P4, PT, R26, R155, PT ;  /* 0x0000009b1a00720c */ /* 0x000fe20003f81070 */
[----:B------:R-:W-:Y:S01]  /*4f50*/  IMAD.X R25, R37, 0x1, R65, P3 ;  /* 0x0000000125197824 */ /* 0x000fe200018e0641 */
[----:B------:R-:W-:-:S02]  /*4f60*/  ISETP.LT.U32.AND P3, PT, R27, R118, PT ;  /* 0x000000761b00720c */ /* 0x000fc40003f61070 */
[----:B------:R-:W-:Y:S02]  /*4f70*/  SEL R115, R42, R115, P1 ;  /* 0x000000732a737207 */ /* 0x000fe40000800000 */
[----:B------:R-:W-:Y:S02]  /*4f80*/  SEL R176, R47, R176, P2 ;  /* 0x000000b02fb07207 */ /* 0x000fe40001000000 */
[----:B------:R-:W-:Y:S02]  /*4f90*/  ISETP.LT.AND.EX P1, PT, R58, R119, PT, P3 ;  /* 0x000000773a00720c */ /* 0x000fe40003f21330 */
[----:B------:R-:W-:Y:S02]  /*4fa0*/  ISETP.LT.U32.AND P2, PT, R31, R116, PT ;  /* 0x000000741f00720c */ /* 0x000fe40003f41070 */
[----:B------:R-:W-:Y:S02]  /*4fb0*/  ISETP.LT.AND.EX P3, PT, R25, R24, PT, P4 ;  /* 0x000000181900720c */ /* 0x000fe40003f61340 */
[----:B------:R-:W-:-:S02]  /*4fc0*/  ISETP.LT.AND.EX P2, PT, R30, R117, PT, P2 ;  /* 0x000000751e00720c */ /* 0x000fc40003f41320 */
[----:B------:R-:W-:Y:S02]  /*4fd0*/  SEL R118, R27, R118, P1 ;  /* 0x000000761b767207 */ /* 0x000fe40000800000 */
[----:B------:R-:W-:Y:S02]  /*4fe0*/  SEL R119, R58, R119, P1 ;  /* 0x000000773a777207 */ /* 0x000fe40000800000 */
[----:B------:R-:W-:Y:S01]  /*4ff0*/  SEL R155, R26, R155, P3 ;  /* 0x0000009b1a9b7207 */ /* 0x000fe20001800000 */
[----:B------:R-:W0:Y:S01]  /*5000*/  LDS.128 R56, [R5+0x1d0] ;  /* 0x0001d00005387984 */ /* 0x000e220000000c00 */
[----:B------:R-:W-:Y:S02]  /*5010*/  IADD3 R26, P1, PT, R64, R38, RZ ;  /* 0x00000026401a7210 */ /* 0x000fe40007f3e0ff */
[----:B------:R-:W-:Y:S02]  /*5020*/  SEL R116, R31, R116, P2 ;  /* 0x000000741f747207 */ /* 0x000fe40001000000 */
[----:B------:R-:W-:-:S02]  /*5030*/  SEL R117, R30, R117, P2 ;  /* 0x000000751e757207 */ /* 0x000fc40001000000 */
[----:B------:R-:W-:Y:S01]  /*5040*/  SEL R42, R25, R24, P3 ;  /* 0x00000018192a7207 */ /* 0x000fe20001800000 */
[----:B------:R-:W-:Y:S01]  /*5050*/  IMAD.X R25, R65, 0x1, R39, P1 ;  /* 0x0000000141197824 */ /* 0x000fe200008e0627 */
[----:B-1----:R-:W-:Y:S02]  /*5060*/  IADD3 R30, P2, PT, R36, R52, RZ ;  /* 0x00000034241e7210 */ /* 0x002fe40007f5e0ff */
[----:B------:R-:W-:Y:S02]  /*5070*/  IADD3 R24, P3, PT, R52, R38, RZ ;  /* 0x0000002634187210 */ /* 0x000fe40007f7e0ff */
[----:B------:R-:W-:Y:S01]  /*5080*/  ISETP.LT.U32.AND P1, PT, R26, R113, PT ;  /* 0x000000711a00720c */ /* 0x000fe20003f21070 */
[----:B------:R-:W-:Y:S01]  /*5090*/  IMAD.X R31, R37, 0x1, R53, P2 ;  /* 0x00000001251f7824 */ /* 0x000fe200010e0635 */
[----:B------:R-:W-:Y:S01]  /*50a0*/  ISETP.LT.U32.AND P2, PT, R30, R41, PT ;  /* 0x000000291e00720c */ /* 0x000fe20003f41070 */
[----:B------:R-:W-:Y:S01]  /*50b0*/  IMAD.X R27, R53, 0x1, R39, P3 ;  /* 0x00000001351b7824 */ /* 0x000fe200018e0627 */
[----:B------:R-:W-:-:S02]  /*50c0*/  ISETP.LT.AND.EX P1, PT, R25, R114, PT, P1 ;  /* 0x000000721900720c */ /* 0x000fc40003f21310 */
[----:B------:R-:W-:Y:S02]  /*50d0*/  ISETP.LT.U32.AND P3, PT, R24, R111, PT ;  /* 0x0000006f1800720c */ /* 0x000fe40003f61070 */
[----:B------:R-:W-:Y:S02]  /*50e0*/  ISETP.LT.AND.EX P2, PT, R31, R112, PT, P2 ;  /* 0x000000701f00720c */ /* 0x000fe40003f41320 */
[----:B------:R-:W-:Y:S02]  /*50f0*/  SEL R113, R26, R113, P1 ;  /* 0x000000711a717207 */ /* 0x000fe40000800000 */
[----:B------:R-:W-:Y:S02]  /*5100*/  SEL R114, R25, R114, P1 ;  /* 0x0000007219727207 */ /* 0x000fe40000800000 */
[----:B------:R-:W-:Y:S02]  /*5110*/  ISETP.LT.AND.EX P1, PT, R27, R90, PT, P3 ;  /* 0x0000005a1b00720c */ /* 0x000fe40003f21330 */
[----:B------:R-:W-:-:S02]  /*5120*/  SEL R41, R30, R41, P2 ;  /* 0x000000291e297207 */ /* 0x000fc40001000000 */
[----:B------:R-:W-:Y:S02]  /*5130*/  SEL R112, R31, R112, P2 ;  /* 0x000000701f707207 */ /* 0x000fe40001000000 */
[----:B------:R-:W-:Y:S02]  /*5140*/  SEL R111, R24, R111, P1 ;  /* 0x0000006f186f7207 */ /* 0x000fe40000800000 */
[----:B------:R-:W-:Y:S02]  /*5150*/  IADD3 R35, P2, PT, R36, R68, RZ ;  /* 0x0000004424237210 */ /* 0x000fe40007f5e0ff */
[----:B------:R-:W-:Y:S02]  /*5160*/  IADD3 R24, P3, PT, R68, R38, RZ ;  /* 0x0000002644187210 */ /* 0x000fe40007f7e0ff */
[----:B------:R-:W-:Y:S01]  /*5170*/  IADD3 R31, P4, PT, R36, R76, RZ ;  /* 0x0000004c241f7210 */ /* 0x000fe20007f9e0ff */
[----:B------:R-:W-:Y:S01]  /*5180*/  IMAD.X R26, R37, 0x1, R69, P2 ;  /* 0x00000001251a7824 */ /* 0x000fe200010e0645 */
[----:B------:R-:W-:Y:S01]  /*5190*/  ISETP.LT.U32.AND P2, PT, R35, R88, PT ;  /* 0x000000582300720c */ /* 0x000fe20003f41070 */
[----:B------:R-:W-:Y:S01]  /*51a0*/  IMAD.X R25, R69, 0x1, R39, P3 ;  /* 0x0000000145197824 */ /* 0x000fe200018e0627 */
[----:B------:R-:W-:Y:S01]  /*51b0*/  ISETP.LT.U32.AND P3, PT, R24, R91, PT ;  /* 0x0000005b1800720c */ /* 0x000fe20003f61070 */
[----:B------:R-:W-:Y:S01]  /*51c0*/  IMAD.X R34, R37, 0x1, R77, P4 ;  /* 0x0000000125227824 */ /* 0x000fe200020e064d */
[----:B------:R-:W-:-:S02]  /*51d0*/  SEL R90, R27, R90, P1 ;  /* 0x0000005a1b5a7207 */ /* 0x000fc40000800000 */
[CC--:B------:R-:W-:Y:S02]  /*51e0*/  ISETP.LT.AND.EX P1, PT, R26.reuse, R89.reuse, PT, P2 ;  /* 0x000000591a00720c */ /* 0x0c0fe40003f21320 */
[----:B------:R-:W-:Y:S02]  /*51f0*/  ISETP.LT.AND.EX P3, PT, R25, R110, PT, P3 ;  /* 0x0000006e1900720c */ /* 0x000fe40003f61330 */
[----:B------:R-:W-:Y:S02]  /*5200*/  ISETP.LT.U32.AND P2, PT, R31, R92, PT ;  /* 0x0000005c1f00720c */ /* 0x000fe40003f41070 */
[----:B------:R-:W-:Y:S02]  /*5210*/  SEL R88, R35, R88, P1 ;  /* 0x0000005823587207 */ /* 0x000fe40000800000 */
[----:B------:R-:W-:Y:S02]  /*5220*/  SEL R89, R26, R89, P1 ;  /* 0x000000591a597207 */ /* 0x000fe40000800000 */
[----:B------:R-:W-:-:S02]  /*5230*/  SEL R91, R24, R91, P3 ;  /* 0x0000005b185b7207 */ /* 0x000fc40001800000 */
[----:B------:R-:W-:Y:S02]  /*5240*/  ISETP.LT.AND.EX P1, PT, R34, R93, PT, P2 ;  /* 0x0000005d2200720c */ /* 0x000fe40003f21320 */
[----:B------:R-:W-:Y:S02]  /*5250*/  SEL R110, R25, R110, P3 ;  /* 0x0000006e196e7207 */ /* 0x000fe40001800000 */
[----:B------:R-:W-:Y:S02]  /*5260*/  IADD3 R24, P3, PT, R76, R38, RZ ;  /* 0x000000264c187210 */ /* 0x000fe40007f7e0ff */
[----:B--2---:R-:W-:Y:S02]  /*5270*/  IADD3 R25, P2, PT, R36, R60, RZ ;  /* 0x0000003c24197210 */ /* 0x004fe40007f5e0ff */
[----:B------:R-:W-:Y:S01]  /*5280*/  SEL R92, R31, R92, P1 ;  /* 0x0000005c1f5c7207 */ /* 0x000fe20000800000 */
[----:B------:R-:W-:Y:S01]  /*5290*/  IMAD.X R26, R77, 0x1, R39, P3 ;  /* 0x000000014d1a7824 */ /* 0x000fe200018e0627 */
[----:B------:R-:W-:Y:S01]  /*52a0*/  ISETP.LT.U32.AND P3, PT, R24, R95, PT ;  /* 0x0000005f1800720c */ /* 0x000fe20003f61070 */
[----:B------:R-:W-:Y:S01]  /*52b0*/  IMAD.X R30, R37, 0x1, R61, P2 ;  /* 0x00000001251e7824 */ /* 0x000fe200010e063d */
[----:B------:R-:W-:-:S02]  /*52c0*/  ISETP.LT.U32.AND P2, PT, R25, R94, PT ;  /* 0x0000005e1900720c */ /* 0x000fc40003f41070 */
[----:B------:R-:W-:Y:S02]  /*52d0*/  SEL R93, R34, R93, P1 ;  /* 0x0000005d225d7207 */ /* 0x000fe40000800000 */
[----:B------:R-:W-:Y:S02]  /*52e0*/  ISETP.LT.AND.EX P3, PT, R26, R109, PT, P3 ;  /* 0x0000006d1a00720c */ /* 0x000fe40003f61330 */
[----:B------:R-:W-:Y:S02]  /*52f0*/  ISETP.LT.AND.EX P1, PT, R30, R23, PT, P2 ;  /* 0x000000171e00720c */ /* 0x000fe40003f21320 */
[----:B------:R-:W-:Y:S02]  /*5300*/  IADD3 R31, P4, PT, R60, R38, RZ ;  /* 0x000000263c1f7210 */ /* 0x000fe40007f9e0ff */
[----:B------:R-:W-:Y:S02]  /*5310*/  SEL R95, R24, R95, P3 ;  /* 0x0000005f185f7207 */ /* 0x000fe40001800000 */
[----:B------:R-:W-:Y:S01]  /*5320*/  SEL R109, R26, R109, P3 ;  /* 0x0000006d1a6d7207 */ /* 0x000fe20001800000 */
[----:B------:R-:W-:Y:S01]  /*5330*/  IMAD.X R34, R61, 0x1, R39, P4 ;  /* 0x000000013d227824 */ /* 0x000fe200020e0627 */
[----:B------:R-:W-:-:S02]  /*5340*/  SEL R94, R25, R94, P1 ;  /* 0x0000005e195e7207 */ /* 0x000fc40000800000 */
[----:B------:R-:W1:Y:S01]  /*5350*/  LDS.128 R24, [R4+0x410] ;  /* 0x0004100004187984 */ /* 0x000e620000000c00 */
[C---:B------:R-:W-:Y:S02]  /*5360*/  ISETP.LT.U32.AND P2, PT, R31.reuse, R198, PT ;  /* 0x000000c61f00720c */ /* 0x040fe40003f41070 */
[----:B------:R-:W-:Y:S02]  /*5370*/  SEL R23, R30, R23, P1 ;  /* 0x000000171e177207 */ /* 0x000fe40000800000 */
[-C--:B------:R-:W-:Y:S02]  /*5380*/  ISETP.LT.AND.EX P2, PT, R34, R197.reuse, PT, P2 ;  /* 0x000000c52200720c */ /* 0x080fe40003f41320 */
[----:B------:R-:W-:Y:S02]  /*5390*/  IADD3 R51, P1, PT, R36, R72, RZ ;  /* 0x0000004824337210 */ /* 0x000fe40007f3e0ff */
[----:B------:R-:W-:Y:S02]  /*53a0*/  SEL R30, R31, R198, P2 ;  /* 0x000000c61f1e7207 */ /* 0x000fe40001000000 */
[----:B------:R-:W-:Y:S01]  /*53b0*/  SEL R31, R34, R197, P2 ;  /* 0x000000c5221f7207 */ /* 0x000fe20001000000 */
[----:B------:R-:W-:Y:S01]  /*53c0*/  IMAD.X R46, R37, 0x1, R73, P1 ;  /* 0x00000001252e7824 */ /* 0x000fe200008e0649 */
[----:B------:R-:W-:-:S02]  /*53d0*/  IADD3 R47, P2, PT, R36, R80, RZ ;  /* 0x00000050242f7210 */ /* 0x000fc40007f5e0ff */
[----:B------:R-:W-:Y:S02]  /*53e0*/  IADD3 R35, P3, PT, R72, R38, RZ ;  /* 0x0000002648237210 */ /* 0x000fe40007f7e0ff */
[----:B------:R-:W-:Y:S01]  /*53f0*/  ISETP.LT.U32.AND P1, PT, R51, R40, PT ;  /* 0x000000283300720c */ /* 0x000fe20003f21070 */
[----:B------:R-:W-:Y:S01]  /*5400*/  IMAD.X R50, R37, 0x1, R81, P2 ;  /* 0x0000000125327824 */ /* 0x000fe200010e0651 */
[----:B------:R-:W-:Y:S01]  /*5410*/  ISETP.LT.U32.AND P2, PT, R47, R174, PT ;  /* 0x000000ae2f00720c */ /* 0x000fe20003f41070 */
[----:B------:R-:W-:Y:S01]  /*5420*/  IMAD.X R34, R73, 0x1, R39, P3 ;  /* 0x0000000149227824 */ /* 0x000fe200018e0627 */
[----:B------:R-:W-:Y:S02]  /*5430*/  ISETP.LT.AND.EX P1, PT, R46, R175, PT, P1 ;  /* 0x000000af2e00720c */ /* 0x000fe40003f21310 */
[----:B------:R-:W-:Y:S02]  /*5440*/  ISETP.LT.U32.AND P3, PT, R35, R32, PT ;  /* 0x000000202300720c */ /* 0x000fe40003f61070 */
[----:B------:R-:W-:-:S02]  /*5450*/  SEL R40, R51, R40, P1 ;  /* 0x0000002833287207 */ /* 0x000fc40000800000 */
[----:B------:R-:W-:Y:S02]  /*5460*/  SEL R175, R46, R175, P1 ;  /* 0x000000af2eaf7207 */ /* 0x000fe40000800000 */
[----:B------:R-:W-:Y:S02]  /*5470*/  ISETP.LT.AND.EX P1, PT, R50, R173, PT, P2 ;  /* 0x000000ad3200720c */ /* 0x000fe40003f21320 */
[-C--:B------:R-:W-:Y:S02]  /*5480*/  ISETP.LT.AND.EX P3, PT, R34, R33.reuse, PT, P3 ;  /* 0x000000212200720c */ /* 0x080fe40003f61330 */
[----:B0-----:R-:W-:Y:S02]  /*5490*/  IADD3 R51, P2, PT, R36, R56, RZ ;  /* 0x0000003824337210 */ /* 0x001fe40007f5e0ff */
[----:B------:R-:W-:Y:S02]  /*54a0*/  SEL R32, R35, R32, P3 ;  /* 0x0000002023207207 */ /* 0x000fe40001800000 */
[----:B------:R-:W-:Y:S01]  /*54b0*/  SEL R33, R34, R33, P3 ;  /* 0x0000002122217207 */ /* 0x000fe20001800000 */
[----:B------:R-:W-:Y:S01]  /*54c0*/  IMAD.X R46, R37, 0x1, R57, P2 ;  /* 0x00000001252e7824 */ /* 0x000fe200010e0639 */
[----:B------:R-:W-:-:S02]  /*54d0*/  IADD3 R35, P3, PT, R80, R38, RZ ;  /* 0x0000002650237210 */ /* 0x000fc40007f7e0ff */
[----:B------:R-:W-:Y:S02]  /*54e0*/  ISETP.LT.U32.AND P2, PT, R51, R28, PT ;  /* 0x0000001c3300720c */ /* 0x000fe40003f41070 */
[----:B------:R-:W-:Y:S01]  /*54f0*/  SEL R174, R47, R174, P1 ;  /* 0x000000ae2fae7207 */ /* 0x000fe20000800000 */
[----:B------:R-:W-:Y:S01]  /*5500*/  IMAD.X R36, R81, 0x1, R39, P3 ;  /* 0x0000000151247824 */ /* 0x000fe200018e0627 */
[----:B------:R-:W-:Y:S02]  /*5510*/  SEL R173, R50, R173, P1 ;  /* 0x000000ad32ad7207 */ /* 0x000fe40000800000 */
[----:B------:R-:W-:Y:S02]  /*5520*/  ISETP.LT.AND.EX P1, PT, R46, R29, PT, P2 ;  /* 0x0000001d2e00720c */ /* 0x000fe40003f21320 */
[----:B------:R-:W-:Y:S02]  /*5530*/  ISETP.LT.U32.AND P3, PT, R35, R196, PT ;  /* 0x000000c42300720c */ /* 0x000fe40003f61070 */
[----:B------:R-:W-:-:S02]  /*5540*/  IADD3 R47, P4, PT, R56, R38, RZ ;  /* 0x00000026382f7210 */ /* 0x000fc40007f9e0ff */
[----:B------:R-:W-:Y:S02]  /*5550*/  SEL R28, R51, R28, P1 ;  /* 0x0000001c331c7207 */ /* 0x000fe40000800000 */
[----:B------:R-:W-:Y:S01]  /*5560*/  SEL R29, R46, R29, P1 ;  /* 0x0000001d2e1d7207 */ /* 0x000fe20000800000 */
[----:B------:R-:W-:Y:S01]  /*5570*/  IMAD.X R38, R57, 0x1, R39, P4 ;  /* 0x0000000139267824 */ /* 0x000fe200020e0627 */
[-C--:B------:R-:W-:Y:S02]  /*5580*/  ISETP.LT.AND.EX P3, PT, R36, R195.reuse, PT, P3 ;  /* 0x000000c32400720c */ /* 0x080fe40003f61330 */
[----:B-1----:R-:W-:Y:S02]  /*5590*/  IADD3 R218, P1, PT, R24, R52, RZ ;  /* 0x0000003418da7210 */ /* 0x002fe40007f3e0ff */
[----:B------:R-:W-:Y:S02]  /*55a0*/  ISETP.LT.U32.AND P4, PT, R47, R194, PT ;  /* 0x000000c22f00720c */ /* 0x000fe40003f81070 */
[----:B------:R-:W-:Y:S01]  /*55b0*/  SEL R34, R35, R196, P3 ;  /* 0x000000c423227207 */ /* 0x000fe20001800000 */
[----:B------:R-:W-:Y:S01]  /*55c0*/  IMAD.X R217, R25, 0x1, R53, P1 ;  /* 0x0000000119d97824 */ /* 0x000fe200008e0635 */
[----:B------:R-:W-:-:S02]  /*55d0*/  SEL R35, R36, R195, P3 ;  /* 0x000000c324237207 */ /* 0x000fc40001800000 */
[C---:B------:R-:W-:Y:S02]  /*55e0*/  IADD3 R211, P3, PT, R24.reuse, R76, RZ ;  /* 0x0000004c18d37210 */ /* 0x040fe40007f7e0ff */
[----:B------:R-:W-:Y:S02]  /*55f0*/  IADD3 R209, P1, PT, R24, R56, RZ ;  /* 0x0000003818d17210 */ /* 0x000fe40007f3e0ff */
[-C--:B------:R-:W-:Y:S01]  /*5600*/  ISETP.LT.AND.EX P2, PT, R38, R193.reuse, PT, P4 ;  /* 0x000000c12600720c */ /* 0x080fe20003f41340 */
[C---:B------:R-:W-:Y:S01]  /*5610*/  IMAD.X R213, R25.reuse, 0x1, R77, P3 ;  /* 0x0000000119d57824 */ /* 0x040fe200018e064d */
[----:B------:R-:W-:Y:S01]  /*5620*/  IADD3 R39, P6, PT, R24, R64, RZ ;  /* 0x0000004018277210 */ /* 0x000fe20007fde0ff */
[----:B------:R-:W-:Y:S01]  /*5630*/  IMAD.X R210, R25, 0x1, R57, P1 ;  /* 0x0000000119d27824 */ /* 0x000fe200008e0639 */
[----:B------:R-:W-:Y:S02]  /*5640*/  SEL R36, R47, R194, P2 ;  /* 0x000000c22f247207 */ /* 0x000fe40001000000 */
[----:B------:R-:W-:Y:S01]  /*5650*/  SEL R37, R38, R193, P2 ;  /* 0x000000c126257207 */ /* 0x000fe20001000000 */
[----:B------:R-:W-:Y:S01]  /*5660*/  IMAD.X R220, R25, 0x1, R65, P6 ;  /* 0x0000000119dc7824 */ /* 0x000fe200030e0641 */
[----:B------:R-:W-:-:S02]  /*5670*/  IADD3 R46, P2, PT, R24, R68, RZ ;  /* 0x00000044182e7210 */ /* 0x000fc40007f5e0ff */
[-C--:B------:R-:W-:Y:S02]  /*5680*/  IADD3 R205, P3, PT, R52, R26.reuse, RZ ;  /* 0x0000001a34cd7210 */ /* 0x080fe40007f7e0ff */
[----:B------:R-:W-:Y:S01]  /*5690*/  IADD3 R203, P1, PT, R68, R26, RZ ;  /* 0x0000001a44cb7210 */ /* 0x000fe20007f3e0ff */
[----:B------:R-:W-:Y:S01]  /*56a0*/  IMAD.X R215, R25, 0x1, R69, P2 ;  /* 0x0000000119d77824 */ /* 0x000fe200010e0645 */
[----:B------:R-:W-:Y:S01]  /*56b0*/  IADD3 R51, P5, PT, R24, R72, RZ ;  /* 0x0000004818337210 */ /* 0x000fe20007fbe0ff */
[--C-:B------:R-:W-:Y:S01]  /*56c0*/  IMAD.X R206, R53, 0x1, R27.reuse, P3 ;  /* 0x0000000135ce7824 */ /* 0x100fe200018e061b */
[-C--:B------:R-:W-:Y:S01]  /*56d0*/  IADD3 R199, P2, PT, R60, R26.reuse, RZ ;  /* 0x0000001a3cc77210 */ /* 0x080fe20007f5e0ff */
[----:B------:R-:W-:Y:S01]  /*56e0*/  IMAD.X R204, R69, 0x1, R27, P1 ;  /* 0x0000000145cc7824 */ /* 0x000fe200008e061b */
[----:B------:R-:W-:Y:S01]  /*56f0*/  IADD3 R193, P3, PT, R56, R26, RZ ;  /* 0x0000001a38c17210 */ /* 0x000fe20007f7e0ff */
[----:B------:R-:W-:Y:S01]  /*5700*/  IMAD.X R216, R25, 0x1, R73, P5 ;  /* 0x0000000119d87824 */ /* 0x000fe200028e0649 */
[----:B------:R-:W-:Y:S01]  /*5710*/  ISETP.LT.U32.AND P1, PT, R39, R192, PT ;  /* 0x000000c02700720c */ /* 0x000fe20003f21070 */
[--C-:B------:R-:W-:Y:S01]  /*5720*/  IMAD.X R200, R61, 0x1, R27.reuse, P2 ;  /* 0x000000013dc87824 */ /* 0x100fe200010e061b */
[C---:B------:R-:W-:Y:S01]  /*5730*/  IADD3 R47, P4, PT, R24.reuse, R60, RZ ;  /* 0x0000003c182f7210 */ /* 0x040fe20007f9e0ff */
[----:B------:R-:W-:Y:S01]  /*5740*/  IMAD.X R194, R57, 0x1, R27, P3 ;  /* 0x0000000139c27824 */ /* 0x000fe200018e061b */
[----:B------:R-:W-:-:S02]  /*5750*/  IADD3 R212, P6, PT, R24, R80, RZ ;  /* 0x0000005018d47210 */ /* 0x000fc40007fde0ff */
[----:B------:R-:W-:Y:S01]  /*5760*/  IADD3 R207, P5, PT, R64, R26, RZ ;  /* 0x0000001a40cf7210 */ /* 0x000fe20007fbe0ff */
[C---:B------:R-:W-:Y:S01]  /*5770*/  IMAD.X R50, R25.reuse, 0x1, R61, P4 ;  /* 0x0000000119327824 */ /* 0x040fe200020e063d */
[----:B------:R-:W-:Y:S01]  /*5780*/  ISETP.LT.AND.EX P1, PT, R220, R191, PT, P1 ;  /* 0x000000bfdc00720c */ /* 0x000fe20003f21310 */
[----:B------:R-:W-:Y:S01]  /*5790*/  IMAD.X R214, R25, 0x1, R81, P6 ;  /* 0x0000000119d67824 */ /* 0x000fe200030e0651 */
[----:B------:R-:W-:Y:S01]  /*57a0*/  ISETP.LT.U32.AND P2, PT, R218, R87, PT ;  /* 0x00000057da00720c */ /* 0x000fe20003f41070 */
[----:B------:R-:W-:Y:S01]  /*57b0*/  IMAD.X R208, R65, 0x1, R27, P5 ;  /* 0x0000000141d07824 */ /* 0x000fe200028e061b */
[----:B------:R-:W-:Y:S02]  /*57c0*/  ISETP.LT.U32.AND P3, PT, R46, R85, PT ;  /* 0x000000552e00720c */ /* 0x000fe40003f61070 */
[----:B------:R-:W-:Y:S02]  /*57d0*/  SEL R38, R39, R192, P1 ;  /* 0x000000c027267207 */ /* 0x000fe40000800000 */
[----:B------:R-:W-:-:S02]  /*57e0*/  IADD3 R201, P6, PT, R76, R26, RZ ;  /* 0x0000001a4cc97210 */ /* 0x000fc40007fde0ff */
[-C--:B------:R-:W-:Y:S02]  /*57f0*/  IADD3 R197, P4, PT, R72, R26.reuse, RZ ;  /* 0x0000001a48c57210 */ /* 0x080fe40007f9e0ff */
[----:B------:R-:W-:Y:S01]  /*5800*/  IADD3 R195, P5, PT, R80, R26, RZ ;  /* 0x0000001a50c37210 */ /* 0x000fe20007fbe0ff */
[--C-:B------:R-:W-:Y:S01]  /*5810*/  IMAD.X R202, R77, 0x1, R27.reuse, P6 ;  /* 0x000000014dca7824 */ /* 0x100fe200030e061b */
[----:B------:R-:W-:Y:S01]  /*5820*/  SEL R39, R220, R191, P1 ;  /* 0x000000bfdc277207 */ /* 0x000fe20000800000 */
[--C-:B------:R-:W-:Y:S01]  /*5830*/  IMAD.X R198, R73, 0x1, R27.reuse, P4 ;  /* 0x0000000149c67824 */ /* 0x100fe200020e061b */
[----:B------:R-:W-:Y:S01]  /*5840*/  ISETP.LT.AND.EX P2, PT, R217, R86, PT, P2 ;  /* 0x00000056d900720c */ /* 0x000fe20003f41320 */
[----:B------:R-:W-:Y:S01]  /*5850*/  IMAD.X R196, R81, 0x1, R27, P5 ;  /* 0x0000000151c47824 */ /* 0x000fe200028e061b */
[----:B------:R-:W-:Y:S01]  /*5860*/  ISETP.LT.AND.EX P1, PT, R215, R84, PT, P3 ;  /* 0x00000054d700720c */ /* 0x000fe20003f21330 */
[----:B------:R-:W0:Y:S01]  /*5870*/  LDS.128 R24, [R4+0x420] ;  /* 0x0004200004187984 */ /* 0x000e220000000c00 */
[----:B------:R-:W-:-:S02]  /*5880*/  ISETP.LT.U32.AND P3, PT, R211, R44, PT ;  /* 0x0000002cd300720c */ /* 0x000fc40003f61070 */
[----:B------:R-:W-:Y:S02]  /*5890*/  SEL R87, R218, R87, P2 ;  /* 0x00000057da577207 */ /* 0x000fe40001000000 */
[----:B------:R-:W-:Y:S02]  /*58a0*/  SEL R86, R217, R86, P2 ;  /* 0x00000056d9567207 */ /* 0x000fe40001000000 */
[----:B------:R-:W-:Y:S02]  /*58b0*/  ISETP.LT.AND.EX P2, PT, R213, R190, PT, P3 ;  /* 0x000000bed500720c */ /* 0x000fe40003f41330 */
[----:B------:R-:W-:Y:S02]  /*58c0*/  ISETP.LT.U32.AND P3, PT, R47, R48, PT ;  /* 0x000000302f00720c */ /* 0x000fe40003f61070 */
[----:B------:R-:W-:Y:S02]  /*58d0*/  SEL R85, R46, R85, P1 ;  /* 0x000000552e557207 */ /* 0x000fe40000800000 */
[----:B------:R-:W-:-:S02]  /*58e0*/  SEL R84, R215, R84, P1 ;  /* 0x00000054d7547207 */ /* 0x000fc40000800000 */
        /* <DEDUP_REMOVED lines=34> */
[----:B------:R-:W-:Y:S02]  /*5b10*/  ISETP.LT.U32.AND P4, PT, R195, R108, PT ;  /* 0x0000006cc300720c */ /* 0x000fe40003f81070 */
[----:B------:R-:W-:-:S02]  /*5b20*/  SEL R102, R201, R102, P2 ;  /* 0x00000066c9667207 */ /* 0x000fc40001000000 */
[----:B------:R-:W-:Y:S02]  /*5b30*/  SEL R103, R202, R103, P2 ;  /* 0x00000067ca677207 */ /* 0x000fe40001000000 */
[----:B------:R-:W-:Y:S02]  /*5b40*/  SEL R104, R199, R104, P1 ;  /* 0x00000068c7687207 */ /* 0x000fe40000800000 */
[----:B------:R-:W-:Y:S02]  /*5b50*/  SEL R105, R200, R105, P1 ;  /* 0x00000069c8697207 */ /* 0x000fe40000800000 */
[----:B------:R-:W-:Y:S02]  /*5b60*/  ISETP.LT.AND.EX P2, PT, R198, R107, PT, P3 ;  /* 0x0000006bc600720c */ /* 0x000fe40003f41330 */
[----:B------:R-:W-:Y:S02]  /*5b70*/  ISETP.LT.AND.EX P1, PT, R196, R141, PT, P4 ;  /* 0x0000008dc400720c */ /* 0x000fe40003f21340 */
[----:B------:R-:W-:-:S02]  /*5b80*/  ISETP.LT.U32.AND P3, PT, R193, R142, PT ;  /* 0x0000008ec100720c */ /* 0x000fc40003f61070 */
[----:B------:R-:W-:Y:S02]  /*5b90*/  SEL R108, R195, R108, P1 ;  /* 0x0000006cc36c7207 */ /* 0x000fe40000800000 */
        /* <DEDUP_REMOVED lines=97> */
[C---:B0-----:R-:W-:Y:S02]  /*61b0*/  IADD3 R213, P5, PT, R24.reuse, R64, RZ ;  /* 0x0000004018d57210 */ /* 0x041fe40007fbe0ff */
[----:B------:R-:W-:Y:S02]  /*61c0*/  IADD3 R211, P6, PT, R24, R52, RZ ;  /* 0x0000003418d37210 */ /* 0x000fe40007fde0ff */
[----:B------:R-:W-:Y:S01]  /*61d0*/  SEL R135, R192, R135, P2 ;  /* 0x00000087c0877207 */ /* 0x000fe20001000000 */
[----:B------:R-:W-:Y:S01]  /*61e0*/  IMAD.X R210, R25, 0x1, R65, P5 ;  /* 0x0000000119d27824 */ /* 0x000fe200028e0641 */
[----:B------:R-:W-:Y:S01]  /*61f0*/  SEL R136, R191, R136, P2 ;  /* 0x00000088bf887207 */ /* 0x000fe20001000000 */
[----:B------:R-:W-:Y:S01]  /*6200*/  IMAD.X R208, R25, 0x1, R53, P6 ;  /* 0x0000000119d07824 */ /* 0x000fe200030e0635 */
[----:B------:R-:W-:Y:S02]  /*6210*/  SEL R139, R188, R139, P3 ;  /* 0x0000008bbc8b7207 */ /* 0x000fe40001800000 */
[----:B------:R-:W-:-:S02]  /*6220*/  SEL R140, R187, R140, P3 ;  /* 0x0000008cbb8c7207 */ /* 0x000fc40001800000 */
[----:B------:R-:W-:Y:S02]  /*6230*/  SEL R137, R190, R137, P1 ;  /* 0x00000089be897207 */ /* 0x000fe40000800000 */
[----:B------:R-:W-:Y:S02]  /*6240*/  SEL R138, R189, R138, P1 ;  /* 0x0000008abd8a7207 */ /* 0x000fe40000800000 */
[C---:B------:R-:W-:Y:S02]  /*6250*/  IADD3 R207, P2, PT, R24.reuse, R76, RZ ;  /* 0x0000004c18cf7210 */ /* 0x040fe40007f5e0ff */
[C---:B------:R-:W-:Y:S02]  /*6260*/  IADD3 R204, P3, PT, R24.reuse, R60, RZ ;  /* 0x0000003c18cc7210 */ /* 0x040fe40007f7e0ff */
[C---:B------:R-:W-:Y:S02]  /*6270*/  IADD3 R206, P1, PT, R24.reuse, R68, RZ ;  /* 0x0000004418ce7210 */ /* 0x040fe40007f3e0ff */
[C---:B------:R-:W-:Y:S01]  /*6280*/  IADD3 R202, P4, PT, R24.reuse, R72, RZ ;  /* 0x0000004818ca7210 */ /* 0x040fe20007f9e0ff */
[C---:B------:R-:W-:Y:S01]  /*6290*/  IMAD.X R205, R25.reuse, 0x1, R61, P3 ;  /* 0x0000000119cd7824 */ /* 0x040fe200018e063d */
[C---:B------:R-:W-:Y:S01]  /*62a0*/  IADD3 R200, P5, PT, R24.reuse, R80, RZ ;  /* 0x0000005018c87210 */ /* 0x040fe20007fbe0ff */
[C---:B------:R-:W-:Y:S01]  /*62b0*/  IMAD.X R209, R25.reuse, 0x1, R69, P1 ;  /* 0x0000000119d17824 */ /* 0x040fe200008e0645 */
[----:B------:R-:W-:Y:S01]  /*62c0*/  IADD3 R198, P6, PT, R24, R56, RZ ;  /* 0x0000003818c67210 */ /* 0x000fe20007fde0ff */
[C---:B------:R-:W-:Y:S01]  /*62d0*/  IMAD.X R24, R25.reuse, 0x1, R77, P2 ;  /* 0x0000000119187824 */ /* 0x040fe200010e064d */
[-C--:B------:R-:W-:Y:S01]  /*62e0*/  IADD3 R193, P2, PT, R52, R26.reuse, RZ ;  /* 0x0000001a34c17210 */ /* 0x080fe20007f5e0ff */
[C---:B------:R-:W-:Y:S01]  /*62f0*/  IMAD.X R203, R25.reuse, 0x1, R73, P4 ;  /* 0x0000000119cb7824 */ /* 0x040fe200020e0649 */
[-C--:B------:R-:W-:Y:S01]  /*6300*/  IADD3 R192, P3, PT, R76, R26.reuse, RZ ;  /* 0x0000001a4cc07210 */ /* 0x080fe20007f7e0ff */
[----:B------:R-:W-:Y:S01]  /*6310*/  IMAD.X R199, R25, 0x1, R57, P6 ;  /* 0x0000000119c77824 */ /* 0x000fe200030e0639 */
[-C--:B------:R-:W-:Y:S01]  /*6320*/  IADD3 R197, P1, PT, R64, R26.reuse, RZ ;  /* 0x0000001a40c57210 */ /* 0x080fe20007f3e0ff */
[--C-:B------:R-:W-:Y:S01]  /*6330*/  IMAD.X R195, R53, 0x1, R27.reuse, P2 ;  /* 0x0000000135c37824 */ /* 0x100fe200010e061b */
        /* <DEDUP_REMOVED lines=8> */
[----:B------:R-:W-:Y:S01]  /*63c0*/  IADD3 R53, P3, PT, R56, R26, RZ ;  /* 0x0000001a38357210 */ /* 0x000fe20007f7e0ff */
[--C-:B------:R-:W-:Y:S01]  /*63d0*/  IMAD.X R191, R69, 0x1, R27.reuse, P1 ;  /* 0x0000000145bf7824 */ /* 0x100fe200008e061b */
[----:B------:R-:W-:Y:S01]  /*63e0*/  ISETP.LT.U32.AND P1, PT, R213, R186, PT ;  /* 0x000000bad500720c */ /* 0x000fe20003f21070 */
[--C-:B------:R-:W-:Y:S01]  /*63f0*/  IMAD.X R80, R81, 0x1, R27.reuse, P2 ;  /* 0x0000000151507824 */ /* 0x100fe200010e061b */
[----:B------:R-:W-:Y:S01]  /*6400*/  ISETP.LT.U32.AND P2, PT, R211, R184, PT ;  /* 0x000000b8d300720c */ /* 0x000fe20003f41070 */
[----:B------:R-:W-:Y:S01]  /*6410*/  IMAD.X R52, R57, 0x1, R27, P3 ;  /* 0x0000000139347824 */ /* 0x000fe200018e061b */
[----:B------:R-:W-:Y:S01]  /*6420*/  ISETP.LT.AND.EX P1, PT, R210, R185, PT, P1 ;  /* 0x000000b9d200720c */ /* 0x000fe20003f21310 */
[----:B------:R-:W-:Y:S01]  /*6430*/  IMAD.X R201, R25, 0x1, R81, P5 ;  /* 0x0000000119c97824 */ /* 0x000fe200028e0651 */
[----:B------:R-:W-:-:S02]  /*6440*/  ISETP.LT.U32.AND P3, PT, R206, R171, PT ;  /* 0x000000abce00720c */ /* 0x000fc40003f61070 */
[----:B------:R-:W-:Y:S02]  /*6450*/  SEL R56, R213, R186, P1 ;  /* 0x000000bad5387207 */ /* 0x000fe40000800000 */
[----:B------:R-:W-:Y:S02]  /*6460*/  SEL R57, R210, R185, P1 ;  /* 0x000000b9d2397207 */ /* 0x000fe40000800000 */
[----:B------:R-:W-:Y:S02]  /*6470*/  ISETP.LT.AND.EX P2, PT, R208, R183, PT, P2 ;  /* 0x000000b7d000720c */ /* 0x000fe40003f41320 */
[----:B------:R-:W-:Y:S02]  /*6480*/  ISETP.LT.AND.EX P1, PT, R209, R172, PT, P3 ;  /* 0x000000acd100720c */ /* 0x000fe40003f21330 */
[----:B------:R-:W-:Y:S02]  /*6490*/  ISETP.LT.U32.AND P3, PT, R207, R182, PT ;  /* 0x000000b6cf00720c */ /* 0x000fe40003f61070 */
[----:B------:R-:W-:-:S02]  /*64a0*/  SEL R60, R211, R184, P2 ;  /* 0x000000b8d33c7207 */ /* 0x000fc40001000000 */
[----:B------:R-:W-:Y:S02]  /*64b0*/  SEL R61, R208, R183, P2 ;  /* 0x000000b7d03d7207 */ /* 0x000fe40001000000 */
[----:B------:R-:W-:Y:S02]  /*64c0*/  ISETP.LT.AND.EX P2, PT, R24, R181, PT, P3 ;  /* 0x000000b51800720c */ /* 0x000fe40003f41330 */
[----:B------:R-:W-:Y:S02]  /*64d0*/  ISETP.LT.U32.AND P3, PT, R204, R161, PT ;  /* 0x000000a1cc00720c */ /* 0x000fe40003f61070 */
[----:B------:R-:W-:Y:S02]  /*64e0*/  SEL R65, R24, R181, P2 ;  /* 0x000000b518417207 */ /* 0x000fe40001000000 */
[----:B------:R-:W0:Y:S01]  /*64f0*/  LDS.128 R24, [R4+0x600] ;  /* 0x0006000004187984 */ /* 0x000e220000000c00 */
        /* <DEDUP_REMOVED lines=45> */
[----:B0-----:R-:W-:Y:S02]  /*67d0*/  IADD3 R202, P1, PT, R24, R54, RZ ;  /* 0x0000003618ca7210 */ /* 0x001fe40007f3e0ff */
[----:B------:R-:W-:Y:S02]  /*67e0*/  ISETP.LT.AND.EX P3, PT, R52, R119, PT, P3 ;  /* 0x000000773400720c */ /* 0x000fe40003f61330 */
[----:B------:R-:W-:Y:S01]  /*67f0*/  SEL R77, R188, R43, P2 ;  /* 0x0000002bbc4d7207 */ /* 0x000fe20001000000 */
[----:B------:R-:W-:Y:S01]  /*6800*/  IMAD.X R199, R25, 0x1, R55, P1 ;  /* 0x0000000119c77824 */ /* 0x000fe200008e0637 */
[----:B------:R-:W-:Y:S02]  /*6810*/  SEL R118, R53, R118, P3 ;  /* 0x0000007635767207 */ /* 0x000fe40001800000 */
[----:B------:R-:W-:-:S02]  /*6820*/  SEL R119, R52, R119, P3 ;  /* 0x0000007734777207 */ /* 0x000fc40001800000 */
[C---:B------:R-:W-:Y:S02]  /*6830*/  IADD3 R195, P3, PT, R24.reuse, R78, RZ ;  /* 0x0000004e18c37210 */ /* 0x040fe40007f7e0ff */
[----:B------:R-:W-:Y:S02]  /*6840*/  IADD3 R189, P1, PT, R24, R58, RZ ;  /* 0x0000003a18bd7210 */ /* 0x000fe40007f3e0ff */
[----:B------:R-:W-:Y:S01]  /*6850*/  SEL R115, R190, R115, P2 ;  /* 0x00000073be737207 */ /* 0x000fe20001000000 */
[C---:B------:R-:W-:Y:S01]  /*6860*/  IMAD.X R198, R25.reuse, 0x1, R79, P3 ;  /* 0x0000000119c67824 */ /* 0x040fe200018e064f */
[C---:B------:R-:W-:Y:S01]  /*6870*/  IADD3 R80, P6, PT, R24.reuse, R66, RZ ;  /* 0x0000004218507210 */ /* 0x040fe20007fde0ff */
[C---:B------:R-:W-:Y:S01]  /*6880*/  IMAD.X R192, R25.reuse, 0x1, R59, P1 ;  /* 0x0000000119c07824 */ /* 0x040fe200008e063b */
[----:B------:R-:W-:Y:S02]  /*6890*/  IADD3 R197, P2, PT, R24, R70, RZ ;  /* 0x0000004618c57210 */ /* 0x000fe40007f5e0ff */
        /* <DEDUP_REMOVED lines=10> */
[----:B------:R-:W-:Y:S01]  /*6940*/  IADD3 R193, P4, PT, R24, R62, RZ ;  /* 0x0000003e18c17210 */ /* 0x000fe20007f9e0ff */
[----:B------:R-:W-:Y:S01]  /*6950*/  IMAD.X R52, R27, 0x1, R59, P3 ;  /* 0x000000011b347824 */ /* 0x000fe200018e063b */
[----:B------:R-:W-:-:S02]  /*6960*/  ISETP.LT.AND.EX P1, PT, R81, R42, PT, P1 ;  /* 0x0000002a5100720c */ /* 0x000fc40003f21310 */
[----:B------:R-:W-:Y:S02]  /*6970*/  ISETP.LT.U32.AND P2, PT, R202, R41, PT ;  /* 0x00000029ca00720c */ /* 0x000fe40003f41070 */
[----:B------:R-:W-:Y:S02]  /*6980*/  ISETP.LT.U32.AND P3, PT, R197, R88, PT ;  /* 0x00000058c500720c */ /* 0x000fe40003f61070 */
[----:B------:R-:W-:Y:S02]  /*6990*/  SEL R155, R80, R155, P1 ;  /* 0x0000009b509b7207 */ /* 0x000fe40000800000 */
[C---:B------:R-:W-:Y:S02]  /*69a0*/  IADD3 R43, P5, PT, R24.reuse, R74, RZ ;  /* 0x0000004a182b7210 */ /* 0x040fe40007fbe0ff */
[----:B------:R-:W-:Y:S01]  /*69b0*/  IADD3 R191, P6, PT, R24, R82, RZ ;  /* 0x0000005218bf7210 */ /* 0x000fe20007fde0ff */
[----:B------:R-:W-:Y:S01]  /*69c0*/  IMAD.X R24, R25, 0x1, R63, P4 ;  /* 0x0000000119187824 */ /* 0x000fe200020e063f */
[----:B------:R-:W-:Y:S01]  /*69d0*/  SEL R80, R81, R42, P1 ;  /* 0x0000002a51507207 */ /* 0x000fe20000800000 */
[----:B------:R-:W-:Y:S01]  /*69e0*/  IMAD.X R196, R25, 0x1, R75, P5 ;  /* 0x0000000119c47824 */ /* 0x000fe200028e064b */
[----:B------:R-:W-:Y:S01]  /*69f0*/  ISETP.LT.AND.EX P2, PT, R199, R112, PT, P2 ;  /* 0x00000070c700720c */ /* 0x000fe20003f41320 */
[----:B------:R-:W-:Y:S01]  /*6a00*/  IMAD.X R194, R25, 0x1, R83, P6 ;  /* 0x0000000119c27824 */ /* 0x000fe200030e0653 */
[----:B------:R-:W-:-:S02]  /*6a10*/  ISETP.LT.AND.EX P1, PT, R200, R89, PT, P3 ;  /* 0x00000059c800720c */ /* 0x000fc40003f21330 */
[----:B------:R-:W-:Y:S02]  /*6a20*/  IADD3 R179, P4, PT, R26, R74, RZ ;  /* 0x0000004a1ab37210 */ /* 0x000fe40007f9e0ff */
[----:B------:R-:W-:Y:S02]  /*6a30*/  ISETP.LT.U32.AND P3, PT, R195, R92, PT ;  /* 0x0000005cc300720c */ /* 0x000fe40003f61070 */
[----:B------:R-:W-:Y:S01]  /*6a40*/  SEL R81, R202, R41, P2 ;  /* 0x00000029ca517207 */ /* 0x000fe20001000000 */
[----:B------:R-:W-:Y:S01]  /*6a50*/  IMAD.X R178, R27, 0x1, R75, P4 ;  /* 0x000000011bb27824 */ /* 0x000fe200020e064b */
        /* <DEDUP_REMOVED lines=8> */
[----:B------:R-:W-:-:S02]  /*6ae0*/  SEL R93, R198, R93, P2 ;  /* 0x0000005dc65d7207 */ /* 0x000fc40001000000 */
[----:B------:R-:W-:Y:S02]  /*6af0*/  ISETP.LT.AND.EX P2, PT, R196, R175, PT, P4 ;  /* 0x000000afc400720c */ /* 0x000fe40003f41340 */
[----:B------:R-:W-:Y:S02]  /*6b00*/  SEL R23, R24, R23, P1 ;  /* 0x0000001718177207 */ /* 0x000fe40000800000 */
[----:B------:R-:W-:Y:S02]  /*6b10*/  SEL R24, R43, R40, P2 ;  /* 0x000000282b187207 */ /* 0x000fe40001000000 */
[----:B------:R-:W0:Y:S01]  /*6b20*/  LDS.128 R40, [R4+0x610] ;  /* 0x0006100004287984 */ /* 0x000e220000000c00 */
[----:B------:R-:W-:Y:S02]  /*6b30*/  ISETP.LT.U32.AND P3, PT, R191, R174, PT ;  /* 0x000000aebf00720c */ /* 0x000fe40003f61070 */
[----:B------:R-:W-:Y:S02]  /*6b40*/  IADD3 R190, P5, PT, R26, R66, RZ ;  /* 0x000000421abe7210 */ /* 0x000fe40007fbe0ff */
[----:B------:R-:W-:-:S02]  /*6b50*/  SEL R94, R193, R94, P1 ;  /* 0x0000005ec15e7207 */ /* 0x000fc40000800000 */
[----:B------:R-:W-:Y:S01]  /*6b60*/  ISETP.LT.AND.EX P1, PT, R194, R173, PT, P3 ;  /* 0x000000adc200720c */ /* 0x000fe20003f21330 */
[----:B------:R-:W-:Y:S01]  /*6b70*/  IMAD.X R187, R27, 0x1, R67, P5 ;  /* 0x000000011bbb7824 */ /* 0x000fe200028e0643 */
[----:B------:R-:W-:Y:S02]  /*6b80*/  ISETP.LT.U32.AND P3, PT, R189, R28, PT ;  /* 0x0000001cbd00720c */ /* 0x000fe40003f61070 */
[C---:B------:R-:W-:Y:S02]  /*6b90*/  IADD3 R182, P6, PT, R26.reuse, R78, RZ ;  /* 0x0000004e1ab67210 */ /* 0x040fe40007fde0ff */
[----:B------:R-:W-:Y:S02]  /*6ba0*/  IADD3 R177, P5, PT, R26, R82, RZ ;  /* 0x000000521ab17210 */ /* 0x000fe40007fbe0ff */
[----:B------:R-:W-:Y:S01]  /*6bb0*/  SEL R25, R196, R175, P2 ;  /* 0x000000afc4197207 */ /* 0x000fe20001000000 */
[C---:B------:R-:W-:Y:S01]  /*6bc0*/  IMAD.X R184, R27.reuse, 0x1, R79, P6 ;  /* 0x000000011bb87824 */ /* 0x040fe200030e064f */
[----:B------:R-:W-:Y:S01]  /*6bd0*/  ISETP.LT.AND.EX P2, PT, R192, R29, PT, P3 ;  /* 0x0000001dc000720c */ /* 0x000fe20003f41330 */
[----:B------:R-:W-:Y:S01]  /*6be0*/  IMAD.X R176, R27, 0x1, R83, P5 ;  /* 0x000000011bb07824 */ /* 0x000fe200028e0653 */
        /* <DEDUP_REMOVED lines=27> */
[CC--:B------:R-:W-:Y:S02]  /*6da0*/  ISETP.LT.AND.EX P1, PT, R176.reuse, R35.reuse, PT, P4 ;  /* 0x00000023b000720c */ /* 0x0c0fe40003f21340 */
[----:B------:R-:W-:Y:S02]  /*6db0*/  ISETP.LT.U32.AND P3, PT, R53, R36, PT ;  /* 0x000000243500720c */ /* 0x000fe40003f61070 */
[----:B------:R-:W-:Y:S02]  /*6dc0*/  SEL R34, R177, R34, P1 ;  /* 0x00000022b1227207 */ /* 0x000fe40000800000 */
[----:B------:R-:W-:-:S02]  /*6dd0*/  SEL R35, R176, R35, P1 ;  /* 0x00000023b0237207 */ /* 0x000fc40000800000 */
[-C--:B------:R-:W-:Y:S02]  /*6de0*/  ISETP.LT.AND.EX P3, PT, R52, R37.reuse, PT, P3 ;  /* 0x000000253400720c */ /* 0x080fe40003f61330 */
[----:B0-----:R-:W-:Y:S02]  /*6df0*/  IADD3 R200, P1, PT, R40, R54, RZ ;  /* 0x0000003628c87210 */ /* 0x001fe40007f3e0ff */
[----:B------:R-:W-:Y:S02]  /*6e00*/  SEL R36, R53, R36, P3 ;  /* 0x0000002435247207 */ /* 0x000fe40001800000 */
[----:B------:R-:W-:Y:S01]  /*6e10*/  SEL R37, R52, R37, P3 ;  /* 0x0000002534257207 */ /* 0x000fe20001800000 */
[----:B------:R-:W-:Y:S01]  /*6e20*/  IMAD.X R199, R41, 0x1, R55, P1 ;  /* 0x0000000129c77824 */ /* 0x000fe200008e0637 */
[C---:B------:R-:W-:Y:S02]  /*6e30*/  IADD3 R193, P3, PT, R40.reuse, R78, RZ ;  /* 0x0000004e28c17210 */ /* 0x040fe40007f7e0ff */
[----:B------:R-:W-:-:S02]  /*6e40*/  IADD3 R53, P1, PT, R40, R58, RZ ;  /* 0x0000003a28357210 */ /* 0x000fc40007f3e0ff */
        /* <DEDUP_REMOVED lines=8> */
[----:B------:R-:W-:Y:S01]  /*6ed0*/  IADD3 R183, P1, PT, R42, R70, RZ ;  /* 0x000000462ab77210 */ /* 0x000fe20007f3e0ff */
[----:B------:R-:W-:Y:S01]  /*6ee0*/  IMAD.X R186, R43, 0x1, R55, P3 ;  /* 0x000000012bba7824 */ /* 0x000fe200018e0637 */
[----:B------:R-:W-:Y:S01]  /*6ef0*/  IADD3 R194, P5, PT, R40, R74, RZ ;  /* 0x0000004a28c27210 */ /* 0x000fe20007fbe0ff */
[----:B------:R-:W-:Y:S01]  /*6f00*/  IMAD.X R202, R41, 0x1, R67, P6 ;  /* 0x0000000129ca7824 */ /* 0x000fe200030e0643 */
[C---:B------:R-:W-:Y:S01]  /*6f10*/  IADD3 R179, P2, PT, R42.reuse, R62, RZ ;  /* 0x0000003e2ab37210 */ /* 0x040fe20007f5e0ff */
[----:B------:R-:W-:Y:S01]  /*6f20*/  IMAD.X R184, R43, 0x1, R71, P1 ;  /* 0x000000012bb87824 */ /* 0x000fe200008e0647 */
[----:B------:R-:W-:Y:S01]  /*6f30*/  IADD3 R173, P3, PT, R42, R58, RZ ;  /* 0x0000003a2aad7210 */ /* 0x000fe20007f7e0ff */
[----:B------:R-:W-:Y:S01]  /*6f40*/  IMAD.X R196, R41, 0x1, R75, P5 ;  /* 0x0000000129c47824 */ /* 0x000fe200028e064b */
[----:B------:R-:W-:Y:S01]  /*6f50*/  ISETP.LT.U32.AND P1, PT, R201, R38, PT ;  /* 0x00000026c900720c */ /* 0x000fe20003f21070 */
[C---:B------:R-:W-:Y:S01]  /*6f60*/  IMAD.X R180, R43.reuse, 0x1, R63, P2 ;  /* 0x000000012bb47824 */ /* 0x040fe200010e063f */
        /* <DEDUP_REMOVED lines=10> */
[C---:B------:R-:W-:Y:S02]  /*7010*/  IADD3 R181, P6, PT, R42.reuse, R78, RZ ;  /* 0x0000004e2ab57210 */ /* 0x040fe40007fde0ff */
[----:B------:R-:W-:-:S02]  /*7020*/  IADD3 R177, P4, PT, R42, R74, RZ ;  /* 0x0000004a2ab17210 */ /* 0x000fc40007f9e0ff */
[----:B------:R-:W-:Y:S01]  /*7030*/  IADD3 R175, P5, PT, R42, R82, RZ ;  /* 0x000000522aaf7210 */ /* 0x000fe20007fbe0ff */
[----:B------:R-:W-:Y:S01]  /*7040*/  IMAD.X R182, R43, 0x1, R79, P6 ;  /* 0x000000012bb67824 */ /* 0x000fe200030e064f */
[----:B------:R-:W-:Y:S01]  /*7050*/  SEL R38, R201, R38, P1 ;  /* 0x00000026c9267207 */ /* 0x000fe20000800000 */
[C---:B------:R-:W-:Y:S01]  /*7060*/  IMAD.X R178, R43.reuse, 0x1, R75, P4 ;  /* 0x000000012bb27824 */ /* 0x040fe200020e064b */
[----:B------:R-:W-:Y:S01]  /*7070*/  SEL R39, R202, R39, P1 ;  /* 0x00000027ca277207 */ /* 0x000fe20000800000 */
[----:B------:R-:W-:Y:S01]  /*7080*/  IMAD.X R176, R43, 0x1, R83, P5 ;  /* 0x000000012bb07824 */ /* 0x000fe200028e0653 */
[----:B------:R-:W-:Y:S02]  /*7090*/  ISETP.LT.AND.EX P2, PT, R199, R86, PT, P2 ;  /* 0x00000056c700720c */ /* 0x000fe40003f41320 */
[----:B------:R-:W-:Y:S02]  /*70a0*/  ISETP.LT.AND.EX P1, PT, R197, R84, PT, P3 ;  /* 0x00000054c500720c */ /* 0x000fe40003f21330 */
[----:B------:R-:W-:-:S02]  /*70b0*/  ISETP.LT.U32.AND P3, PT, R193, R44, PT ;  /* 0x0000002cc100720c */ /* 0x000fc40003f61070 */
[----:B------:R-:W-:Y:S02]  /*70c0*/  SEL R40, R200, R87, P2 ;  /* 0x00000057c8287207 */ /* 0x000fe40001000000 */
[----:B------:R-:W-:Y:S02]  /*70d0*/  SEL R41, R199, R86, P2 ;  /* 0x00000056c7297207 */ /* 0x000fe40001000000 */
[----:B------:R-:W-:Y:S02]  /*70e0*/  SEL R42, R198, R85, P1 ;  /* 0x00000055c62a7207 */ /* 0x000fe40000800000 */
[----:B------:R-:W-:Y:S02]  /*70f0*/  ISETP.LT.AND.EX P2, PT, R195, R46, PT, P3 ;  /* 0x0000002ec300720c */ /* 0x000fe40003f41330 */
        /* <DEDUP_REMOVED lines=139> */
[----:B------:R-:W-:Y:S02]  /*79b0*/  ISETP.LT.AND.EX P3, PT, R169, R140, PT, P3 ;  /* 0x0000008ca900720c */ /* 0x000fe40003f61330 */
[----:B------:R-:W-:Y:S02]  /*79c0*/  SEL R133, R178, R133, P1 ;  /* 0x00000085b2857207 */ /* 0x000fe40000800000 */
[----:B------:R-:W-:Y:S02]  /*79d0*/  SEL R134, R177, R134, P1 ;  /* 0x00000086b1867207 */ /* 0x000fe40000800000 */
[----:B------:R-:W-:-:S02]  /*79e0*/  SEL R135, R176, R135, P2 ;  /* 0x00000087b0877207 */ /* 0x000fc40001000000 */
[----:B------:R-:W-:Y:S02]  /*79f0*/  SEL R136, R175, R136, P2 ;  /* 0x00000088af887207 */ /* 0x000fe40001000000 */
[----:B------:R-:W-:Y:S02]  /*7a00*/  SEL R140, R169, R140, P3 ;  /* 0x0000008ca98c7207 */ /* 0x000fe40001800000 */
[C---:B------:R-:W-:Y:S02]  /*7a10*/  ISETP.LT.AND.EX P1, PT, R173.reuse, R138, PT, P4 ;  /* 0x0000008aad00720c */ /* 0x040fe40003f21340 */
[----:B0-----:R-:W-:Y:S02]  /*7a20*/  IADD3 R169, P2, PT, R84, R54, RZ ;  /* 0x0000003654a97210 */ /* 0x001fe40007f5e0ff */
[----:B------:R-:W-:Y:S02]  /*7a30*/  SEL R137, R174, R137, P1 ;  /* 0x00000089ae897207 */ /* 0x000fe40000800000 */
[----:B------:R-:W-:-:S02]  /*7a40*/  SEL R138, R173, R138, P1 ;  /* 0x0000008aad8a7207 */ /* 0x000fc40000800000 */
[----:B------:R-:W-:Y:S01]  /*7a50*/  SEL R139, R170, R139, P3 ;  /* 0x0000008baa8b7207 */ /* 0x000fe20001800000 */
[C---:B------:R-:W-:Y:S01]  /*7a60*/  IMAD.X R170, R85.reuse, 0x1, R55, P2 ;  /* 0x0000000155aa7824 */ /* 0x040fe200010e0637 */
[C---:B------:R-:W-:Y:S02]  /*7a70*/  IADD3 R190, P1, PT, R84.reuse, R62, RZ ;  /* 0x0000003e54be7210 */ /* 0x040fe40007f3e0ff */
[C---:B------:R-:W-:Y:S02]  /*7a80*/  IADD3 R195, P3, PT, R84.reuse, R66, RZ ;  /* 0x0000004254c37210 */ /* 0x040fe40007f7e0ff */
[C---:B------:R-:W-:Y:S01]  /*7a90*/  IADD3 R184, P2, PT, R84.reuse, R58, RZ ;  /* 0x0000003a54b87210 */ /* 0x040fe20007f5e0ff */
[C---:B------:R-:W-:Y:S01]  /*7aa0*/  IMAD.X R191, R85.reuse, 0x1, R63, P1 ;  /* 0x0000000155bf7824 */ /* 0x040fe200008e063f */
[-C--:B------:R-:W-:Y:S01]  /*7ab0*/  IADD3 R192, P6, PT, R84, R70.reuse, RZ ;  /* 0x0000004654c07210 */ /* 0x080fe20007fde0ff */
[C---:B------:R-:W-:Y:S01]  /*7ac0*/  IMAD.X R194, R85.reuse, 0x1, R67, P3 ;  /* 0x0000000155c27824 */ /* 0x040fe200018e0643 */
[----:B------:R-:W-:Y:S01]  /*7ad0*/  IADD3 R178, P1, PT, R86, R70, RZ ;  /* 0x0000004656b27210 */ /* 0x000fe20007f3e0ff */
[C---:B------:R-:W-:Y:S01]  /*7ae0*/  IMAD.X R177, R85.reuse, 0x1, R59, P2 ;  /* 0x0000000155b17824 */ /* 0x040fe200010e063b */
[C---:B------:R-:W-:Y:S01]  /*7af0*/  IADD3 R173, P5, PT, R84.reuse, R78, RZ ;  /* 0x0000004e54ad7210 */ /* 0x040fe20007fbe0ff */
[--C-:B------:R-:W-:Y:S01]  /*7b00*/  IMAD.X R193, R85, 0x1, R71.reuse, P6 ;  /* 0x0000000155c17824 */ /* 0x100fe200030e0647 */
[C---:B------:R-:W-:Y:S01]  /*7b10*/  IADD3 R188, P4, PT, R84.reuse, R74, RZ ;  /* 0x0000004a54bc7210 */ /* 0x040fe20007f9e0ff */
[----:B------:R-:W-:Y:S01]  /*7b20*/  IMAD.X R183, R87, 0x1, R71, P1 ;  /* 0x0000000157b77824 */ /* 0x000fe200008e0647 */
        /* <DEDUP_REMOVED lines=9> */
[----:B------:R-:W-:Y:S01]  /*7bc0*/  IMAD.X R181, R87, 0x1, R63, P1 ;  /* 0x0000000157b57824 */ /* 0x000fe200008e063f */
[----:B------:R-:W-:Y:S01]  /*7bd0*/  ISETP.LT.U32.AND P1, PT, R195, R56, PT ;  /* 0x00000038c300720c */ /* 0x000fe20003f21070 */
[C---:B------:R-:W-:Y:S01]  /*7be0*/  IMAD.X R185, R87.reuse, 0x1, R55, P5 ;  /* 0x0000000157b97824 */ /* 0x040fe200028e0637 */
[----:B------:R-:W-:Y:S01]  /*7bf0*/  IADD3 R79, P4, PT, R86, R58, RZ ;  /* 0x0000003a564f7210 */ /* 0x000fe20007f9e0ff */
[----:B------:R-:W-:Y:S01]  /*7c00*/  IMAD.X R82, R87, 0x1, R83, P2 ;  /* 0x0000000157527824 */ /* 0x000fe200010e0653 */
[----:B------:R-:W-:-:S02]  /*7c10*/  ISETP.LT.U32.AND P2, PT, R169, R60, PT ;  /* 0x0000003ca900720c */ /* 0x000fc40003f41070 */
[----:B------:R-:W-:Y:S02]  /*7c20*/  IADD3 R180, P3, PT, R86, R74, RZ ;  /* 0x0000004a56b47210 */ /* 0x000fe40007f7e0ff */
[----:B------:R-:W-:Y:S02]  /*7c30*/  ISETP.LT.AND.EX P1, PT, R194, R57, PT, P1 ;  /* 0x00000039c200720c */ /* 0x000fe40003f21310 */
[----:B------:R-:W-:Y:S01]  /*7c40*/  ISETP.LT.AND.EX P2, PT, R170, R61, PT, P2 ;  /* 0x0000003daa00720c */ /* 0x000fe20003f41320 */
[C---:B------:R-:W-:Y:S01]  /*7c50*/  IMAD.X R84, R87.reuse, 0x1, R75, P3 ;  /* 0x0000000157547824 */ /* 0x040fe200018e064b */
[----:B------:R-:W-:Y:S01]  /*7c60*/  IADD3 R175, P6, PT, R86, R66, RZ ;  /* 0x0000004256af7210 */ /* 0x000fe20007fde0ff */
[----:B------:R-:W-:Y:S01]  /*7c70*/  IMAD.X R86, R87, 0x1, R59, P4 ;  /* 0x0000000157567824 */ /* 0x000fe200020e063b */
[----:B------:R-:W-:Y:S02]  /*7c80*/  SEL R54, R195, R56, P1 ;  /* 0x00000038c3367207 */ /* 0x000fe40000800000 */
[----:B------:R-:W-:Y:S01]  /*7c90*/  SEL R55, R194, R57, P1 ;  /* 0x00000039c2377207 */ /* 0x000fe20000800000 */
[----:B------:R-:W-:Y:S01]  /*7ca0*/  IMAD.X R176, R87, 0x1, R67, P6 ;  /* 0x0000000157b07824 */ /* 0x000fe200030e0643 */
[----:B------:R-:W-:Y:S01]  /*7cb0*/  SEL R169, R169, R60, P2 ;  /* 0x0000003ca9a97207 */ /* 0x000fe20001000000 */
[----:B------:R-:W-:Y:S01]  /*7cc0*/  LDS.128 R56, [R4+0x800] ;  /* 0x0008000004387984 */ /* 0x000fe20000000c00 */
[----:B------:R-:W-:-:S02]  /*7cd0*/  SEL R170, R170, R61, P2 ;  /* 0x0000003daaaa7207 */ /* 0x000fc40001000000 */
[----:B------:R-:W-:Y:S01]  /*7ce0*/  ISETP.LT.U32.AND P3, PT, R192, R171, PT ;  /* 0x000000abc000720c */ /* 0x000fe20003f61070 */
[----:B------:R-:W0:Y:S01]  /*7cf0*/  LDS.128 R60, [R5+0x20] ;  /* 0x00002000053c7984 */ /* 0x000e220000000c00 */
[----:B------:R-:W-:Y:S02]  /*7d00*/  ISETP.LT.U32.AND P1, PT, R173, R64, PT ;  /* 0x00000040ad00720c */ /* 0x000fe40003f21070 */
[CC--:B------:R-:W-:Y:S02]  /*7d10*/  ISETP.LT.AND.EX P3, PT, R193.reuse, R172.reuse, PT, P3 ;  /* 0x000000acc100720c */ /* 0x0c0fe40003f61330 */
[----:B------:R-:W-:Y:S02]  /*7d20*/  ISETP.LT.AND.EX P1, PT, R174, R65, PT, P1 ;  /* 0x00000041ae00720c */ /* 0x000fe40003f21310 */
[----:B------:R-:W-:Y:S02]  /*7d30*/  SEL R171, R192, R171, P3 ;  /* 0x000000abc0ab7207 */ /* 0x000fe40001800000 */
[----:B------:R-:W-:-:S02]  /*7d40*/  SEL R172, R193, R172, P3 ;  /* 0x000000acc1ac7207 */ /* 0x000fc40001800000 */
[----:B------:R-:W-:Y:S02]  /*7d50*/  ISETP.LT.U32.AND P2, PT, R190, R161, PT ;  /* 0x000000a1be00720c */ /* 0x000fe40003f41070 */
[----:B------:R-:W-:Y:S02]  /*7d60*/  ISETP.LT.U32.AND P3, PT, R188, R163, PT ;  /* 0x000000a3bc00720c */ /* 0x000fe40003f61070 */
[----:B------:R-:W-:Y:S02]  /*7d70*/  SEL R173, R173, R64, P1 ;  /* 0x00000040adad7207 */ /* 0x000fe40000800000 */
[----:B------:R-:W-:Y:S02]  /*7d80*/  SEL R174, R174, R65, P1 ;  /* 0x00000041aeae7207 */ /* 0x000fe40000800000 */
[----:B------:R-:W-:Y:S01]  /*7d90*/  ISETP.LT.AND.EX P2, PT, R191, R162, PT, P2 ;  /* 0x000000a2bf00720c */ /* 0x000fe20003f41320 */
[----:B------:R-:W1:Y:S01]  /*7da0*/  LDS.128 R64, [R5+0x60] ;  /* 0x0000600005407984 */ /* 0x000e620000000c00 */
        /* <DEDUP_REMOVED lines=28> */
[----:B------:R-:W-:Y:S02]  /*7f70*/  SEL R159, R70, R159, P1 ;  /* 0x0000009f469f7207 */ /* 0x000fe40000800000 */
[----:B------:R-:W-:Y:S02]  /*7f80*/  SEL R160, R71, R160, P1 ;  /* 0x000000a047a07207 */ /* 0x000fe40000800000 */
[----:B------:R-:W-:Y:S01]  /*7f90*/  ISETP.LT.AND.EX P2, PT, R181, R76, PT, P3 ;  /* 0x0000004cb500720c */ /* 0x000fe20003f41330 */
[----:B------:R-:W2:Y:S01]  /*7fa0*/  LDS.128 R68, [R5+0xa0] ;  /* 0x0000a00005447984 */ /* 0x000ea20000000c00 */
[----:B0-----:R-:W-:-:S02]  /*7fb0*/  IADD3 R78, P3, PT, R56, R60, RZ ;  /* 0x0000003c384e7210 */ /* 0x001fc40007f7e0ff */
[----:B------:R-:W-:Y:S02]  /*7fc0*/  ISETP.LT.U32.AND P1, PT, R180, R77, PT ;  /* 0x0000004db400720c */ /* 0x000fe40003f21070 */
[----:B------:R-:W-:Y:S02]  /*7fd0*/  SEL R178, R179, R72, P2 ;  /* 0x00000048b3b27207 */ /* 0x000fe40001000000 */
[----:B------:R-:W-:Y:S01]  /*7fe0*/  SEL R179, R181, R76, P2 ;  /* 0x0000004cb5b37207 */ /* 0x000fe20001000000 */
[----:B------:R-:W0:Y:S01]  /*7ff0*/  LDS.128 R72, [R5+0xe0] ;  /* 0x0000e00005487984 */ /* 0x000e220000000c00 */
[----:B------:R-:W-:Y:S01]  /*8000*/  ISETP.LT.AND.EX P1, PT, R84, R115, PT, P1 ;  /* 0x000000735400720c */ /* 0x000fe20003f21310 */
[----:B------:R-:W-:Y:S01]  /*8010*/  IMAD.X R181, R57, 0x1, R61, P3 ;  /* 0x0000000139b57824 */ /* 0x000fe200018e063d */
[----:B------:R-:W-:Y:S02]  /*8020*/  ISETP.LT.U32.AND P3, PT, R79, R118, PT ;  /* 0x000000764f00720c */ /* 0x000fe40003f61070 */
        /* <DEDUP_REMOVED lines=8> */
[----:B------:R-:W-:Y:S01]  /*80b0*/  ISETP.LT.AND.EX P2, PT, R82, R117, PT, P2 ;  /* 0x000000755200720c */ /* 0x000fe20003f41320 */
[----:B------:R-:W3:Y:S01]  /*80c0*/  LDS.128 R76, [R5+0x120] ;  /* 0x00012000054c7984 */ /* 0x000ee20000000c00 */
[----:B------:R-:W-:Y:S02]  /*80d0*/  SEL R119, R86, R119, P1 ;  /* 0x0000007756777207 */ /* 0x000fe40000800000 */
[----:B------:R-:W-:Y:S02]  /*80e0*/  SEL R116, R85, R116, P2 ;  /* 0x0000007455747207 */ /* 0x000fe40001000000 */
[----:B------:R-:W-:Y:S02]  /*80f0*/  SEL R117, R82, R117, P2 ;  /* 0x0000007552757207 */ /* 0x000fe40001000000 */
[----:B------:R-:W-:-:S02]  /*8100*/  IADD3 R82, P1, PT, R60, R58, RZ ;  /* 0x0000003a3c527210 */ /* 0x000fc40007f3e0ff */
[----:B-1----:R-:W-:Y:S02]  /*8110*/  IADD3 R182, P2, PT, R56, R64, RZ ;  /* 0x0000004038b67210 */ /* 0x002fe40007f5e0ff */
[----:B------:R-:W-:Y:S01]  /*8120*/  SEL R181, R181, R80, P3 ;  /* 0x00000050b5b57207 */ /* 0x000fe20001800000 */
[----:B------:R-:W-:Y:S01]  /*8130*/  IMAD.X R83, R61, 0x1, R59, P1 ;  /* 0x000000013d537824 */ /* 0x000fe200008e063b */
[----:B------:R-:W-:Y:S01]  /*8140*/  IADD3 R84, P3, PT, R64, R58, RZ ;  /* 0x0000003a40547210 */ /* 0x000fe20007f7e0ff */
[----:B------:R-:W-:Y:S01]  /*8150*/  IMAD.X R85, R57, 0x1, R65, P2 ;  /* 0x0000000139557824 */ /* 0x000fe200010e0641 */
[----:B------:R-:W-:Y:S02]  /*8160*/  ISETP.LT.U32.AND P1, PT, R82, R113, PT ;  /* 0x000000715200720c */ /* 0x000fe40003f21070 */
[----:B------:R-:W-:Y:S01]  /*8170*/  ISETP.LT.U32.AND P2, PT, R182, R81, PT ;  /* 0x00000051b600720c */ /* 0x000fe20003f41070 */
[----:B------:R-:W-:Y:S01]  /*8180*/  IMAD.X R183, R65, 0x1, R59, P3 ;  /* 0x0000000141b77824 */ /* 0x000fe200018e063b */
[----:B------:R-:W-:-:S02]  /*8190*/  ISETP.LT.AND.EX P1, PT, R83, R114, PT, P1 ;  /* 0x000000725300720c */ /* 0x000fc40003f21310 */
[----:B------:R-:W-:Y:S02]  /*81a0*/  ISETP.LT.AND.EX P2, PT, R85, R112, PT, P2 ;  /* 0x000000705500720c */ /* 0x000fe40003f41320 */
[----:B------:R-:W-:Y:S02]  /*81b0*/  ISETP.LT.U32.AND P3, PT, R84, R111, PT ;  /* 0x0000006f5400720c */ /* 0x000fe40003f61070 */
[----:B------:R-:W-:Y:S02]  /*81c0*/  SEL R113, R82, R113, P1 ;  /* 0x0000007152717207 */ /* 0x000fe40000800000 */
[----:B------:R-:W-:Y:S02]  /*81d0*/  SEL R114, R83, R114, P1 ;  /* 0x0000007253727207 */ /* 0x000fe40000800000 */
[----:B------:R-:W-:Y:S02]  /*81e0*/  SEL R182, R182, R81, P2 ;  /* 0x00000051b6b67207 */ /* 0x000fe40001000000 */
[----:B------:R-:W-:Y:S01]  /*81f0*/  ISETP.LT.AND.EX P1, PT, R183, R90, PT, P3 ;  /* 0x0000005ab700720c */ /* 0x000fe20003f21330 */
[----:B------:R-:W1:Y:S01]  /*8200*/  LDS.128 R80, [R5+0x160] ;  /* 0x0001600005507984 */ /* 0x000e620000000c00 */
[----:B------:R-:W-:-:S02]  /*8210*/  SEL R112, R85, R112, P2 ;  /* 0x0000007055707207 */ /* 0x000fc40001000000 */
[----:B--2---:R-:W-:Y:S02]  /*8220*/  IADD3 R185, P2, PT, R56, R68, RZ ;  /* 0x0000004438b97210 */ /* 0x004fe40007f5e0ff */
[----:B------:R-:W-:Y:S02]  /*8230*/  SEL R111, R84, R111, P1 ;  /* 0x0000006f546f7207 */ /* 0x000fe40000800000 */
[----:B------:R-:W-:Y:S01]  /*8240*/  IADD3 R186, P3, PT, R68, R58, RZ ;  /* 0x0000003a44ba7210 */ /* 0x000fe20007f7e0ff */
[----:B------:R-:W2:Y:S01]  /*8250*/  LDS.128 R84, [R5+0x1a0] ;  /* 0x0001a00005547984 */ /* 0x000ea20000000c00 */
[----:B------:R-:W-:Y:S01]  /*8260*/  IMAD.X R190, R57, 0x1, R69, P2 ;  /* 0x0000000139be7824 */ /* 0x000fe200010e0645 */
[----:B0-----:R-:W-:Y:S02]  /*8270*/  IADD3 R189, P4, PT, R56, R72, RZ ;  /* 0x0000004838bd7210 */ /* 0x001fe40007f9e0ff */
        /* <DEDUP_REMOVED lines=11> */
[----:B------:R-:W-:Y:S01]  /*8330*/  SEL R110, R187, R110, P3 ;  /* 0x0000006ebb6e7207 */ /* 0x000fe20001800000 */
[----:B------:R-:W0:Y:S01]  /*8340*/  LDS.128 R88, [R5+0x1e0] ;  /* 0x0001e00005587984 */ /* 0x000e220000000c00 */
[----:B------:R-:W-:Y:S02]  /*8350*/  ISETP.LT.AND.EX P1, PT, R188, R93, PT, P2 ;  /* 0x0000005dbc00720c */ /* 0x000fe40003f21320 */
[----:B------:R-:W-:Y:S02]  /*8360*/  IADD3 R190, P3, PT, R72, R58, RZ ;  /* 0x0000003a48be7210 */ /* 0x000fe40007f7e0ff */
[----:B---3--:R-:W-:Y:S02]  /*8370*/  IADD3 R193, P2, PT, R56, R76, RZ ;  /* 0x0000004c38c17210 */ /* 0x008fe40007f5e0ff */
[----:B------:R-:W-:Y:S01]  /*8380*/  SEL R187, R189, R92, P1 ;  /* 0x0000005cbdbb7207 */ /* 0x000fe20000800000 */
[----:B------:R-:W-:Y:S01]  /*8390*/  IMAD.X R92, R73, 0x1, R59, P3 ;  /* 0x00000001495c7824 */ /* 0x000fe200018e063b */
[----:B------:R-:W-:Y:S01]  /*83a0*/  ISETP.LT.U32.AND P3, PT, R190, R95, PT ;  /* 0x0000005fbe00720c */ /* 0x000fe20003f61070 */
[----:B------:R-:W-:Y:S01]  /*83b0*/  IMAD.X R194, R57, 0x1, R77, P2 ;  /* 0x0000000139c27824 */ /* 0x000fe200010e064d */
[----:B------:R-:W-:-:S02]  /*83c0*/  ISETP.LT.U32.AND P2, PT, R193, R94, PT ;  /* 0x0000005ec100720c */ /* 0x000fc40003f41070 */
[----:B------:R-:W-:Y:S02]  /*83d0*/  SEL R188, R188, R93, P1 ;  /* 0x0000005dbcbc7207 */ /* 0x000fe40000800000 */
[----:B------:R-:W-:Y:S02]  /*83e0*/  ISETP.LT.AND.EX P3, PT, R92, R109, PT, P3 ;  /* 0x0000006d5c00720c */ /* 0x000fe40003f61330 */
[----:B------:R-:W-:Y:S02]  /*83f0*/  IADD3 R191, P4, PT, R76, R58, RZ ;  /* 0x0000003a4cbf7210 */ /* 0x000fe40007f9e0ff */
[----:B------:R-:W-:Y:S02]  /*8400*/  ISETP.LT.AND.EX P1, PT, R194, R23, PT, P2 ;  /* 0x00000017c200720c */ /* 0x000fe40003f21320 */
[----:B------:R-:W-:Y:S01]  /*8410*/  SEL R189, R190, R95, P3 ;  /* 0x0000005fbebd7207 */ /* 0x000fe20001800000 */
[----:B------:R-:W-:Y:S01]  /*8420*/  IMAD.X R192, R77, 0x1, R59, P4 ;  /* 0x000000014dc07824 */ /* 0x000fe200020e063b */
[----:B------:R-:W-:-:S02]  /*8430*/  SEL R109, R92, R109, P3 ;  /* 0x0000006d5c6d7207 */ /* 0x000fc40001800000 */
[----:B------:R-:W-:Y:S02]  /*8440*/  SEL R190, R193, R94, P1 ;  /* 0x0000005ec1be7207 */ /* 0x000fe40000800000 */
[----:B------:R-:W3:Y:S01]  /*8450*/  LDS.128 R92, [R4+0x810] ;  /* 0x00081000045c7984 */ /* 0x000ee20000000c00 */
[C---:B------:R-:W-:Y:S02]  /*8460*/  ISETP.LT.U32.AND P2, PT, R191.reuse, R30, PT ;  /* 0x0000001ebf00720c */ /* 0x040fe40003f41070 */
[----:B------:R-:W-:Y:S02]  /*8470*/  SEL R23, R194, R23, P1 ;  /* 0x00000017c2177207 */ /* 0x000fe40000800000 */
[----:B------:R-:W-:Y:S02]  /*8480*/  ISETP.LT.AND.EX P2, PT, R192, R31, PT, P2 ;  /* 0x0000001fc000720c */ /* 0x000fe40003f41320 */
[----:B-1----:R-:W-:Y:S02]  /*8490*/  IADD3 R195, P1, PT, R56, R80, RZ ;  /* 0x0000005038c37210 */ /* 0x002fe40007f3e0ff */
[----:B------:R-:W-:-:S02]  /*84a0*/  SEL R30, R191, R30, P2 ;  /* 0x0000001ebf1e7207 */ /* 0x000fc40001000000 */
[----:B------:R-:W-:Y:S01]  /*84b0*/  SEL R31, R192, R31, P2 ;  /* 0x0000001fc01f7207 */ /* 0x000fe20001000000 */
[----:B------:R-:W-:Y:S01]  /*84c0*/  IMAD.X R192, R57, 0x1, R81, P1 ;  /* 0x0000000139c07824 */ /* 0x000fe200008e0651 */
[----:B------:R-:W-:Y:S02]  /*84d0*/  IADD3 R193, P3, PT, R80, R58, RZ ;  /* 0x0000003a50c17210 */ /* 0x000fe40007f7e0ff */
[----:B--2---:R-:W-:Y:S02]  /*84e0*/  IADD3 R197, P2, PT, R56, R84, RZ ;  /* 0x0000005438c57210 */ /* 0x004fe40007f5e0ff */
        /* <DEDUP_REMOVED lines=12> */
[----:B0-----:R-:W-:Y:S02]  /*85b0*/  IADD3 R197, P2, PT, R56, R88, RZ ;  /* 0x0000005838c57210 */ /* 0x001fe40007f5e0ff */
[----:B------:R-:W-:Y:S02]  /*85c0*/  SEL R33, R194, R33, P3 ;  /* 0x00000021c2217207 */ /* 0x000fe40001800000 */
[----:B------:R-:W-:Y:S01]  /*85d0*/  IADD3 R195, P3, PT, R84, R58, RZ ;  /* 0x0000003a54c37210 */ /* 0x000fe20007f7e0ff */
[----:B------:R-:W-:Y:S01]  /*85e0*/  IMAD.X R26, R57, 0x1, R89, P2 ;  /* 0x00000001391a7824 */ /* 0x000fe200010e0659 */
[----:B------:R-:W-:Y:S02]  /*85f0*/  ISETP.LT.U32.AND P2, PT, R197, R28, PT ;  /* 0x0000001cc500720c */ /* 0x000fe40003f41070 */
[----:B------:R-:W-:Y:S01]  /*8600*/  SEL R56, R196, R27, P1 ;  /* 0x0000001bc4387207 */ /* 0x000fe20000800000 */
        /* <DEDUP_REMOVED lines=8> */
[----:B---3--:R-:W-:-:S02]  /*8690*/  IADD3 R213, P1, PT, R92, R64, RZ ;  /* 0x000000405cd57210 */ /* 0x008fc40007f3e0ff */
[----:B------:R-:W-:Y:S02]  /*86a0*/  ISETP.LT.U32.AND P4, PT, R25, R36, PT ;  /* 0x000000241900720c */ /* 0x000fe40003f81070 */
[----:B------:R-:W-:Y:S01]  /*86b0*/  SEL R34, R195, R34, P3 ;  /* 0x00000022c3227207 */ /* 0x000fe20001800000 */
[C---:B------:R-:W-:Y:S01]  /*86c0*/  IMAD.X R212, R93.reuse, 0x1, R65, P1 ;  /* 0x000000015dd47824 */ /* 0x040fe200008e0641 */
[----:B------:R-:W-:Y:S02]  /*86d0*/  SEL R35, R24, R35, P3 ;  /* 0x0000002318237207 */ /* 0x000fe40001800000 */
[----:B------:R-:W-:Y:S02]  /*86e0*/  IADD3 R207, P3, PT, R92, R72, RZ ;  /* 0x000000485ccf7210 */ /* 0x000fe40007f7e0ff */
[----:B------:R-:W-:Y:S02]  /*86f0*/  ISETP.LT.AND.EX P2, PT, R58, R37, PT, P4 ;  /* 0x000000253a00720c */ /* 0x000fe40003f41340 */
[C---:B------:R-:W-:Y:S01]  /*8700*/  IADD3 R205, P1, PT, R92.reuse, R88, RZ ;  /* 0x000000585ccd7210 */ /* 0x040fe20007f3e0ff */
[----:B------:R-:W-:Y:S01]  /*8710*/  IMAD.X R209, R93, 0x1, R73, P3 ;  /* 0x000000015dd17824 */ /* 0x000fe200018e0649 */
[----:B------:R-:W-:-:S02]  /*8720*/  IADD3 R215, P6, PT, R92, R60, RZ ;  /* 0x0000003c5cd77210 */ /* 0x000fc40007fde0ff */
[----:B------:R-:W-:Y:S01]  /*8730*/  IADD3 R24, P5, PT, R92, R80, RZ ;  /* 0x000000505c187210 */ /* 0x000fe20007fbe0ff */
[----:B------:R-:W-:Y:S01]  /*8740*/  IMAD.X R204, R93, 0x1, R89, P1 ;  /* 0x000000015dcc7824 */ /* 0x000fe200008e0659 */
[----:B------:R-:W-:Y:S01]  /*8750*/  SEL R36, R25, R36, P2 ;  /* 0x0000002419247207 */ /* 0x000fe20001000000 */
[C---:B------:R-:W-:Y:S01]  /*8760*/  IMAD.X R214, R93.reuse, 0x1, R61, P6 ;  /* 0x000000015dd67824 */ /* 0x040fe200030e063d */
[----:B------:R-:W-:Y:S01]  /*8770*/  SEL R37, R58, R37, P2 ;  /* 0x000000253a257207 */ /* 0x000fe20001000000 */
[C---:B------:R-:W-:Y:S01]  /*8780*/  IMAD.X R210, R93.reuse, 0x1, R81, P5 ;  /* 0x000000015dd27824 */ /* 0x040fe200028e0651 */
[----:B------:R-:W-:Y:S02]  /*8790*/  IADD3 R211, P2, PT, R92, R68, RZ ;  /* 0x000000445cd37210 */ /* 0x000fe40007f5e0ff */
[-C--:B------:R-:W-:Y:S02]  /*87a0*/  IADD3 R201, P3, PT, R64, R94.reuse, RZ ;  /* 0x0000005e40c97210 */ /* 0x080fe40007f7e0ff */
        /* <DEDUP_REMOVED lines=8> */
[-C--:B------:R-:W-:Y:S01]  /*8830*/  IADD3 R195, P2, PT, R76, R94.reuse, RZ ;  /* 0x0000005e4cc37210 */ /* 0x080fe20007f5e0ff */
[----:B------:R-:W-:Y:S01]  /*8840*/  IMAD.X R208, R93, 0x1, R85, P6 ;  /* 0x000000015dd07824 */ /* 0x000fe200030e0655 */
[----:B------:R-:W-:Y:S01]  /*8850*/  IADD3 R57, P3, PT, R88, R94, RZ ;  /* 0x0000005e58397210 */ /* 0x000fe20007f7e0ff */
[--C-:B------:R-:W-:Y:S01]  /*8860*/  IMAD.X R202, R61, 0x1, R95.reuse, P5 ;  /* 0x000000013dca7824 */ /* 0x100fe200028e065f */
[----:B------:R-:W-:Y:S01]  /*8870*/  ISETP.LT.U32.AND P1, PT, R215, R38, PT ;  /* 0x00000026d700720c */ /* 0x000fe20003f21070 */
[----:B------:R-:W-:Y:S01]  /*8880*/  IMAD.X R194, R77, 0x1, R95, P2 ;  /* 0x000000014dc27824 */ /* 0x000fe200010e065f */
[----:B------:R-:W-:-:S02]  /*8890*/  IADD3 R197, P6, PT, R72, R94, RZ ;  /* 0x0000005e48c57210 */ /* 0x000fc40007fde0ff */
[-C--:B------:R-:W-:Y:S02]  /*88a0*/  IADD3 R93, P4, PT, R80, R94.reuse, RZ ;  /* 0x0000005e505d7210 */ /* 0x080fe40007f9e0ff */
[----:B------:R-:W-:Y:S01]  /*88b0*/  IADD3 R59, P5, PT, R84, R94, RZ ;  /* 0x0000005e543b7210 */ /* 0x000fe20007fbe0ff */
[--C-:B------:R-:W-:Y:S01]  /*88c0*/  IMAD.X R94, R89, 0x1, R95.reuse, P3 ;  /* 0x00000001595e7824 */ /* 0x100fe200018e065f */
[----:B------:R-:W-:Y:S01]  /*88d0*/  ISETP.LT.AND.EX P1, PT, R214, R39, PT, P1 ;  /* 0x00000027d600720c */ /* 0x000fe20003f21310 */
[--C-:B------:R-:W-:Y:S01]  /*88e0*/  IMAD.X R92, R81, 0x1, R95.reuse, P4 ;  /* 0x00000001515c7824 */ /* 0x100fe200020e065f */
[----:B------:R-:W-:Y:S01]  /*88f0*/  ISETP.LT.U32.AND P2, PT, R213, R40, PT ;  /* 0x00000028d500720c */ /* 0x000fe20003f41070 */
[--C-:B------:R-:W-:Y:S01]  /*8900*/  IMAD.X R196, R73, 0x1, R95.reuse, P6 ;  /* 0x0000000149c47824 */ /* 0x100fe200030e065f */
[----:B------:R-:W-:Y:S01]  /*8910*/  ISETP.LT.U32.AND P3, PT, R211, R42, PT ;  /* 0x0000002ad300720c */ /* 0x000fe20003f61070 */
[----:B------:R-:W-:Y:S01]  /*8920*/  IMAD.X R58, R85, 0x1, R95, P5 ;  /* 0x00000001553a7824 */ /* 0x000fe200028e065f */
        /* <DEDUP_REMOVED lines=16> */
[----:B------:R-:W-:Y:S02]  /*8a30*/  SEL R48, R25, R48, P1 ;  /* 0x0000003019307207 */ /* 0x000fe40000800000 */
[----:B------:R-:W-:Y:S02]  /*8a40*/  SEL R50, R27, R50, P1 ;  /* 0x000000321b327207 */ /* 0x000fe40000800000 */
[----:B------:R-:W-:-:S02]  /*8a50*/  SEL R51, R24, R51, P2 ;  /* 0x0000003318337207 */ /* 0x000fc40001000000 */
[----:B------:R-:W0:Y:S01]  /*8a60*/  LDS.128 R24, [R4+0x820] ;  /* 0x0008200004187984 */ /* 0x000e220000000c00 */
[----:B------:R-:W-:Y:S02]  /*8a70*/  ISETP.LT.U32.AND P3, PT, R206, R47, PT ;  /* 0x0000002fce00720c */ /* 0x000fe40003f61070 */
[----:B------:R-:W-:Y:S02]  /*8a80*/  SEL R45, R210, R45, P2 ;  /* 0x0000002dd22d7207 */ /* 0x000fe40001000000 */
[----:B------:R-:W-:Y:S02]  /*8a90*/  ISETP.LT.AND.EX P1, PT, R208, R49, PT, P3 ;  /* 0x00000031d000720c */ /* 0x000fe40003f21330 */
[----:B------:R-:W-:Y:S02]  /*8aa0*/  ISETP.LT.U32.AND P3, PT, R205, R52, PT ;  /* 0x00000034cd00720c */ /* 0x000fe40003f61070 */
[----:B------:R-:W-:Y:S02]  /*8ab0*/  ISETP.LT.U32.AND P4, PT, R203, R96, PT ;  /* 0x00000060cb00720c */ /* 0x000fe40003f81070 */
[----:B------:R-:W-:-:S02]  /*8ac0*/  ISETP.LT.AND.EX P2, PT, R204, R53, PT, P3 ;  /* 0x00000035cc00720c */ /* 0x000fc40003f41330 */
        /* <DEDUP_REMOVED lines=152> */
[----:B------:R-:W-:Y:S01]  /*9450*/  IADD3 R196, P4, PT, R24, R80, RZ ;  /* 0x0000005018c47210 */ /* 0x000fe20007f9e0ff */
[--C-:B------:R-:W-:Y:S01]  /*9460*/  IMAD.X R76, R77, 0x1, R27.reuse, P2 ;  /* 0x000000014d4c7824 */ /* 0x100fe200010e061b */
[-C--:B------:R-:W-:Y:S01]  /*9470*/  IADD3 R59, P2, PT, R84, R26.reuse, RZ ;  /* 0x0000001a543b7210 */ /* 0x080fe20007f5e0ff */
[----:B------:R-:W-:Y:S01]  /*9480*/  IMAD.X R80, R81, 0x1, R27, P3 ;  /* 0x0000000151507824 */ /* 0x000fe200018e061b */
[----:B------:R-:W-:Y:S01]  /*9490*/  IADD3 R57, P3, PT, R88, R26, RZ ;  /* 0x0000001a58397210 */ /* 0x000fe20007f7e0ff */
[----:B------:R-:W-:Y:S01]  /*94a0*/  IMAD.X R199, R25, 0x1, R81, P4 ;  /* 0x0000000119c77824 */ /* 0x000fe200020e0651 */
[----:B------:R-:W-:-:S02]  /*94b0*/  ISETP.LT.U32.AND P1, PT, R209, R54, PT ;  /* 0x00000036d100720c */ /* 0x000fc40003f21070 */
[C---:B------:R-:W-:Y:S01]  /*94c0*/  IADD3 R194, P5, PT, R24.reuse, R84, RZ ;  /* 0x0000005418c27210 */ /* 0x040fe20007fbe0ff */
[--C-:B------:R-:W-:Y:S01]  /*94d0*/  IMAD.X R84, R85, 0x1, R27.reuse, P2 ;  /* 0x0000000155547824 */ /* 0x100fe200010e061b */
[----:B------:R-:W-:Y:S01]  /*94e0*/  IADD3 R94, P6, PT, R24, R88, RZ ;  /* 0x00000058185e7210 */ /* 0x000fe20007fde0ff */
[----:B------:R-:W-:Y:S01]  /*94f0*/  IMAD.X R88, R89, 0x1, R27, P3 ;  /* 0x0000000159587824 */ /* 0x000fe200018e061b */
[----:B------:R-:W-:Y:S01]  /*9500*/  ISETP.LT.AND.EX P1, PT, R206, R55, PT, P1 ;  /* 0x00000037ce00720c */ /* 0x000fe20003f21310 */
[C---:B------:R-:W-:Y:S01]  /*9510*/  IMAD.X R197, R25.reuse, 0x1, R85, P5 ;  /* 0x0000000119c57824 */ /* 0x040fe200028e0655 */
[----:B------:R-:W-:Y:S01]  /*9520*/  ISETP.LT.U32.AND P2, PT, R204, R169, PT ;  /* 0x000000a9cc00720c */ /* 0x000fe20003f41070 */
[----:B------:R-:W-:Y:S01]  /*9530*/  IMAD.X R195, R25, 0x1, R89, P6 ;  /* 0x0000000119c37824 */ /* 0x000fe200030e0659 */
[----:B------:R-:W-:Y:S01]  /*9540*/  ISETP.LT.U32.AND P3, PT, R202, R171, PT ;  /* 0x000000abca00720c */ /* 0x000fe20003f61070 */
[----:B------:R-:W0:Y:S01]  /*9550*/  LDS.128 R24, [R4+0xa00] ;  /* 0x000a000004187984 */ /* 0x000e220000000c00 */
        /* <DEDUP_REMOVED lines=75> */
[C---:B------:R-:W-:Y:S01]  /*9a10*/  IMAD.X R77, R27.reuse, 0x1, R71, P1 ;  /* 0x000000011b4d7824 */ /* 0x040fe200008e0647 */
        /* <DEDUP_REMOVED lines=119> */
[----:B------:R-:W-:Y:S01]  /*a190*/  ISETP.LT.AND.EX P2, PT, R84, R41, PT, P2 ;  /* 0x000000295400720c */ /* 0x000fe20003f41320 */
[----:B------:R-:W0:Y:S01]  /*a1a0*/  LDS.128 R24, [R4+0xa20] ;  /* 0x000a200004187984 */ /* 0x000e220000000c00 */
[----:B------:R-:W-:Y:S02]  /*a1b0*/  ISETP.LT.AND.EX P1, PT, R88, R43, PT, P3 ;  /* 0x0000002b5800720c */ /* 0x000fe40003f21330 */
[----:B------:R-:W-:-:S02]  /*a1c0*/  ISETP.LT.U32.AND P3, PT, R89, R44, PT ;  /* 0x0000002c5900720c */ /* 0x000fc40003f61070 */
[----:B------:R-:W-:Y:S02]  /*a1d0*/  SEL R81, R81, R40, P2 ;  /* 0x0000002851517207 */ /* 0x000fe40001000000 */
[----:B------:R-:W-:Y:S02]  /*a1e0*/  SEL R84, R84, R41, P2 ;  /* 0x0000002954547207 */ /* 0x000fe40001000000 */
[----:B------:R-:W-:Y:S02]  /*a1f0*/  ISETP.LT.AND.EX P2, PT, R195, R46, PT, P3 ;  /* 0x0000002ec300720c */ /* 0x000fe40003f41330 */
[----:B------:R-:W-:Y:S02]  /*a200*/  ISETP.LT.U32.AND P3, PT, R93, R48, PT ;  /* 0x000000305d00720c */ /* 0x000fe40003f61070 */
[----:B------:R-:W-:Y:S02]  /*a210*/  SEL R85, R85, R42, P1 ;  /* 0x0000002a55557207 */ /* 0x000fe40000800000 */
[----:B------:R-:W-:-:S02]  /*a220*/  SEL R88, R88, R43, P1 ;  /* 0x0000002b58587207 */ /* 0x000fc40000800000 */
[----:B------:R-:W-:Y:S02]  /*a230*/  ISETP.LT.U32.AND P4, PT, R194, R51, PT ;  /* 0x00000033c200720c */ /* 0x000fe40003f81070 */
[----:B------:R-:W-:Y:S02]  /*a240*/  ISETP.LT.AND.EX P1, PT, R95, R50, PT, P3 ;  /* 0x000000325f00720c */ /* 0x000fe40003f21330 */
[----:B------:R-:W-:Y:S02]  /*a250*/  ISETP.LT.U32.AND P3, PT, R196, R47, PT ;  /* 0x0000002fc400720c */ /* 0x000fe40003f61070 */
[----:B------:R-:W-:Y:S02]  /*a260*/  SEL R89, R89, R44, P2 ;  /* 0x0000002c59597207 */ /* 0x000fe40001000000 */
[----:B------:R-:W-:Y:S02]  /*a270*/  SEL R92, R195, R46, P2 ;  /* 0x0000002ec35c7207 */ /* 0x000fe40001000000 */
[----:B------:R-:W-:-:S02]  /*a280*/  ISETP.LT.AND.EX P2, PT, R206, R45, PT, P4 ;  /* 0x0000002dce00720c */ /* 0x000fc40003f41340 */
        /* <DEDUP_REMOVED lines=90> */
[----:B------:R-:W-:Y:S01]  /*a830*/  ISETP.LT.AND.EX P1, PT, R24, R153, PT, P3 ;  /* 0x000000991800720c */ /* 0x000fe20003f21330 */
[----:B------:R-:W-:Y:S01]  /*a840*/  LDS.128 R96, [R4+0xc10] ;  /* 0x000c100004607984 */ /* 0x000fe20000000c00 */
[----:B------:R-:W-:-:S02]  /*a850*/  ISETP.LT.U32.AND P4, PT, R49, R154, PT ;  /* 0x0000009a3100720c */ /* 0x000fc40003f81070 */
[----:B------:R-:W-:Y:S02]  /*a860*/  SEL R153, R24, R153, P1 ;  /* 0x0000009918997207 */ /* 0x000fe40000800000 */
[----:B------:R-:W0:Y:S01]  /*a870*/  LDS.128 R24, [R4+0xa30] ;  /* 0x000a300004187984 */ /* 0x000e220000000c00 */
[----:B------:R-:W-:Y:S02]  /*a880*/  ISETP.LT.U32.AND P3, PT, R46, R121, PT ;  /* 0x000000792e00720c */ /* 0x000fe40003f61070 */
        /* <DEDUP_REMOVED lines=32> */
[----:B------:R-:W-:Y:S02]  /*aa90*/  ISETP.LT.U32.AND P4, PT, R30, R137, PT ;  /* 0x000000891e00720c */ /* 0x000fe40003f81070 */
[----:B------:R-:W-:-:S02]  /*aaa0*/  ISETP.LT.AND.EX P2, PT, R33, R136, PT, P3 ;  /* 0x000000882100720c */ /* 0x000fc40003f41330 */
[----:B------:R-:W-:Y:S02]  /*aab0*/  SEL R133, R34, R133, P1 ;  /* 0x0000008522857207 */ /* 0x000fe40000800000 */
[----:B------:R-:W-:Y:S02]  /*aac0*/  ISETP.LT.U32.AND P3, PT, R28, R139, PT ;  /* 0x0000008b1c00720c */ /* 0x000fe40003f61070 */
[----:B------:R-:W-:Y:S02]  /*aad0*/  SEL R134, R35, R134, P1 ;  /* 0x0000008623867207 */ /* 0x000fe40000800000 */
[----:B------:R-:W-:Y:S02]  /*aae0*/  ISETP.LT.AND.EX P1, PT, R31, R138, PT, P4 ;  /* 0x0000008a1f00720c */ /* 0x000fe40003f21340 */
[----:B------:R-:W-:Y:S02]  /*aaf0*/  SEL R135, R32, R135, P2 ;  /* 0x0000008720877207 */ /* 0x000fe40001000000 */
[----:B------:R-:W-:-:S02]  /*ab00*/  SEL R136, R33, R136, P2 ;  /* 0x0000008821887207 */ /* 0x000fc40001000000 */
[----:B0-----:R-:W-:Y:S02]  /*ab10*/  IADD3 R34, P2, PT, R24, R66, RZ ;  /* 0x0000004218227210 */ /* 0x001fe40007f5e0ff */
[----:B------:R-:W-:Y:S02]  /*ab20*/  ISETP.LT.AND.EX P3, PT, R29, R140, PT, P3 ;  /* 0x0000008c1d00720c */ /* 0x000fe40003f61330 */
[----:B------:R-:W-:Y:S01]  /*ab30*/  SEL R137, R30, R137, P1 ;  /* 0x000000891e897207 */ /* 0x000fe20000800000 */
[----:B------:R-:W-:Y:S01]  /*ab40*/  IMAD.X R35, R25, 0x1, R67, P2 ;  /* 0x0000000119237824 */ /* 0x000fe200010e0643 */
[----:B------:R-:W-:Y:S02]  /*ab50*/  SEL R138, R31, R138, P1 ;  /* 0x0000008a1f8a7207 */ /* 0x000fe40000800000 */
[----:B------:R-:W-:Y:S02]  /*ab60*/  IADD3 R46, P1, PT, R24, R78, RZ ;  /* 0x0000004e182e7210 */ /* 0x000fe40007f3e0ff */
[----:B------:R-:W-:-:S02]  /*ab70*/  SEL R139, R28, R139, P3 ;  /* 0x0000008b1c8b7207 */ /* 0x000fc40001800000 */
[----:B------:R-:W-:Y:S01]  /*ab80*/  SEL R140, R29, R140, P3 ;  /* 0x0000008c1d8c7207 */ /* 0x000fe20001800000 */
[C---:B------:R-:W-:Y:S01]  /*ab90*/  IMAD.X R43, R25.reuse, 0x1, R79, P1 ;  /* 0x00000001192b7824 */ /* 0x040fe200008e064f */
[C---:B------:R-:W-:Y:S02]  /*aba0*/  IADD3 R53, P3, PT, R24.reuse, R62, RZ ;  /* 0x0000003e18357210 */ /* 0x040fe40007f7e0ff */
[C---:B------:R-:W-:Y:S02]  /*abb0*/  IADD3 R28, P2, PT, R24.reuse, R90, RZ ;  /* 0x0000005a181c7210 */ /* 0x040fe40007f5e0ff */
[-C--:B------:R-:W-:Y:S01]  /*abc0*/  IADD3 R32, P6, PT, R24, R70.reuse, RZ ;  /* 0x0000004618207210 */ /* 0x080fe20007fde0ff */
[C---:B------:R-:W-:Y:S01]  /*abd0*/  IMAD.X R50, R25.reuse, 0x1, R63, P3 ;  /* 0x0000000119327824 */ /* 0x040fe200018e063f */
[----:B------:R-:W-:Y:S01]  /*abe0*/  IADD3 R38, P1, PT, R26, R70, RZ ;  /* 0x000000461a267210 */ /* 0x000fe20007f3e0ff */
[C---:B------:R-:W-:Y:S01]  /*abf0*/  IMAD.X R29, R25.reuse, 0x1, R91, P2 ;  /* 0x00000001191d7824 */ /* 0x040fe200010e065b */
[C---:B------:R-:W-:Y:S01]  /*ac00*/  IADD3 R48, P5, PT, R24.reuse, R74, RZ ;  /* 0x0000004a18307210 */ /* 0x040fe20007fbe0ff */
[--C-:B------:R-:W-:Y:S01]  /*ac10*/  IMAD.X R33, R25, 0x1, R71.reuse, P6 ;  /* 0x0000000119217824 */ /* 0x100fe200030e0647 */
[----:B------:R-:W-:Y:S01]  /*ac20*/  IADD3 R30, P3, PT, R24, R86, RZ ;  /* 0x00000056181e7210 */ /* 0x000fe20007f7e0ff */
[----:B------:R-:W-:Y:S01]  /*ac30*/  IMAD.X R71, R27, 0x1, R71, P1 ;  /* 0x000000011b477824 */ /* 0x000fe200008e0647 */
        /* <DEDUP_REMOVED lines=8> */
[----:B------:R-:W-:Y:S01]  /*acc0*/  IADD3 R44, P4, PT, R24, R82, RZ ;  /* 0x00000052182c7210 */ /* 0x000fe20007f9e0ff */
[----:B------:R-:W-:Y:S01]  /*acd0*/  IMAD.X R82, R27, 0x1, R83, P3 ;  /* 0x000000011b527824 */ /* 0x000fe200018e0653 */
[----:B------:R-:W-:Y:S01]  /*ace0*/  ISETP.LT.U32.AND P1, PT, R53, R54, PT ;  /* 0x000000363500720c */ /* 0x000fe20003f21070 */
[----:B------:R-:W-:Y:S01]  /*acf0*/  IMAD.X R86, R27, 0x1, R87, P2 ;  /* 0x000000011b567824 */ /* 0x000fe200010e0657 */
[----:B------:R-:W-:Y:S01]  /*ad00*/  IADD3 R42, P6, PT, R26, R62, RZ ;  /* 0x0000003e1a2a7210 */ /* 0x000fe20007fde0ff */
[----:B------:R-:W-:Y:S01]  /*ad10*/  IMAD.X R39, R25, 0x1, R83, P4 ;  /* 0x0000000119277824 */ /* 0x000fe200020e0653 */
[----:B------:R-:W-:-:S02]  /*ad20*/  ISETP.LT.U32.AND P2, PT, R34, R169, PT ;  /* 0x000000a92200720c */ /* 0x000fc40003f41070 */
[----:B------:R-:W-:Y:S01]  /*ad30*/  ISETP.LT.U32.AND P3, PT, R32, R171, PT ;  /* 0x000000ab2000720c */ /* 0x000fe20003f61070 */
[----:B------:R-:W-:Y:S01]  /*ad40*/  IMAD.X R37, R27, 0x1, R63, P6 ;  /* 0x000000011b257824 */ /* 0x000fe200030e063f */
[-C--:B------:R-:W-:Y:S02]  /*ad50*/  ISETP.LT.AND.EX P1, PT, R50, R55.reuse, PT, P1 ;  /* 0x000000373200720c */ /* 0x080fe40003f21310 */
[C---:B------:R-:W-:Y:S02]  /*ad60*/  IADD3 R40, P5, PT, R26.reuse, R66, RZ ;  /* 0x000000421a287210 */ /* 0x040fe40007fbe0ff */
[----:B------:R-:W-:Y:S02]  /*ad70*/  IADD3 R45, P4, PT, R26, R90, RZ ;  /* 0x0000005a1a2d7210 */ /* 0x000fe40007f9e0ff */
[----:B------:R-:W-:Y:S01]  /*ad80*/  ISETP.LT.AND.EX P2, PT, R35, R170, PT, P2 ;  /* 0x000000aa2300720c */ /* 0x000fe20003f41320 */
[----:B------:R-:W-:Y:S01]  /*ad90*/  IMAD.X R67, R27, 0x1, R67, P5 ;  /* 0x000000011b437824 */ /* 0x000fe200028e0643 */
[----:B------:R-:W-:Y:S01]  /*ada0*/  ISETP.LT.AND.EX P3, PT, R33, R172, PT, P3 ;  /* 0x000000ac2100720c */ /* 0x000fe20003f61330 */
[----:B------:R-:W-:Y:S01]  /*adb0*/  IMAD.X R90, R27, 0x1, R91, P4 ;  /* 0x000000011b5a7824 */ /* 0x000fe200020e065b */
[----:B------:R-:W-:Y:S01]  /*adc0*/  SEL R62, R53, R54, P1 ;  /* 0x00000036353e7207 */ /* 0x000fe20000800000 */
[----:B------:R-:W-:Y:S01]  /*add0*/  LDS.128 R24, [R5+0x30] ;  /* 0x0000300005187984 */ /* 0x000fe20000000c00 */
[----:B------:R-:W-:-:S02]  /*ade0*/  SEL R63, R50, R55, P1 ;  /* 0x00000037323f7207 */ /* 0x000fc40000800000 */
[----:B------:R-:W-:Y:S02]  /*adf0*/  ISETP.LT.U32.AND P1, PT, R48, R173, PT ;  /* 0x000000ad3000720c */ /* 0x000fe40003f21070 */
[----:B------:R-:W-:Y:S02]  /*ae00*/  SEL R169, R34, R169, P2 ;  /* 0x000000a922a97207 */ /* 0x000fe40001000000 */
[----:B------:R-:W-:Y:S02]  /*ae10*/  SEL R170, R35, R170, P2 ;  /* 0x000000aa23aa7207 */ /* 0x000fe40001000000 */
[----:B------:R-:W-:Y:S02]  /*ae20*/  SEL R171, R32, R171, P3 ;  /* 0x000000ab20ab7207 */ /* 0x000fe40001800000 */
[----:B------:R-:W-:Y:S02]  /*ae30*/  SEL R172, R33, R172, P3 ;  /* 0x000000ac21ac7207 */ /* 0x000fe40001800000 */
[----:B------:R-:W0:Y:S01]  /*ae40*/  LDS.128 R32, [R4+0xc00] ;  /* 0x000c000004207984 */ /* 0x000e220000000c00 */
[----:B------:R-:W-:-:S02]  /*ae50*/  ISETP.LT.AND.EX P1, PT, R51, R174, PT, P1 ;  /* 0x000000ae3300720c */ /* 0x000fc40003f21310 */
[----:B------:R-:W-:Y:S02]  /*ae60*/  ISETP.LT.U32.AND P2, PT, R46, R161, PT ;  /* 0x000000a12e00720c */ /* 0x000fe40003f41070 */
        /* <DEDUP_REMOVED lines=16> */
[----:B------:R-:W-:-:S02]  /*af70*/  SEL R167, R28, R167, P1 ;  /* 0x000000a71ca77207 */ /* 0x000fc40000800000 */
[----:B------:R-:W-:Y:S02]  /*af80*/  SEL R168, R29, R168, P1 ;  /* 0x000000a81da87207 */ /* 0x000fe40000800000 */
[----:B------:R-:W1:Y:S01]  /*af90*/  LDS.128 R28, [R5+0x70] ;  /* 0x00007000051c7984 */ /* 0x000e620000000c00 */
[----:B------:R-:W-:Y:S02]  /*afa0*/  ISETP.LT.AND.EX P2, PT, R37, R176, PT, P3 ;  /* 0x000000b02500720c */ /* 0x000fe40003f41330 */
[----:B------:R-:W-:Y:S02]  /*afb0*/  ISETP.LT.U32.AND P3, PT, R40, R177, PT ;  /* 0x000000b12800720c */ /* 0x000fe40003f61070 */
[----:B------:R-:W-:Y:S02]  /*afc0*/  ISETP.LT.U32.AND P4, PT, R36, R159, PT ;  /* 0x0000009f2400720c */ /* 0x000fe40003f81070 */
[----:B------:R-:W-:Y:S02]  /*afd0*/  ISETP.LT.AND.EX P1, PT, R67, R156, PT, P3 ;  /* 0x0000009c4300720c */ /* 0x000fe40003f21330 */
[----:B------:R-:W-:-:S02]  /*afe0*/  ISETP.LT.U32.AND P3, PT, R38, R157, PT ;  /* 0x0000009d2600720c */ /* 0x000fc40003f61070 */
[----:B------:R-:W-:Y:S02]  /*aff0*/  SEL R175, R42, R175, P2 ;  /* 0x000000af2aaf7207 */ /* 0x000fe40001000000 */
[----:B------:R-:W-:Y:S02]  /*b000*/  SEL R176, R37, R176, P2 ;  /* 0x000000b025b07207 */ /* 0x000fe40001000000 */
[----:B------:R-:W-:Y:S02]  /*b010*/  SEL R177, R40, R177, P1 ;  /* 0x000000b128b17207 */ /* 0x000fe40000800000 */
[----:B------:R-:W-:Y:S02]  /*b020*/  SEL R156, R67, R156, P1 ;  /* 0x0000009c439c7207 */ /* 0x000fe40000800000 */
[----:B------:R-:W-:Y:S02]  /*b030*/  ISETP.LT.AND.EX P2, PT, R71, R158, PT, P3 ;  /* 0x0000009e4700720c */ /* 0x000fe40003f41330 */
[----:B------:R-:W-:-:S02]  /*b040*/  ISETP.LT.AND.EX P1, PT, R75, R160, PT, P4 ;  /* 0x000000a04b00720c */ /* 0x000fc40003f21340 */
[----:B------:R-:W-:Y:S02]  /*b050*/  SEL R157, R38, R157, P2 ;  /* 0x0000009d269d7207 */ /* 0x000fe40001000000 */
[----:B------:R-:W-:Y:S02]  /*b060*/  SEL R159, R36, R159, P1 ;  /* 0x0000009f249f7207 */ /* 0x000fe40000800000 */
[----:B------:R-:W2:Y:S01]  /*b070*/  LDS.128 R36, [R5+0xb0] ;  /* 0x0000b00005247984 */ /* 0x000ea20000000c00 */
[----:B------:R-:W-:Y:S02]  /*b080*/  ISETP.LT.U32.AND P3, PT, R41, R178, PT ;  /* 0x000000b22900720c */ /* 0x000fe40003f61070 */
[----:B------:R-:W-:Y:S02]  /*b090*/  SEL R158, R71, R158, P2 ;  /* 0x0000009e479e7207 */ /* 0x000fe40001000000 */
[----:B------:R-:W-:Y:S02]  /*b0a0*/  ISETP.LT.AND.EX P2, PT, R78, R179, PT, P3 ;  /* 0x000000b34e00720c */ /* 0x000fe40003f41330 */
[----:B------:R-:W-:-:S02]  /*b0b0*/  SEL R160, R75, R160, P1 ;  /* 0x000000a04ba07207 */ /* 0x000fc40000800000 */
[----:B0-----:R-:W-:Y:S02]  /*b0c0*/  IADD3 R44, P3, PT, R32, R24, RZ ;  /* 0x00000018202c7210 */ /* 0x001fe40007f7e0ff */
[----:B------:R-:W-:Y:S02]  /*b0d0*/  ISETP.LT.U32.AND P1, PT, R49, R180, PT ;  /* 0x000000b43100720c */ /* 0x000fe40003f21070 */
[----:B------:R-:W-:Y:S01]  /*b0e0*/  SEL R178, R41, R178, P2 ;  /* 0x000000b229b27207 */ /* 0x000fe20001000000 */
[----:B------:R-:W-:Y:S01]  /*b0f0*/  IMAD.X R70, R33, 0x1, R25, P3 ;  /* 0x0000000121467824 */ /* 0x000fe200018e0619 */
[----:B------:R-:W0:Y:S01]  /*b100*/  LDS.128 R40, [R5+0xf0] ;  /* 0x0000f00005287984 */ /* 0x000e220000000c00 */
[----:B------:R-:W-:Y:S02]  /*b110*/  ISETP.LT.AND.EX P1, PT, R82, R115, PT, P1 ;  /* 0x000000735200720c */ /* 0x000fe40003f21310 */
[----:B------:R-:W-:Y:S02]  /*b120*/  SEL R179, R78, R179, P2 ;  /* 0x000000b34eb37207 */ /* 0x000fe40001000000 */
[----:B------:R-:W-:-:S02]  /*b130*/  ISETP.LT.U32.AND P3, PT, R45, R118, PT ;  /* 0x000000762d00720c */ /* 0x000fc40003f61070 */
[----:B------:R-:W-:Y:S02]  /*b140*/  ISETP.LT.U32.AND P2, PT, R47, R116, PT ;  /* 0x000000742f00720c */ /* 0x000fe40003f41070 */
[----:B------:R-:W-:Y:S02]  /*b150*/  ISETP.LT.U32.AND P4, PT, R44, R155, PT ;  /* 0x0000009b2c00720c */ /* 0x000fe40003f81070 */
[----:B------:R-:W-:Y:S02]  /*b160*/  SEL R180, R49, R180, P1 ;  /* 0x000000b431b47207 */ /* 0x000fe40000800000 */
[----:B------:R-:W-:Y:S02]  /*b170*/  SEL R115, R82, R115, P1 ;  /* 0x0000007352737207 */ /* 0x000fe40000800000 */
[----:B------:R-:W-:Y:S02]  /*b180*/  ISETP.LT.AND.EX P1, PT, R90, R119, PT, P3 ;  /* 0x000000775a00720c */ /* 0x000fe40003f21330 */
[----:B------:R-:W-:-:S02]  /*b190*/  ISETP.LT.AND.EX P2, PT, R86, R117, PT, P2 ;  /* 0x000000755600720c */ /* 0x000fc40003f41320 */
[----:B------:R-:W-:Y:S02]  /*b1a0*/  ISETP.LT.AND.EX P3, PT, R70, R181, PT, P4 ;  /* 0x000000b54600720c */ /* 0x000fe40003f61340 */
[----:B------:R-:W-:Y:S02]  /*b1b0*/  SEL R116, R47, R116, P2 ;  /* 0x000000742f747207 */ /* 0x000fe40001000000 */
[----:B------:R-:W-:Y:S02]  /*b1c0*/  SEL R117, R86, R117, P2 ;  /* 0x0000007556757207 */ /* 0x000fe40001000000 */
[----:B------:R-:W-:Y:S02]  /*b1d0*/  SEL R118, R45, R118, P1 ;  /* 0x000000762d767207 */ /* 0x000fe40000800000 */
[----:B------:R-:W-:Y:S02]  /*b1e0*/  SEL R119, R90, R119, P1 ;  /* 0x000000775a777207 */ /* 0x000fe40000800000 */
[----:B------:R-:W-:-:S02]  /*b1f0*/  SEL R155, R44, R155, P3 ;  /* 0x0000009b2c9b7207 */ /* 0x000fc40001800000 */
[----:B------:R-:W-:Y:S01]  /*b200*/  IADD3 R48, P1, PT, R24, R34, RZ ;  /* 0x0000002218307210 */ /* 0x000fe20007f3e0ff */
[----:B------:R-:W3:Y:S01]  /*b210*/  LDS.128 R44, [R5+0x130] ;  /* 0x00013000052c7984 */ /* 0x000ee20000000c00 */
        /* <DEDUP_REMOVED lines=18> */
[----:B------:R-:W-:Y:S02]  /*b340*/  IADD3 R91, P3, PT, R36, R34, RZ ;  /* 0x00000022245b7210 */ /* 0x000fe40007f7e0ff */
[----:B------:R-:W-:Y:S01]  /*b350*/  SEL R111, R52, R111, P1 ;  /* 0x0000006f346f7207 */ /* 0x000fe20000800000 */
[----:B------:R-:W-:Y:S01]  /*b360*/  IMAD.X R64, R33, 0x1, R37, P2 ;  /* 0x0000000121407824 */ /* 0x000fe200010e0625 */
[----:B------:R-:W2:Y:S01]  /*b370*/  LDS.128 R52, [R5+0x1b0] ;  /* 0x0001b00005347984 */ /* 0x000ea20000000c00 */
[----:B------:R-:W-:Y:S01]  /*b380*/  IMAD.X R65, R37, 0x1, R35, P3 ;  /* 0x0000000125417824 */ /* 0x000fe200018e0623 */
[----:B------:R-:W-:Y:S02]  /*b390*/  ISETP.LT.U32.AND P2, PT, R67, R184, PT ;  /* 0x000000b84300720c */ /* 0x000fe40003f41070 */
[----:B------:R-:W-:-:S02]  /*b3a0*/  ISETP.LT.U32.AND P3, PT, R91, R186, PT ;  /* 0x000000ba5b00720c */ /* 0x000fc40003f61070 */
[----:B------:R-:W-:Y:S02]  /*b3b0*/  SEL R90, R90, R183, P1 ;  /* 0x000000b75a5a7207 */ /* 0x000fe40000800000 */
[-C--:B------:R-:W-:Y:S02]  /*b3c0*/  ISETP.LT.AND.EX P1, PT, R64, R185.reuse, PT, P2 ;  /* 0x000000b94000720c */ /* 0x080fe40003f21320 */
[----:B------:R-:W-:Y:S02]  /*b3d0*/  ISETP.LT.AND.EX P3, PT, R65, R110, PT, P3 ;  /* 0x0000006e4100720c */ /* 0x000fe40003f61330 */
[----:B0-----:R-:W-:Y:S02]  /*b3e0*/  IADD3 R86, P4, PT, R32, R40, RZ ;  /* 0x0000002820567210 */ /* 0x001fe40007f9e0ff */
[----:B------:R-:W-:Y:S02]  /*b3f0*/  SEL R184, R67, R184, P1 ;  /* 0x000000b843b87207 */ /* 0x000fe40000800000 */
[----:B------:R-:W-:Y:S01]  /*b400*/  SEL R185, R64, R185, P1 ;  /* 0x000000b940b97207 */ /* 0x000fe20000800000 */
[----:B------:R-:W-:Y:S01]  /*b410*/  IMAD.X R83, R33, 0x1, R41, P4 ;  /* 0x0000000121537824 */ /* 0x000fe200020e0629 */
[----:B------:R-:W-:-:S02]  /*b420*/  SEL R110, R65, R110, P3 ;  /* 0x0000006e416e7207 */ /* 0x000fc40001800000 */
[----:B------:R0:W4:Y:S01]  /*b430*/  LDS.128 R64, [R5+0x1f0] ;  /* 0x0001f00005407984 */ /* 0x0001220000000c00 */
[----:B------:R-:W-:Y:S02]  /*b440*/  ISETP.LT.U32.AND P2, PT, R86, R187, PT ;  /* 0x000000bb5600720c */ /* 0x000fe40003f41070 */
[----:B------:R-:W-:Y:S02]  /*b450*/  SEL R91, R91, R186, P3 ;  /* 0x000000ba5b5b7207 */ /* 0x000fe40001800000 */
[----:B------:R-:W-:Y:S02]  /*b460*/  ISETP.LT.AND.EX P1, PT, R83, R188, PT, P2 ;  /* 0x000000bc5300720c */ /* 0x000fe40003f21320 */
[----:B------:R-:W-:Y:S02]  /*b470*/  IADD3 R78, P3, PT, R40, R34, RZ ;  /* 0x00000022284e7210 */ /* 0x000fe40007f7e0ff */
[----:B---3--:R-:W-:Y:S02]  /*b480*/  IADD3 R181, P2, PT, R32, R44, RZ ;  /* 0x0000002c20b57210 */ /* 0x008fe40007f5e0ff */
[----:B------:R-:W-:Y:S01]  /*b490*/  IADD3 R74, P4, PT, R44, R34, RZ ;  /* 0x000000222c4a7210 */ /* 0x000fe20007f9e0ff */
[----:B------:R-:W-:Y:S01]  /*b4a0*/  IMAD.X R82, R41, 0x1, R35, P3 ;  /* 0x0000000129527824 */ /* 0x000fe200018e0623 */
[----:B------:R-:W-:Y:S01]  /*b4b0*/  ISETP.LT.U32.AND P3, PT, R78, R189, PT ;  /* 0x000000bd4e00720c */ /* 0x000fe20003f61070 */
[----:B------:R-:W-:Y:S01]  /*b4c0*/  IMAD.X R186, R33, 0x1, R45, P2 ;  /* 0x0000000121ba7824 */ /* 0x000fe200010e062d */
[----:B------:R-:W-:Y:S01]  /*b4d0*/  ISETP.LT.U32.AND P2, PT, R181, R190, PT ;  /* 0x000000beb500720c */ /* 0x000fe20003f41070 */
[----:B0-----:R-:W-:Y:S01]  /*b4e0*/  IMAD.X R5, R45, 0x1, R35, P4 ;  /* 0x000000012d057824 */ /* 0x001fe200020e0623 */
[----:B------:R-:W-:-:S02]  /*b4f0*/  SEL R86, R86, R187, P1 ;  /* 0x000000bb56567207 */ /* 0x000fc40000800000 */
[----:B------:R-:W-:Y:S02]  /*b500*/  SEL R83, R83, R188, P1 ;  /* 0x000000bc53537207 */ /* 0x000fe40000800000 */
[----:B------:R-:W-:Y:S02]  /*b510*/  ISETP.LT.AND.EX P3, PT, R82, R109, PT, P3 ;  /* 0x0000006d5200720c */ /* 0x000fe40003f61330 */
[----:B------:R-:W-:Y:S02]  /*b520*/  ISETP.LT.AND.EX P1, PT, R186, R23, PT, P2 ;  /* 0x00000017ba00720c */ /* 0x000fe40003f21320 */
[----:B------:R-:W-:Y:S02]  /*b530*/  ISETP.LT.U32.AND P2, PT, R74, R59, PT ;  /* 0x0000003b4a00720c */ /* 0x000fe40003f41070 */
[----:B------:R-:W-:Y:S02]  /*b540*/  SEL R109, R82, R109, P3 ;  /* 0x0000006d526d7207 */ /* 0x000fe40001800000 */
[----:B------:R-:W-:-:S02]  /*b550*/  SEL R181, R181, R190, P1 ;  /* 0x000000beb5b57207 */ /* 0x000fc40000800000 */
[----:B------:R-:W-:Y:S02]  /*b560*/  SEL R23, R186, R23, P1 ;  /* 0x00000017ba177207 */ /* 0x000fe40000800000 */
[----:B------:R-:W-:Y:S02]  /*b570*/  ISETP.LT.AND.EX P2, PT, R5, R60, PT, P2 ;  /* 0x0000003c0500720c */ /* 0x000fe40003f41320 */
[----:B-1----:R-:W-:Y:S02]  /*b580*/  IADD3 R82, P1, PT, R32, R48, RZ ;  /* 0x0000003020527210 */ /* 0x002fe40007f3e0ff */
[----:B------:R-:W-:Y:S02]  /*b590*/  SEL R189, R78, R189, P3 ;  /* 0x000000bd4ebd7207 */ /* 0x000fe40001800000 */
[----:B------:R-:W-:Y:S01]  /*b5a0*/  SEL R59, R74, R59, P2 ;  /* 0x0000003b4a3b7207 */ /* 0x000fe20001000000 */
[----:B------:R-:W-:Y:S01]  /*b5b0*/  IMAD.X R87, R33, 0x1, R49, P1 ;  /* 0x0000000121577824 */ /* 0x000fe200008e0631 */
[----:B------:R-:W-:-:S02]  /*b5c0*/  SEL R60, R5, R60, P2 ;  /* 0x0000003c053c7207 */ /* 0x000fc40001000000 */
[----:B------:R-:W-:Y:S02]  /*b5d0*/  IADD3 R74, P3, PT, R48, R34, RZ ;  /* 0x00000022304a7210 */ /* 0x000fe40007f7e0ff */
[----:B--2---:R-:W-:Y:S02]  /*b5e0*/  IADD3 R78, P2, PT, R32, R52, RZ ;  /* 0x00000034204e7210 */ /* 0x004fe40007f5e0ff */
[----:B------:R-:W-:Y:S01]  /*b5f0*/  ISETP.LT.U32.AND P1, PT, R82, R191, PT ;  /* 0x000000bf5200720c */ /* 0x000fe20003f21070 */
[----:B------:R-:W-:Y:S01]  /*b600*/  IMAD.X R5, R49, 0x1, R35, P3 ;  /* 0x0000000131057824 */ /* 0x000fe200018e0623 */
[----:B------:R-:W-:Y:S01]  /*b610*/  ISETP.LT.U32.AND P3, PT, R74, R61, PT ;  /* 0x0000003d4a00720c */ /* 0x000fe20003f61070 */
[----:B------:R-:W-:Y:S01]  /*b620*/  IMAD.X R75, R33, 0x1, R53, P2 ;  /* 0x00000001214b7824 */ /* 0x000fe200010e0635 */
[----:B------:R-:W-:Y:S02]  /*b630*/  ISETP.LT.AND.EX P1, PT, R87, R192, PT, P1 ;  /* 0x000000c05700720c */ /* 0x000fe40003f21310 */
[----:B------:R-:W-:-:S02]  /*b640*/  ISETP.LT.U32.AND P2, PT, R78, R193, PT ;  /* 0x000000c14e00720c */ /* 0x000fc40003f41070 */
[----:B------:R-:W-:Y:S02]  /*b650*/  SEL R191, R82, R191, P1 ;  /* 0x000000bf52bf7207 */ /* 0x000fe40000800000 */
[----:B------:R-:W-:Y:S02]  /*b660*/  SEL R87, R87, R192, P1 ;  /* 0x000000c057577207 */ /* 0x000fe40000800000 */
[----:B------:R-:W-:Y:S02]  /*b670*/  ISETP.LT.AND.EX P3, PT, R5, R68, PT, P3 ;  /* 0x000000440500720c */ /* 0x000fe40003f61330 */
[----:B------:R-:W-:Y:S02]  /*b680*/  ISETP.LT.AND.EX P1, PT, R75, R56, PT, P2 ;  /* 0x000000384b00720c */ /* 0x000fe40003f21320 */
[----:B----4-:R-:W-:Y:S02]  /*b690*/  IADD3 R204, P2, PT, R32, R64, RZ ;  /* 0x0000004020cc7210 */ /* 0x010fe40007f5e0ff */
[----:B------:R-:W-:-:S02]  /*b6a0*/  SEL R61, R74, R61, P3 ;  /* 0x0000003d4a3d7207 */ /* 0x000fc40001800000 */
[----:B------:R-:W-:Y:S01]  /*b6b0*/  SEL R5, R5, R68, P3 ;  /* 0x0000004405057207 */ /* 0x000fe20001800000 */
[----:B------:R-:W-:Y:S01]  /*b6c0*/  IMAD.X R33, R33, 0x1, R65, P2 ;  /* 0x0000000121217824 */ /* 0x000fe200010e0641 */
[-C--:B------:R-:W-:Y:S02]  /*b6d0*/  IADD3 R68, P3, PT, R52, R34.reuse, RZ ;  /* 0x0000002234447210 */ /* 0x080fe40007f7e0ff */
[----:B------:R-:W-:Y:S02]  /*b6e0*/  IADD3 R32, P4, PT, R64, R34, RZ ;  /* 0x0000002240207210 */ /* 0x000fe40007f9e0ff */
[----:B------:R-:W-:Y:S01]  /*b6f0*/  ISETP.LT.U32.AND P2, PT, R204, R57, PT ;  /* 0x00000039cc00720c */ /* 0x000fe20003f41070 */
[--C-:B------:R-:W-:Y:S01]  /*b700*/  IMAD.X R71, R53, 0x1, R35.reuse, P3 ;  /* 0x0000000135477824 */ /* 0x100fe200018e0623 */
[----:B------:R-:W-:Y:S01]  /*b710*/  SEL R183, R78, R193, P1 ;  /* 0x000000c14eb77207 */ /* 0x000fe20000800000 */
[----:B------:R-:W-:Y:S01]  /*b720*/  IMAD.X R35, R65, 0x1, R35, P4 ;  /* 0x0000000141237824 */ /* 0x000fe200020e0623 */
[----:B------:R-:W-:-:S02]  /*b730*/  SEL R186, R75, R56, P1 ;  /* 0x000000384bba7207 */ /* 0x000fc40000800000 */
[CC--:B------:R-:W-:Y:S02]  /*b740*/  ISETP.LT.AND.EX P1, PT, R33.reuse, R58.reuse, PT, P2 ;  /* 0x0000003a2100720c */ /* 0x0c0fe40003f21320 */
[----:B------:R-:W-:Y:S02]  /*b750*/  ISETP.LT.U32.AND P3, PT, R68, R69, PT ;  /* 0x000000454400720c */ /* 0x000fe40003f61070 */
[----:B------:R-:W-:Y:S02]  /*b760*/  ISETP.LT.U32.AND P4, PT, R32, R73, PT ;  /* 0x000000492000720c */ /* 0x000fe40003f81070 */
[----:B------:R-:W-:Y:S02]  /*b770*/  SEL R204, R204, R57, P1 ;  /* 0x00000039cccc7207 */ /* 0x000fe40000800000 */
[----:B------:R-:W-:Y:S02]  /*b780*/  SEL R203, R33, R58, P1 ;  /* 0x0000003a21cb7207 */ /* 0x000fe40000800000 */
[----:B------:R-:W-:-:S02]  /*b790*/  ISETP.LT.AND.EX P3, PT, R71, R72, PT, P3 ;  /* 0x000000484700720c */ /* 0x000fc40003f61330 */
[----:B------:R-:W-:Y:S02]  /*b7a0*/  ISETP.LT.AND.EX P2, PT, R35, R76, PT, P4 ;  /* 0x0000004c2300720c */ /* 0x000fe40003f41340 */
[----:B------:R-:W-:Y:S02]  /*b7b0*/  IADD3 R74, P1, PT, R96, R28, RZ ;  /* 0x0000001c604a7210 */ /* 0x000fe40007f3e0ff */
[----:B------:R-:W-:Y:S02]  /*b7c0*/  SEL R56, R68, R69, P3 ;  /* 0x0000004544387207 */ /* 0x000fe40001800000 */
[----:B------:R-:W-:Y:S01]  /*b7d0*/  SEL R72, R71, R72, P3 ;  /* 0x0000004847487207 */ /* 0x000fe20001800000 */
[----:B------:R-:W-:Y:S01]  /*b7e0*/  IMAD.X R75, R97, 0x1, R29, P1 ;  /* 0x00000001614b7824 */ /* 0x000fe200008e061d */
[----:B------:R-:W-:Y:S02]  /*b7f0*/  SEL R73, R32, R73, P2 ;  /* 0x0000004920497207 */ /* 0x000fe40001000000 */
[----:B------:R-:W-:-:S02]  /*b800*/  IADD3 R32, P3, PT, R96, R40, RZ ;  /* 0x0000002860207210 */ /* 0x000fc40007f7e0ff */
[C---:B------:R-:W-:Y:S02]  /*b810*/  IADD3 R216, P1, PT, R96.reuse, R64, RZ ;  /* 0x0000004060d87210 */ /* 0x040fe40007f3e0ff */
[----:B------:R-:W-:Y:S01]  /*b820*/  SEL R193, R35, R76, P2 ;  /* 0x0000004c23c17207 */ /* 0x000fe20001000000 */
[C---:B------:R-:W-:Y:S01]  /*b830*/  IMAD.X R33, R97.reuse, 0x1, R41, P3 ;  /* 0x0000000161217824 */ /* 0x040fe200018e0629 */
[----:B------:R-:W-:Y:S01]  /*b840*/  IADD3 R34, P2, PT, R96, R36, RZ ;  /* 0x0000002460227210 */ /* 0x000fe20007f5e0ff */
[C---:B------:R-:W-:Y:S01]  /*b850*/  IMAD.X R57, R97.reuse, 0x1, R65, P1 ;  /* 0x0000000161397824 */ /* 0x040fe200008e0641 */
        /* <DEDUP_REMOVED lines=15> */
[----:B------:R-:W-:Y:S02]  /*b950*/  SEL R192, R192, R77, P1 ;  /* 0x0000004dc0c07207 */ /* 0x000fe40000800000 */
[----:B------:R-:W-:Y:S02]  /*b960*/  SEL R80, R217, R80, P1 ;  /* 0x00000050d9507207 */ /* 0x000fe40000800000 */
[----:B------:R-:W-:Y:S02]  /*b970*/  ISETP.LT.AND.EX P2, PT, R75, R84, PT, P2 ;  /* 0x000000544b00720c */ /* 0x000fe40003f41320 */
[----:B------:R-:W-:Y:S02]  /*b980*/  ISETP.LT.AND.EX P1, PT, R35, R88, PT, P3 ;  /* 0x000000582300720c */ /* 0x000fe40003f21330 */
[----:B------:R-:W-:-:S02]  /*b990*/  ISETP.LT.U32.AND P3, PT, R32, R89, PT ;  /* 0x000000592000720c */ /* 0x000fc40003f61070 */
[----:B------:R-:W-:Y:S02]  /*b9a0*/  IADD3 R82, P4, PT, R96, R44, RZ ;  /* 0x0000002c60527210 */ /* 0x000fe40007f9e0ff */
[----:B------:R-:W-:Y:S02]  /*b9b0*/  SEL R81, R74, R81, P2 ;  /* 0x000000514a517207 */ /* 0x000fe40001000000 */
[----:B------:R-:W-:Y:S01]  /*b9c0*/  SEL R84, R75, R84, P2 ;  /* 0x000000544b547207 */ /* 0x000fe20001000000 */
[----:B------:R-:W-:Y:S01]  /*b9d0*/  IMAD.X R79, R97, 0x1, R45, P4 ;  /* 0x00000001614f7824 */ /* 0x000fe200020e062d */
[----:B------:R-:W-:Y:S02]  /*b9e0*/  ISETP.LT.AND.EX P2, PT, R33, R92, PT, P3 ;  /* 0x0000005c2100720c */ /* 0x000fe40003f41330 */
[----:B------:R-:W-:Y:S02]  /*b9f0*/  SEL R85, R34, R85, P1 ;  /* 0x0000005522557207 */ /* 0x000fe40000800000 */
[----:B------:R-:W-:-:S02]  /*ba00*/  SEL R74, R35, R88, P1 ;  /* 0x00000058234a7207 */ /* 0x000fc40000800000 */
[----:B------:R-:W-:Y:S02]  /*ba10*/  SEL R75, R32, R89, P2 ;  /* 0x00000059204b7207 */ /* 0x000fe40001000000 */
[----:B------:R-:W-:Y:S02]  /*ba20*/  SEL R190, R33, R92, P2 ;  /* 0x0000005c21be7207 */ /* 0x000fe40001000000 */
[C---:B------:R-:W-:Y:S01]  /*ba30*/  IADD3 R188, P5, PT, R96.reuse, R48, RZ ;  /* 0x0000003060bc7210 */ /* 0x040fe20007fbe0ff */
[----:B------:R-:W0:Y:S01]  /*ba40*/  LDS.128 R32, [R4+0xc20] ;  /* 0x000c200004207984 */ /* 0x000e220000000c00 */
[----:B------:R-:W-:Y:S02]  /*ba50*/  IADD3 R58, P6, PT, R96, R52, RZ ;  /* 0x00000034603a7210 */ /* 0x000fe40007fde0ff */
[-C--:B------:R-:W-:Y:S01]  /*ba60*/  IADD3 R207, P4, PT, R48, R98.reuse, RZ ;  /* 0x0000006230cf7210 */ /* 0x080fe20007f9e0ff */
[C---:B------:R-:W-:Y:S01]  /*ba70*/  IMAD.X R187, R97.reuse, 0x1, R49, P5 ;  /* 0x0000000161bb7824 */ /* 0x040fe200028e0631 */
[----:B------:R-:W-:Y:S01]  /*ba80*/  ISETP.LT.U32.AND P3, PT, R82, R93, PT ;  /* 0x0000005d5200720c */ /* 0x000fe20003f61070 */
[----:B------:R-:W-:Y:S01]  /*ba90*/  IMAD.X R71, R97, 0x1, R53, P6 ;  /* 0x0000000161477824 */ /* 0x000fe200030e0635 */
[----:B------:R-:W-:Y:S01]  /*baa0*/  IADD3 R96, P5, PT, R24, R98, RZ ;  /* 0x0000006218607210 */ /* 0x000fe20007fbe0ff */
[----:B------:R-:W-:Y:S01]  /*bab0*/  IMAD.X R206, R49, 0x1, R99, P4 ;  /* 0x0000000131ce7824 */ /* 0x000fe200020e0663 */
[----:B------:R-:W-:-:S02]  /*bac0*/  ISETP.LT.AND.EX P1, PT, R79, R94, PT, P3 ;  /* 0x0000005e4f00720c */ /* 0x000fc40003f21330 */
[----:B------:R-:W-:Y:S01]  /*bad0*/  ISETP.LT.U32.AND P4, PT, R188, R95, PT ;  /* 0x0000005fbc00720c */ /* 0x000fe20003f81070 */
[----:B------:R-:W-:Y:S01]  /*bae0*/  IMAD.X R97, R25, 0x1, R99, P5 ;  /* 0x0000000119617824 */ /* 0x000fe200028e0663 */
[----:B------:R-:W-:Y:S02]  /*baf0*/  ISETP.LT.U32.AND P3, PT, R58, R195, PT ;  /* 0x000000c33a00720c */ /* 0x000fe40003f61070 */
        /* <DEDUP_REMOVED lines=14> */
[----:B------:R-:W-:Y:S02]  /*bbe0*/  IADD3 R211, P6, PT, R40, R98, RZ ;  /* 0x0000006228d37210 */ /* 0x000fe40007fde0ff */
[----:B------:R-:W-:-:S02]  /*bbf0*/  ISETP.LT.AND.EX P1, PT, R97, R200, PT, P4 ;  /* 0x000000c86100720c */ /* 0x000fc40003f21340 */
[----:B------:R-:W-:Y:S01]  /*bc00*/  ISETP.LT.AND.EX P2, PT, R215, R202, PT, P3 ;  /* 0x000000cad700720c */ /* 0x000fe20003f41330 */
[--C-:B------:R-:W-:Y:S01]  /*bc10*/  IMAD.X R210, R41, 0x1, R99.reuse, P6 ;  /* 0x0000000129d27824 */ /* 0x100fe200030e0663 */
[----:B------:R-:W-:Y:S02]  /*bc20*/  ISETP.LT.U32.AND P3, PT, R213, R100, PT ;  /* 0x00000064d500720c */ /* 0x000fe40003f61070 */
[----:B------:R-:W-:Y:S02]  /*bc30*/  IADD3 R205, P5, PT, R52, R98, RZ ;  /* 0x0000006234cd7210 */ /* 0x000fe40007fbe0ff */
[----:B------:R-:W-:Y:S02]  /*bc40*/  SEL R96, R96, R199, P1 ;  /* 0x000000c760607207 */ /* 0x000fe40000800000 */
[----:B------:R-:W-:Y:S01]  /*bc50*/  SEL R97, R97, R200, P1 ;  /* 0x000000c861617207 */ /* 0x000fe20000800000 */
[----:B------:R-:W-:Y:S01]  /*bc60*/  IMAD.X R76, R53, 0x1, R99, P5 ;  /* 0x00000001354c7824 */ /* 0x000fe200028e0663 */
        /* <DEDUP_REMOVED lines=28> */
[----:B------:R-:W-:Y:S01]  /*be30*/  IMAD.X R206, R33, 0x1, R41, P3 ;  /* 0x0000000121ce7824 */ /* 0x000fe200018e0629 */
        /* <DEDUP_REMOVED lines=78> */
[----:B------:R-:W-:Y:S02]  /*c320*/  ISETP.LT.U32.AND P3, PT, R88, R135, PT ;  /* 0x000000875800720c */ /* 0x000fe40003f61070 */
[----:B------:R-:W-:Y:S02]  /*c330*/  SEL R133, R92, R133, P1 ;  /* 0x000000855c857207 */ /* 0x000fe40000800000 */
[----:B------:R-:W-:-:S02]  /*c340*/  SEL R134, R93, R134, P1 ;  /* 0x000000865d867207 */ /* 0x000fc40000800000 */
[----:B------:R-:W-:Y:S02]  /*c350*/  ISETP.LT.AND.EX P1, PT, R77, R138, PT, P4 ;  /* 0x0000008a4d00720c */ /* 0x000fe40003f21340 */
[----:B------:R-:W-:Y:S02]  /*c360*/  SEL R131, R94, R131, P2 ;  /* 0x000000835e837207 */ /* 0x000fe40001000000 */
[----:B------:R-:W-:Y:S02]  /*c370*/  SEL R132, R95, R132, P2 ;  /* 0x000000845f847207 */ /* 0x000fe40001000000 */
        /* <DEDUP_REMOVED lines=10> */
[----:B------:R-:W-:Y:S02]  /*c420*/  SEL R140, R69, R140, P3 ;  /* 0x0000008c458c7207 */ /* 0x000fe40001800000 */
[----:B------:R-:W-:Y:S02]  /*c430*/  IADD3 R88, P1, PT, R24, R34, RZ ;  /* 0x0000002218587210 */ /* 0x000fe40007f3e0ff */
[C---:B------:R-:W-:Y:S02]  /*c440*/  IADD3 R198, P2, PT, R32.reuse, R40, RZ ;  /* 0x0000002820c67210 */ /* 0x040fe40007f5e0ff */
        /* <DEDUP_REMOVED lines=70> */
[----:B------:R-:W-:Y:S02]  /*c8b0*/  ISETP.LT.U32.AND P3, PT, R77, R178, PT ;  /* 0x000000b24d00720c */ /* 0x000fe40003f61070 */
[----:B------:R-:W-:Y:S02]  /*c8c0*/  SEL R177, R76, R177, P2 ;  /* 0x000000b14cb17207 */ /* 0x000fe40001000000 */
[----:B------:R-:W-:Y:S02]  /*c8d0*/  SEL R156, R93, R156, P2 ;  /* 0x0000009c5d9c7207 */ /* 0x000fe40001000000 */
[----:B------:R-:W-:Y:S02]  /*c8e0*/  ISETP.LT.AND.EX P2, PT, R37, R160, PT, P4 ;  /* 0x000000a02500720c */ /* 0x000fe40003f41340 */
        /* <DEDUP_REMOVED lines=58> */
[----:B------:R-:W-:Y:S02]  /*cc90*/  SEL R88, R89, R184, P1 ;  /* 0x000000b859587207 */ /* 0x000fe40000800000 */
[C---:B------:R-:W-:Y:S02]  /*cca0*/  IADD3 R52, P6, PT, R34.reuse, R42, RZ ;  /* 0x0000002a22347210 */ /* 0x040fe40007fde0ff */
[C---:B------:R-:W-:Y:S02]  /*ccb0*/  IADD3 R48, P4, PT, R34.reuse, R50, RZ ;  /* 0x0000003222307210 */ /* 0x040fe40007f9e0ff */
[----:B------:R-:W-:Y:S01]  /*ccc0*/  IADD3 R45, P5, PT, R34, R54, RZ ;  /* 0x00000036222d7210 */ /* 0x000fe20007fbe0ff */
[C---:B------:R-:W-:Y:S01]  /*ccd0*/  IMAD.X R170, R35.reuse, 0x1, R43, P6 ;  /* 0x0000000123aa7824 */ /* 0x040fe200030e062b */
[----:B------:R-:W-:Y:S01]  /*cce0*/  SEL R89, R92, R185, P1 ;  /* 0x000000b95c597207 */ /* 0x000fe20000800000 */
[C---:B------:R-:W-:Y:S01]  /*ccf0*/  IMAD.X R64, R35.reuse, 0x1, R51, P4 ;  /* 0x0000000123407824 */ /* 0x040fe200020e0633 */
[----:B------:R-:W-:Y:S01]  /*cd00*/  ISETP.LT.AND.EX P1, PT, R32, R23, PT, P3 ;  /* 0x000000172000720c */ /* 0x000fe20003f21330 */
[----:B------:R-:W-:Y:S01]  /*cd10*/  IMAD.X R195, R35, 0x1, R55, P5 ;  /* 0x0000000123c37824 */ /* 0x000fe200028e0637 */
        /* <DEDUP_REMOVED lines=71> */
[C---:B------:R-:W-:Y:S02]  /*d190*/  IADD3 R73, P5, PT, R32.reuse, R50, RZ ;  /* 0x0000003220497210 */ /* 0x040fe40007fbe0ff */
[----:B------:R-:W-:Y:S02]  /*d1a0*/  SEL R192, R87, R192, P1 ;  /* 0x000000c057c07207 */ /* 0x000fe40000800000 */
[----:B------:R-:W-:Y:S01]  /*d1b0*/  ISETP.LT.AND.EX P2, PT, R199, R84, PT, P2 ;  /* 0x00000054c700720c */ /* 0x000fe20003f41320 */
[----:B------:R-:W-:Y:S01]  /*d1c0*/  IMAD.X R181, R33, 0x1, R51, P5 ;  /* 0x0000000121b57824 */ /* 0x000fe200028e0633 */
[----:B------:R-:W-:Y:S02]  /*d1d0*/  SEL R191, R191, R80, P1 ;  /* 0x00000050bfbf7207 */ /* 0x000fe40000800000 */
[----:B------:R-:W-:-:S02]  /*d1e0*/  IADD3 R183, P4, PT, R32, R46, RZ ;  /* 0x0000002e20b77210 */ /* 0x000fc40007f9e0ff */
        /* <DEDUP_REMOVED lines=120> */
[----:B------:R-:W-:Y:S01]  /*d970*/  BAR.SYNC.DEFER_BLOCKING 0x0 ;  /* 0x0000000000007b1d */ /* 0x000fe20000010000 */
[----:B------:R-:W-:Y:S02]  /*d980*/  ISETP.LT.U32.AND P3, PT, R178, R121, PT ;  /* 0x00000079b200720c */ /* 0x000fe40003f61070 */
        /* <DEDUP_REMOVED lines=38> */
[----:B------:R-:W-:Y:S02]  /*dbf0*/  ISETP.LT.AND.EX P3, PT, R5, R140, PT, P3 ;  /* 0x0000008c0500720c */ /* 0x000fe40003f61330 */
[----:B------:R-:W-:Y:S02]  /*dc00*/  SEL R137, R48, R137, P1 ;  /* 0x0000008930897207 */ /* 0x000fe40000800000 */
[----:B------:R-:W-:Y:S02]  /*dc10*/  SEL R138, R45, R138, P1 ;  /* 0x0000008a2d8a7207 */ /* 0x000fe40000800000 */
[----:B0-----:R-:W-:Y:S02]  /*dc20*/  IADD3 R71, P5, PT, R32, R26, RZ ;  /* 0x0000001a20477210 */ /* 0x001fe40007fbe0ff */
[----:B------:R-:W-:Y:S02]  /*dc30*/  SEL R135, R52, R135, P2 ;  /* 0x0000008734877207 */ /* 0x000fe40001000000 */
[----:B------:R-:W-:Y:S01]  /*dc40*/  SEL R136, R49, R136, P2 ;  /* 0x0000008831887207 */ /* 0x000fe20001000000 */
[----:B------:R-:W-:Y:S01]  /*dc50*/  IMAD.X R58, R33, 0x1, R27, P5 ;  /* 0x00000001213a7824 */ /* 0x000fe200028e061b */
[----:B------:R-:W-:-:S02]  /*dc60*/  SEL R139, R44, R139, P3 ;  /* 0x0000008b2c8b7207 */ /* 0x000fc40001800000 */
[----:B------:R-:W-:Y:S02]  /*dc70*/  SEL R140, R5, R140, P3 ;  /* 0x0000008c058c7207 */ /* 0x000fe40001800000 */
        /* <DEDUP_REMOVED lines=23> */
[----:B------:R-:W-:Y:S01]  /*ddf0*/  IMAD.X R39, R35, 0x1, R39, P1 ;  /* 0x0000000123277824 */ /* 0x000fe200008e0627 */
[----:B------:R-:W-:Y:S01]  /*de00*/  ISETP.LT.U32.AND P1, PT, R71, R62, PT ;  /* 0x0000003e4700720c */ /* 0x000fe20003f21070 */
[C---:B------:R-:W-:Y:S01]  /*de10*/  IMAD.X R46, R35.reuse, 0x1, R47, P2 ;  /* 0x00000001232e7824 */ /* 0x040fe200010e062f */
[C---:B------:R-:W-:Y:S01]  /*de20*/  IADD3 R27, P2, PT, R34.reuse, R54, RZ ;  /* 0x00000036221b7210 */ /* 0x040fe20007f5e0ff */
[----:B------:R-:W-:Y:S01]  /*de30*/  IMAD.X R50, R35, 0x1, R51, P3 ;  /* 0x0000000123327824 */ /* 0x000fe200018e0633 */
[----:B------:R-:W-:-:S02]  /*de40*/  IADD3 R5, P3, PT, R34, R66, RZ ;  /* 0x0000004222057210 */ /* 0x000fc40007f7e0ff */
[----:B------:R-:W-:Y:S01]  /*de50*/  ISETP.LT.AND.EX P1, PT, R58, R63, PT, P1 ;  /* 0x0000003f3a00720c */ /* 0x000fe20003f21310 */
[C---:B------:R-:W-:Y:S01]  /*de60*/  IMAD.X R54, R35.reuse, 0x1, R55, P2 ;  /* 0x0000000123367824 */ /* 0x040fe200010e0637 */
[----:B------:R-:W-:Y:S01]  /*de70*/  ISETP.LT.U32.AND P2, PT, R184, R25, PT ;  /* 0x00000019b800720c */ /* 0x000fe20003f41070 */
[----:B------:R-:W-:Y:S01]  /*de80*/  IMAD.X R34, R35, 0x1, R67, P3 ;  /* 0x0000000123227824 */ /* 0x000fe200018e0643 */
[----:B------:R-:W-:Y:S02]  /*de90*/  ISETP.LT.U32.AND P3, PT, R56, R171, PT ;  /* 0x000000ab3800720c */ /* 0x000fe40003f61070 */
[----:B------:R-:W-:Y:S02]  /*dea0*/  SEL R186, R71, R62, P1 ;  /* 0x0000003e47ba7207 */ /* 0x000fe40000800000 */
[----:B------:R-:W-:Y:S02]  /*deb0*/  SEL R185, R58, R63, P1 ;  /* 0x0000003f3ab97207 */ /* 0x000fe40000800000 */
[----:B------:R-:W-:-:S02]  /*dec0*/  ISETP.LT.AND.EX P2, PT, R183, R24, PT, P2 ;  /* 0x00000018b700720c */ /* 0x000fc40003f41320 */
[----:B------:R-:W-:Y:S02]  /*ded0*/  ISETP.LT.AND.EX P1, PT, R61, R172, PT, P3 ;  /* 0x000000ac3d00720c */ /* 0x000fe40003f21330 */
[----:B------:R-:W-:Y:S02]  /*dee0*/  ISETP.LT.U32.AND P4, PT, R182, R29, PT ;  /* 0x0000001db600720c */ /* 0x000fe40003f81070 */
[----:B------:R-:W-:Y:S02]  /*def0*/  ISETP.LT.U32.AND P3, PT, R52, R161, PT ;  /* 0x000000a13400720c */ /* 0x000fe40003f61070 */
[----:B------:R-:W-:Y:S02]  /*df00*/  SEL R184, R184, R25, P2 ;  /* 0x00000019b8b87207 */ /* 0x000fe40001000000 */
[----:B------:R-:W-:Y:S01]  /*df10*/  SEL R183, R183, R24, P2 ;  /* 0x00000018b7b77207 */ /* 0x000fe20001000000 */
[----:B------:R-:W0:Y:S01]  /*df20*/  LDC R25, c[0x0][0x398] ;  /* 0x0000e600ff197b82 */ /* 0x000e220000000800 */
        /* <DEDUP_REMOVED lines=11> */
[----:B------:R-:W-:Y:S01]  /*dfe0*/  ISETP.LT.AND.EX P1, PT, R53, R166, PT, P3 ;  /* 0x000000a63500720c */ /* 0x000fe20003f21330 */
[C---:B0-----:R-:W-:Y:S01]  /*dff0*/  IMAD R2, R25.reuse, 0x8, R2 ;  /* 0x0000000819027824 */ /* 0x041fe200078e0202 */
[----:B------:R-:W-:Y:S01]  /*e000*/  ISETP.LT.U32.AND P3, PT, R32, R167, PT ;  /* 0x000000a72000720c */ /* 0x000fe20003f61070 */
[----:B------:R-:W-:Y:S01]  /*e010*/  IMAD R20, R25, 0x8, R20 ;  /* 0x0000000819147824 */ /* 0x000fe200078e0214 */
[----:B------:R-:W-:Y:S01]  /*e020*/  ISETP.LT.U32.AND P4, PT, R45, R36, PT ;  /* 0x000000242d00720c */ /* 0x000fe20003f81070 */
[C---:B------:R-:W-:Y:S01]  /*e030*/  IMAD R9, R25.reuse, 0x8, R9 ;  /* 0x0000000819097824 */ /* 0x040fe200078e0209 */
[----:B------:R-:W-:Y:S01]  /*e040*/  SEL R163, R48, R163, P2 ;  /* 0x000000a330a37207 */ /* 0x000fe20001000000 */
[----:B------:R-:W-:Y:S01]  /*e050*/  IMAD R13, R25, 0x8, R13 ;  /* 0x00000008190d7824 */ /* 0x000fe200078e020d */
[----:B------:R-:W-:Y:S01]  /*e060*/  SEL R164, R57, R164, P2 ;  /* 0x000000a439a47207 */ /* 0x000fe20001000000 */
[C---:B------:R-:W-:Y:S01]  /*e070*/  IMAD R10, R25.reuse, 0x8, R10 ;  /* 0x00000008190a7824 */ /* 0x040fe200078e020a */
[----:B------:R-:W-:Y:S01]  /*e080*/  SEL R165, R44, R165, P1 ;  /* 0x000000a52ca57207 */ /* 0x000fe20000800000 */
[----:B------:R-:W-:Y:S01]  /*e090*/  IMAD R11, R25, 0x8, R11 ;  /* 0x00000008190b7824 */ /* 0x000fe200078e020b */
[----:B------:R-:W-:Y:S01]  /*e0a0*/  ISETP.LT.AND.EX P2, PT, R49, R168, PT, P3 ;  /* 0x000000a83100720c */ /* 0x000fe20003f41330 */
[----:B------:R-:W-:Y:S01]  /*e0b0*/  IMAD R12, R25, 0x8, R12 ;  /* 0x00000008190c7824 */ /* 0x000fe200078e020c */
[----:B------:R-:W-:Y:S01]  /*e0c0*/  SEL R166, R53, R166, P1 ;  /* 0x000000a635a67207 */ /* 0x000fe20000800000 */
[----:B------:R-:W-:Y:S01]  /*e0d0*/  IMAD R14, R25, 0x8, R14 ;  /* 0x00000008190e7824 */ /* 0x000fe200078e020e */
[----:B------:R-:W-:-:S02]  /*e0e0*/  ISETP.LT.U32.AND P3, PT, R178, R177, PT ;  /* 0x000000b1b200720c */ /* 0x000fc40003f61070 */
[----:B------:R-:W-:Y:S02]  /*e0f0*/  ISETP.LT.AND.EX P1, PT, R179, R176, PT, P4 ;  /* 0x000000b0b300720c */ /* 0x000fe40003f21340 */
[----:B------:R-:W-:Y:S02]  /*e100*/  SEL R167, R32, R167, P2 ;  /* 0x000000a720a77207 */ /* 0x000fe40001000000 */
[----:B------:R-:W-:Y:S02]  /*e110*/  SEL R168, R49, R168, P2 ;  /* 0x000000a831a87207 */ /* 0x000fe40001000000 */
[----:B------:R-:W-:Y:S02]  /*e120*/  ISETP.LT.AND.EX P2, PT, R33, R156, PT, P3 ;  /* 0x0000009c2100720c */ /* 0x000fe40003f41330 */
[----:B------:R-:W-:Y:S02]  /*e130*/  SEL R180, R45, R36, P1 ;  /* 0x000000242db47207 */ /* 0x000fe40000800000 */
[----:B------:R-:W-:-:S02]  /*e140*/  SEL R179, R179, R176, P1 ;  /* 0x000000b0b3b37207 */ /* 0x000fc40000800000 */
        /* <DEDUP_REMOVED lines=18> */
[----:B------:R-:W-:Y:S02]  /*e270*/  ISETP.LT.AND.EX P1, PT, R54, R117, PT, P4 ;  /* 0x000000753600720c */ /* 0x000fe40003f21340 */
[----:B------:R-:W-:Y:S02]  /*e280*/  ISETP.LT.AND.EX P3, PT, R34, R119, PT, P3 ;  /* 0x000000772200720c */ /* 0x000fe40003f61330 */
[----:B------:R-:W-:Y:S02]  /*e290*/  SEL R71, R4, R41, P2 ;  /* 0x0000002904477207 */ /* 0x000fe40001000000 */
[----:B------:R-:W-:Y:S02]  /*e2a0*/  SEL R115, R50, R115, P2 ;  /* 0x0000007332737207 */ /* 0x000fe40001000000 */
[----:B------:R-:W-:Y:S02]  /*e2b0*/  SEL R116, R27, R116, P1 ;  /* 0x000000741b747207 */ /* 0x000fe40000800000 */
[----:B------:R-:W-:-:S02]  /*e2c0*/  SEL R117, R54, R117, P1 ;  /* 0x0000007536757207 */ /* 0x000fc40000800000 */
[----:B------:R-:W-:Y:S02]  /*e2d0*/  SEL R118, R5, R118, P3 ;  /* 0x0000007605767207 */ /* 0x000fe40001800000 */
[----:B------:R-:W-:Y:S01]  /*e2e0*/  SEL R119, R34, R119, P3 ;  /* 0x0000007722777207 */ /* 0x000fe20001800000 */
[----:B------:R-:W-:Y:S06]  /*e2f0*/  BRA.U !UP0, `(.L_x_60) ;  /* 0xffffff2508347547 */ /* 0x000fec000b83ffff */
.L_x_0:
[----:B------:R-:W0:Y:S01]  /*e300*/  S2R R15, SR_CTAID.Y ;  /* 0x00000000000f7919 */ /* 0x000e220000002600 */
[----:B------:R-:W1:Y:S01]  /*e310*/  LDCU UR4, c[0x0][0x370] ;  /* 0x00006e00ff0477ac */ /* 0x000e620008000800 */
[----:B------:R-:W2:Y:S01]  /*e320*/  S2R R2, SR_CTAID.X ;  /* 0x0000000000027919 */ /* 0x000ea20000002500 */
[----:B------:R-:W3:Y:S01]  /*e330*/  LDCU UR5, c[0x0][0x374] ;  /* 0x00006e80ff0577ac */ /* 0x000ee20008000800 */
[----:B-1----:R-:W-:Y:S02]  /*e340*/  UIADD3 UR4, UPT, UPT, UR4, -0x1, URZ ;  /* 0xffffffff04047890 */ /* 0x002fe4000fffe0ff */
[----:B---3--:R-:W-:-:S06]  /*e350*/  UIADD3 UR5, UPT, UPT, UR5, -0x1, URZ ;  /* 0xffffffff05057890 */ /* 0x008fcc000fffe0ff */
[----:B0-----:R-:W-:-:S04]  /*e360*/  ISETP.NE.AND P0, PT, R15, UR5, PT ;  /* 0x000000050f007c0c */ /* 0x001fc8000bf05270 */
[----:B--2---:R-:W-:-:S13]  /*e370*/  ISETP.EQ.OR P0, PT, R2, UR4, !P0 ;  /* 0x0000000402007c0c */ /* 0x004fda000c702670 */
[----:B------:R-:W0:Y:S01]  /*e380*/  @!P0 LDC R4, c[0x0][0x398] ;  /* 0x0000e600ff048b82 */ /* 0x000e220000000800 */
[----:B------:R-:W-:Y:S02]  /*e390*/  @!P0 IMAD R11, R15, 0x8, R0 ;  /* 0x000000080f0b8824 */ /* 0x000fe400078e0200 */
[----:B------:R-:W-:Y:S02]  /*e3a0*/  @!P0 IMAD R10, R2, 0x8, R3 ;  /* 0x00000008020a8824 */ /* 0x000fe400078e0203 */
[----:B------:R-:W-:Y:S02]  /*e3b0*/  @!P0 IMAD.SHL.U32 R11, R11, 0x8, RZ ;  /* 0x000000080b0b8824 */ /* 0x000fe400078e00ff */
[----:B------:R-:W-:Y:S01]  /*e3c0*/  @!P0 IMAD.SHL.U32 R13, R10, 0x8, RZ ;  /* 0x000000080a0d8824 */ /* 0x000fe200078e00ff */
[----:B------:R-:W1:Y:S03]  /*e3d0*/  @!P0 LDC.64 R8, c[0x0][0x390] ;  /* 0x0000e400ff088b82 */ /* 0x000e660000000a00 */
[----:B0-----:R-:W-:-:S04]  /*e3e0*/  @!P0 IMAD R5, R11, R4, R13 ;  /* 0x000000040b058224 */ /* 0x001fc800078e020d */
[----:B-1----:R-:W-:-:S05]  /*e3f0*/  @!P0 IMAD.WIDE R8, R5, 0x8, R8 ;  /* 0x0000000805088825 */ /* 0x002fca00078e0208 */
[----:B------:R-:W2:Y:S02]  /*e400*/  @!P0 LDG.E.64 R6, desc[UR8][R8.64] ;  /* 0x0000000808068981 */ /* 0x000ea4000c1e1b00 */
[----:B--2---:R-:W-:-:S04]  /*e410*/  @!P0 ISETP.LT.U32.AND P1, PT, R155, R6, PT ;  /* 0x000000069b00820c */ /* 0x004fc80003f21070 */
[----:B------:R-:W-:-:S04]  /*e420*/  @!P0 ISETP.LT.AND.EX P1, PT, R70, R7, PT, P1 ;  /* 0x000000074600820c */ /* 0x000fc80003f21310 */
[----:B------:R-:W-:Y:S02]  /*e430*/  @!P0 SEL R6, R155, R6, P1 ;  /* 0x000000069b068207 */ /* 0x000fe40000800000 */
[----:B------:R-:W-:-:S05]  /*e440*/  @!P0 SEL R7, R70, R7, P1 ;  /* 0x0000000746078207 */ /* 0x000fca0000800000 */
[----:B------:R0:W-:Y:S01]  /*e450*/  @!P0 STG.E.64 desc[UR8][R8.64], R6 ;  /* 0x0000000608008986 */ /* 0x0001e2000c101b08 */
[----:B------:R-:W-:Y:S05]  /*e460*/  @!P0 BRA `(.L_x_61) ;  /* 0x00000000004c8947 */ /* 0x000fea0003800000 */
[----:B------:R-:W1:Y:S01]  /*e470*/  LDC.64 R4, c[0x0][0x398] ;  /* 0x0000e600ff047b82 */ /* 0x000e620000000a00 */
[----:B------:R-:W-:Y:S01]  /*e480*/  IMAD R0, R15, 0x8, R0 ;  /* 0x000000080f007824 */ /* 0x000fe200078e0200 */
[----:B------:R-:W-:Y:S01]  /*e490*/  BSSY.RECONVERGENT B0, `(.L_x_61) ;  /* 0x0000010000007945 */ /* 0x000fe20003800200 */
[----:B------:R-:W-:Y:S02]  /*e4a0*/  IMAD R10, R2, 0x8, R3 ;  /* 0x00000008020a7824 */ /* 0x000fe400078e0203 */
[----:B------:R-:W-:Y:S02]  /*e4b0*/  IMAD.SHL.U32 R11, R0, 0x8, RZ ;  /* 0x00000008000b7824 */ /* 0x000fe400078e00ff */
[----:B------:R-:W-:-:S03]  /*e4c0*/  IMAD.SHL.U32 R13, R10, 0x8, RZ ;  /* 0x000000080a0d7824 */ /* 0x000fc600078e00ff */
[----:B-1----:R-:W-:-:S04]  /*e4d0*/  ISETP.GE.AND P1, PT, R11, R5, PT ;  /* 0x000000050b00720c */ /* 0x002fc80003f26270 */
[----:B------:R-:W-:-:S13]  /*e4e0*/  ISETP.GE.OR P1, PT, R13, R4, P1 ;  /* 0x000000040d00720c */ /* 0x000fda0000f26670 */
[----:B------:R-:W-:Y:S05]  /*e4f0*/  @P1 BRA `(.L_x_62) ;  /* 0x0000000000241947 */ /* 0x000fea0003800000 */
[----:B------:R-:W1:Y:S01]  /*e500*/  LDC.64 R2, c[0x0][0x390] ;  /* 0x0000e400ff027b82 */ /* 0x000e620000000a00 */
[----:B------:R-:W-:-:S04]  /*e510*/  IMAD R5, R11, R4, R13 ;  /* 0x000000040b057224 */ /* 0x000fc800078e020d */
[----:B-1----:R-:W-:-:S05]  /*e520*/  IMAD.WIDE R2, R5, 0x8, R2 ;  /* 0x0000000805027825 */ /* 0x002fca00078e0202 */
[----:B0-----:R-:W2:Y:S02]  /*e530*/  LDG.E.64 R6, desc[UR8][R2.64] ;  /* 0x0000000802067981 */ /* 0x001ea4000c1e1b00 */
[----:B--2---:R-:W-:-:S04]  /*e540*/  ISETP.LT.U32.AND P1, PT, R155, R6, PT ;  /* 0x000000069b00720c */ /* 0x004fc80003f21070 */
[----:B------:R-:W-:-:S04]  /*e550*/  ISETP.LT.AND.EX P1, PT, R70, R7, PT, P1 ;  /* 0x000000074600720c */ /* 0x000fc80003f21310 */
[----:B------:R-:W-:Y:S02]  /*e560*/  SEL R6, R155, R6, P1 ;  /* 0x000000069b067207 */ /* 0x000fe40000800000 */
[----:B------:R-:W-:-:S05]  /*e570*/  SEL R7, R70, R7, P1 ;  /* 0x0000000746077207 */ /* 0x000fca0000800000 */
[----:B------:R1:W-:Y:S02]  /*e580*/  STG.E.64 desc[UR8][R2.64], R6 ;  /* 0x0000000602007986 */ /* 0x0003e4000c101b08 */
.L_x_62:
[----:B------:R-:W-:Y:S05]  /*e590*/  BSYNC.RECONVERGENT B0 ;  /* 0x0000000000007941 */ /* 0x000fea0003800200 */
.L_x_61:
[----:B------:R-:W-:Y:S05]  /*e5a0*/  @P0 BRA `(.L_x_63) ;  /* 0x0000000000380947 */ /* 0x000fea0003800000 */
[----:B------:R-:W0:Y:S01]  /*e5b0*/  LDCU.64 UR4, c[0x0][0x390] ;  /* 0x00007200ff0477ac */ /* 0x000e220008000a00 */
[----:B------:R-:W-:Y:S01]  /*e5c0*/  IMAD R0, R11, R4, RZ ;  /* 0x000000040b007224 */ /* 0x000fe200078e02ff */
[----:B-1----:R-:W-:-:S04]  /*e5d0*/  SHF.R.S32.HI R3, RZ, 0x1f, R13 ;  /* 0x0000001fff037819 */ /* 0x002fc8000001140d */
[----:B------:R-:W-:-:S04]  /*e5e0*/  IADD3 R2, P1, PT, R13, R0, RZ ;  /* 0x000000000d027210 */ /* 0x000fc80007f3e0ff */
[----:B------:R-:W-:Y:S02]  /*e5f0*/  LEA.HI.X.SX32 R3, R0, R3, 0x1, P1 ;  /* 0x0000000300037211 */ /* 0x000fe400008f0eff */
[----:B0-----:R-:W-:-:S04]  /*e600*/  LEA R6, P1, R2, UR4, 0x3 ;  /* 0x0000000402067c11 */ /* 0x001fc8000f8218ff */
[----:B------:R-:W-:-:S05]  /*e610*/  LEA.HI.X R7, R2, UR5, R3, 0x3, P1 ;  /* 0x0000000502077c11 */ /* 0x000fca00088f1c03 */
[----:B------:R-:W2:Y:S02]  /*e620*/  LDG.E.64 R2, desc[UR8][R6.64+0x8] ;  /* 0x0000080806027981 */ /* 0x000ea4000c1e1b00 */
[----:B--2---:R-:W-:-:S04]  /*e630*/  ISETP.LT.U32.AND P1, PT, R113, R2, PT ;  /* 0x000000027100720c */ /* 0x004fc80003f21070 */
[----:B------:R-:W-:-:S04]  /*e640*/  ISETP.LT.AND.EX P1, PT, R114, R3, PT, P1 ;  /* 0x000000037200720c */ /* 0x000fc80003f21310 */
[----:B------:R-:W-:Y:S02]  /*e650*/  SEL R2, R113, R2, P1 ;  /* 0x0000000271027207 */ /* 0x000fe40000800000 */
[----:B------:R-:W-:-:S05]  /*e660*/  SEL R3, R114, R3, P1 ;  /* 0x0000000372037207 */ /* 0x000fca0000800000 */
[----:B------:R0:W-:Y:S01]  /*e670*/  STG.E.64 desc[UR8][R6.64+0x8], R2 ;  /* 0x0000080206007986 */ /* 0x0001e2000c101b08 */
[----:B------:R-:W-:Y:S05]  /*e680*/  BRA `(.L_x_64) ;  /* 0x0000000000507947 */ /* 0x000fea0003800000 */
.L_x_63:
[----:B------:R-:W2:Y:S01]  /*e690*/  LDCU UR4, c[0x0][0x39c] ;  /* 0x00007380ff0477ac */ /* 0x000ea20008000800 */
[----:B-1----:R-:W-:Y:S01]  /*e6a0*/  VIADD R3, R13, 0x1 ;  /* 0x000000010d037836 */ /* 0x002fe20000000000 */
[----:B------:R-:W-:Y:S01]  /*e6b0*/  BSSY.RECONVERGENT B0, `(.L_x_64) ;  /* 0x0000011000007945 */ /* 0x000fe20003800200 */
[----:B--2---:R-:W-:-:S04]  /*e6c0*/  ISETP.GE.AND P1, PT, R11, UR4, PT ;  /* 0x000000040b007c0c */ /* 0x004fc8000bf26270 */
[----:B------:R-:W-:-:S13]  /*e6d0*/  ISETP.GE.OR P1, PT, R3, R4, P1 ;  /* 0x000000040300720c */ /* 0x000fda0000f26670 */
[----:B------:R-:W-:Y:S05]  /*e6e0*/  @P1 BRA `(.L_x_65) ;  /* 0x0000000000341947 */ /* 0x000fea0003800000 */
[----:B------:R-:W1:Y:S01]  /*e6f0*/  LDCU.64 UR4, c[0x0][0x390] ;  /* 0x00007200ff0477ac */ /* 0x000e620008000a00 */
[----:B------:R-:W-:Y:S01]  /*e700*/  IMAD R0, R11, R4, RZ ;  /* 0x000000040b007224 */ /* 0x000fe200078e02ff */
[----:B------:R-:W-:-:S04]  /*e710*/  SHF.R.S32.HI R3, RZ, 0x1f, R13 ;  /* 0x0000001fff037819 */ /* 0x000fc8000001140d */
[----:B------:R-:W-:-:S04]  /*e720*/  IADD3 R5, P1, PT, R13, R0, RZ ;  /* 0x000000000d057210 */ /* 0x000fc80007f3e0ff */
[----:B------:R-:W-:Y:S02]  /*e730*/  LEA.HI.X.SX32 R0, R0, R3, 0x1, P1 ;  /* 0x0000000300007211 */ /* 0x000fe400008f0eff */
[----:B-1----:R-:W-:-:S04]  /*e740*/  LEA R2, P1, R5, UR4, 0x3 ;  /* 0x0000000405027c11 */ /* 0x002fc8000f8218ff */
[----:B------:R-:W-:-:S05]  /*e750*/  LEA.HI.X R3, R5, UR5, R0, 0x3, P1 ;  /* 0x0000000505037c11 */ /* 0x000fca00088f1c00 */
[----:B0-----:R-:W2:Y:S02]  /*e760*/  LDG.E.64 R6, desc[UR8][R2.64+0x8] ;  /* 0x0000080802067981 */ /* 0x001ea4000c1e1b00 */
[----:B--2---:R-:W-:-:S04]  /*e770*/  ISETP.LT.U32.AND P1, PT, R113, R6, PT ;  /* 0x000000067100720c */ /* 0x004fc80003f21070 */
[----:B------:R-:W-:-:S04]  /*e780*/  ISETP.LT.AND.EX P1, PT, R114, R7, PT, P1 ;  /* 0x000000077200720c */ /* 0x000fc80003f21310 */
[----:B------:R-:W-:Y:S02]  /*e790*/  SEL R6, R113, R6, P1 ;  /* 0x0000000671067207 */ /* 0x000fe40000800000 */
[----:B------:R-:W-:-:S05]  /*e7a0*/  SEL R7, R114, R7, P1 ;  /* 0x0000000772077207 */ /* 0x000fca0000800000 */
[----:B------:R1:W-:Y:S02]  /*e7b0*/  STG.E.64 desc[UR8][R2.64+0x8], R6 ;  /* 0x0000080602007986 */ /* 0x0003e4000c101b08 */
.L_x_65:
[----:B------:R-:W-:Y:S05]  /*e7c0*/  BSYNC.RECONVERGENT B0 ;  /* 0x0000000000007941 */ /* 0x000fea0003800200 */
.L_x_64:
[----:B------:R-:W-:Y:S05]  /*e7d0*/  @P0 BRA `(.L_x_66) ;  /* 0x0000000000380947 */ /* 0x000fea0003800000 */
[----:B------:R-:W2:Y:S01]  /*e7e0*/  LDCU.64 UR4, c[0x0][0x390] ;  /* 0x00007200ff0477ac */ /* 0x000ea20008000a00 */
[----:B------:R-:W-:Y:S01]  /*e7f0*/  IMAD R0, R11, R4, RZ ;  /* 0x000000040b007224 */ /* 0x000fe200078e02ff */
[----:B01----:R-:W-:-:S04]  /*e800*/  SHF.R.S32.HI R3, RZ, 0x1f, R13 ;  /* 0x0000001fff037819 */ /* 0x003fc8000001140d */
[----:B------:R-:W-:-:S04]  /*e810*/  IADD3 R5, P1, PT, R13, R0, RZ ;  /* 0x000000000d057210 */ /* 0x000fc80007f3e0ff */
[----:B------:R-:W-:Y:S02]  /*e820*/  LEA.HI.X.SX32 R0, R0, R3, 0x1, P1 ;  /* 0x0000000300007211 */ /* 0x000fe400008f0eff */
[----:B--2---:R-:W-:-:S04]  /*e830*/  LEA R2, P1, R5, UR4, 0x3 ;  /* 0x0000000405027c11 */ /* 0x004fc8000f8218ff */
        /* <DEDUP_REMOVED lines=8> */
.L_x_66:
[----:B------:R-:W2:Y:S01]  /*e8c0*/  LDCU UR4, c[0x0][0x39c] ;  /* 0x00007380ff0477ac */ /* 0x000ea20008000800 */
[----:B01----:R-:W-:Y:S01]  /*e8d0*/  VIADD R3, R13, 0x2 ;  /* 0x000000020d037836 */ /* 0x003fe20000000000 */
[----:B------:R-:W-:Y:S01]  /*e8e0*/  BSSY.RECONVERGENT B0, `(.L_x_67) ;  /* 0x0000011000007945 */ /* 0x000fe20003800200 */
[----:B--2---:R-:W-:-:S04]  /*e8f0*/  ISETP.GE.AND P1, PT, R11, UR4, PT ;  /* 0x000000040b007c0c */ /* 0x004fc8000bf26270 */
[----:B------:R-:W-:-:S13]  /*e900*/  ISETP.GE.OR P1, PT, R3, R4, P1 ;  /* 0x000000040300720c */ /* 0x000fda0000f26670 */
[----:B------:R-:W-:Y:S05]  /*e910*/  @P1 BRA `(.L_x_68) ;  /* 0x0000000000341947 */ /* 0x000fea0003800000 */
[----:B------:R-:W0:Y:S01]  /*e920*/  LDCU.64 UR4, c[0x0][0x390] ;  /* 0x00007200ff0477ac */ /* 0x000e220008000a00 */
[----:B------:R-:W-:Y:S01]  /*e930*/  IMAD R0, R11, R4, RZ ;  /* 0x000000040b007224 */ /* 0x000fe200078e02ff */
[----:B------:R-:W-:-:S04]  /*e940*/  SHF.R.S32.HI R3, RZ, 0x1f, R13 ;  /* 0x0000001fff037819 */ /* 0x000fc8000001140d */
        /* <DEDUP_REMOVED lines=9> */
[----:B------:R0:W-:Y:S02]  /*e9e0*/  STG.E.64 desc[UR8][R2.64+0x10], R6 ;  /* 0x0000100602007986 */ /* 0x0001e4000c101b08 */
.L_x_68:
[----:B------:R-:W-:Y:S05]  /*e9f0*/  BSYNC.RECONVERGENT B0 ;  /* 0x0000000000007941 */ /* 0x000fea0003800200 */
.L_x_67:
[----:B------:R-:W-:Y:S05]  /*ea00*/  @P0 BRA `(.L_x_69) ;  /* 0x0000000000380947 */ /* 0x000fea0003800000 */
[----:B------:R-:W1:Y:S01]  /*ea10*/  LDCU.64 UR4, c[0x0][0x390] ;  /* 0x00007200ff0477ac */ /* 0x000e620008000a00 */
[----:B------:R-:W-:Y:S01]  /*ea20*/  IMAD R0, R11, R4, RZ ;  /* 0x000000040b007224 */ /* 0x000fe200078e02ff */
[----:B0-----:R-:W-:-:S04]  /*ea30*/  SHF.R.S32.HI R3, RZ, 0x1f, R13 ;  /* 0x0000001fff037819 */ /* 0x001fc8000001140d */
[----:B------:R-:W-:-:S04]  /*ea40*/  IADD3 R5, P1, PT, R13, R0, RZ ;  /* 0x000000000d057210 */ /* 0x000fc80007f3e0ff */
[----:B------:R-:W-:Y:S02]  /*ea50*/  LEA.HI.X.SX32 R0, R0, R3, 0x1, P1 ;  /* 0x0000000300007211 */ /* 0x000fe400008f0eff */
[----:B-1----:R-:W-:-:S04]  /*ea60*/  LEA R2, P1, R5, UR4, 0x3 ;  /* 0x0000000405027c11 */ /* 0x002fc8000f8218ff */
        /* <DEDUP_REMOVED lines=8> */
.L_x_69:
[----:B------:R-:W1:Y:S01]  /*eaf0*/  LDCU UR4, c[0x0][0x39c] ;  /* 0x00007380ff0477ac */ /* 0x000e620008000800 */
[----:B0-----:R-:W-:Y:S01]  /*eb00*/  VIADD R3, R13, 0x3 ;  /* 0x000000030d037836 */ /* 0x001fe20000000000 */
[----:B------:R-:W-:Y:S01]  /*eb10*/  BSSY.RECONVERGENT B0, `(.L_x_70) ;  /* 0x0000011000007945 */ /* 0x000fe20003800200 */
[----:B-1----:R-:W-:-:S04]  /*eb20*/  ISETP.GE.AND P1, PT, R11, UR4, PT ;  /* 0x000000040b007c0c */ /* 0x002fc8000bf26270 */
        /* <DEDUP_REMOVED lines=15> */
.L_x_71:
[----:B------:R-:W-:Y:S05]  /*ec20*/  BSYNC.RECONVERGENT B0 ;  /* 0x0000000000007941 */ /* 0x000fea0003800200 */
.L_x_70:
        /* <DEDUP_REMOVED lines=15> */
.L_x_72:
        /* <DEDUP_REMOVED lines=19> */
.L_x_74:
[----:B------:R-:W-:Y:S05]  /*ee50*/  BSYNC.RECONVERGENT B0 ;  /* 0x0000000000007941 */ /* 0x000fea0003800200 */
.L_x_73:
        /* <DEDUP_REMOVED lines=15> */
.L_x_75:
        /* <DEDUP_REMOVED lines=19> */
.L_x_77:
[----:B------:R-:W-:Y:S05]  /*f080*/  BSYNC.RECONVERGENT B0 ;  /* 0x0000000000007941 */ /* 0x000fea0003800200 */
.L_x_76:
        /* <DEDUP_REMOVED lines=15> */
.L_x_78:
        /* <DEDUP_REMOVED lines=19> */
.L_x_80:
[----:B------:R-:W-:Y:S05]  /*f2b0*/  BSYNC.RECONVERGENT B0 ;  /* 0x0000000000007941 */ /* 0x000fea0003800200 */
.L_x_79:
        /* <DEDUP_REMOVED lines=15> */
.L_x_81:
        /* <DEDUP_REMOVED lines=19> */
.L_x_83:
[----:B------:R-:W-:Y:S05]  /*f4e0*/  BSYNC.RECONVERGENT B0 ;  /* 0x0000000000007941 */ /* 0x000fea0003800200 */
.L_x_82:
[----:B------:R-:W-:Y:S05]  /*f4f0*/  @P0 BRA `(.L_x_84) ;  /* 0x00000000002c0947 */ /* 0x000fea0003800000 */
[----:B01----:R-:W0:Y:S01]  /*f500*/  LDC.64 R2, c[0x0][0x390] ;  /* 0x0000e400ff027b82 */ /* 0x003e220000000a00 */
[----:B------:R-:W-:-:S04]  /*f510*/  IMAD R5, R11, R4, R4 ;  /* 0x000000040b057224 */ /* 0x000fc800078e0204 */
[----:B------:R-:W-:-:S04]  /*f520*/  IMAD.U32 R5, R10, 0x8, R5 ;  /* 0x000000080a057824 */ /* 0x000fc800078e0005 */
[----:B0-----:R-:W-:-:S05]  /*f530*/  IMAD.WIDE R2, R5, 0x8, R2 ;  /* 0x0000000805027825 */ /* 0x001fca00078e0202 */
[----:B------:R-:W2:Y:S02]  /*f540*/  LDG.E.64 R6, desc[UR8][R2.64] ;  /* 0x0000000802067981 */ /* 0x000ea4000c1e1b00 */
[----:B--2---:R-:W-:-:S04]  /*f550*/  ISETP.LT.U32.AND P1, PT, R69, R6, PT ;  /* 0x000000064500720c */ /* 0x004fc80003f21070 */
[----:B------:R-:W-:-:S04]  /*f560*/  ISETP.LT.AND.EX P1, PT, R112, R7, PT, P1 ;  /* 0x000000077000720c */ /* 0x000fc80003f21310 */
[----:B------:R-:W-:Y:S02]  /*f570*/  SEL R6, R69, R6, P1 ;  /* 0x0000000645067207 */ /* 0x000fe40000800000 */
[----:B------:R-:W-:-:S05]  /*f580*/  SEL R7, R112, R7, P1 ;  /* 0x0000000770077207 */ /* 0x000fca0000800000 */
[----:B------:R0:W-:Y:S01]  /*f590*/  STG.E.64 desc[UR8][R2.64], R6 ;  /* 0x0000000602007986 */ /* 0x0001e2000c101b08 */
[----:B------:R-:W-:Y:S05]  /*f5a0*/  BRA `(.L_x_85) ;  /* 0x0000000000447947 */ /* 0x000fea0003800000 */
.L_x_84:
[----:B------:R-:W2:Y:S01]  /*f5b0*/  LDCU UR4, c[0x0][0x39c] ;  /* 0x00007380ff0477ac */ /* 0x000ea20008000800 */
[----:B------:R-:W-:Y:S01]  /*f5c0*/  VIADD R0, R11, 0x1 ;  /* 0x000000010b007836 */ /* 0x000fe20000000000 */
[----:B------:R-:W-:Y:S04]  /*f5d0*/  BSSY.RECONVERGENT B0, `(.L_x_85) ;  /* 0x000000e000007945 */ /* 0x000fe80003800200 */
[----:B--2---:R-:W-:-:S04]  /*f5e0*/  ISETP.GE.AND P1, PT, R0, UR4, PT ;  /* 0x0000000400007c0c */ /* 0x004fc8000bf26270 */
[----:B------:R-:W-:-:S13]  /*f5f0*/  ISETP.GE.OR P1, PT, R13, R4, P1 ;  /* 0x000000040d00720c */ /* 0x000fda0000f26670 */
[----:B------:R-:W-:Y:S05]  /*f600*/  @P1 BRA `(.L_x_86) ;  /* 0x0000000000281947 */ /* 0x000fea0003800000 */
[----:B01----:R-:W0:Y:S01]  /*f610*/  LDC.64 R2, c[0x0][0x390] ;  /* 0x0000e400ff027b82 */ /* 0x003e220000000a00 */
[----:B------:R-:W-:-:S04]  /*f620*/  IMAD R0, R11, R4, R4 ;  /* 0x000000040b007224 */ /* 0x000fc800078e0204 */
[----:B------:R-:W-:-:S04]  /*f630*/  IMAD.IADD R5, R13, 0x1, R0 ;  /* 0x000000010d057824 */ /* 0x000fc800078e0200 */
[----:B0-----:R-:W-:-:S05]  /*f640*/  IMAD.WIDE R2, R5, 0x8, R2 ;  /* 0x0000000805027825 */ /* 0x001fca00078e0202 */
[----:B------:R-:W2:Y:S02]  /*f650*/  LDG.E.64 R6, desc[UR8][R2.64] ;  /* 0x0000000802067981 */ /* 0x000ea4000c1e1b00 */
[----:B--2---:R-:W-:-:S04]  /*f660*/  ISETP.LT.U32.AND P1, PT, R69, R6, PT ;  /* 0x000000064500720c */ /* 0x004fc80003f21070 */
[----:B------:R-:W-:-:S04]  /*f670*/  ISETP.LT.AND.EX P1, PT, R112, R7, PT, P1 ;  /* 0x000000077000720c */ /* 0x000fc80003f21310 */
[----:B------:R-:W-:Y:S02]  /*f680*/  SEL R6, R69, R6, P1 ;  /* 0x0000000645067207 */ /* 0x000fe40000800000 */
[----:B------:R-:W-:-:S05]  /*f690*/  SEL R7, R112, R7, P1 ;  /* 0x0000000770077207 */ /* 0x000fca0000800000 */
[----:B------:R2:W-:Y:S02]  /*f6a0*/  STG.E.64 desc[UR8][R2.64], R6 ;  /* 0x0000000602007986 */ /* 0x0005e4000c101b08 */
.L_x_86:
[----:B------:R-:W-:Y:S05]  /*f6b0*/  BSYNC.RECONVERGENT B0 ;  /* 0x0000000000007941 */ /* 0x000fea0003800200 */
.L_x_85:
[----:B------:R-:W-:Y:S05]  /*f6c0*/  @P0 BRA `(.L_x_87) ;  /* 0x0000000000380947 */ /* 0x000fea0003800000 */
[----:B------:R-:W3:Y:S01]  /*f6d0*/  LDCU.64 UR4, c[0x0][0x390] ;  /* 0x00007200ff0477ac */ /* 0x000ee20008000a00 */
[----:B012---:R-:W-:-:S05]  /*f6e0*/  IMAD R2, R11, R4, R4 ;  /* 0x000000040b027224 */ /* 0x007fca00078e0204 */
[----:B------:R-:W-:Y:S02]  /*f6f0*/  SHF.R.S32.HI R0, RZ, 0x1f, R2 ;  /* 0x0000001fff007819 */ /* 0x000fe40000011402 */
[----:B------:R-:W-:-:S04]  /*f700*/  IADD3 R3, P1, PT, R13, R2, RZ ;  /* 0x000000020d037210 */ /* 0x000fc80007f3e0ff */
[----:B------:R-:W-:Y:S02]  /*f710*/  LEA.HI.X.SX32 R0, R13, R0, 0x1, P1 ;  /* 0x000000000d007211 */ /* 0x000fe400008f0eff */
[----:B---3--:R-:W-:-:S04]  /*f720*/  LEA R2, P1, R3, UR4, 0x3 ;  /* 0x0000000403027c11 */ /* 0x008fc8000f8218ff */
        /* <DEDUP_REMOVED lines=8> */
.L_x_87:
[----:B------:R-:W3:Y:S01]  /*f7b0*/  LDCU UR4, c[0x0][0x39c] ;  /* 0x00007380ff0477ac */ /* 0x000ee20008000800 */
[----:B------:R-:W-:Y:S01]  /*f7c0*/  VIADD R0, R11, 0x1 ;  /* 0x000000010b007836 */ /* 0x000fe20000000000 */
[----:B------:R-:W-:Y:S01]  /*f7d0*/  BSSY.RECONVERGENT B0, `(.L_x_88) ;  /* 0x0000012000007945 */ /* 0x000fe20003800200 */
[----:B012---:R-:W-:-:S03]  /*f7e0*/  VIADD R3, R13, 0x1 ;  /* 0x000000010d037836 */ /* 0x007fc60000000000 */
[----:B---3--:R-:W-:-:S04]  /*f7f0*/  ISETP.GE.AND P1, PT, R0, UR4, PT ;  /* 0x0000000400007c0c */ /* 0x008fc8000bf26270 */
[----:B------:R-:W-:-:S13]  /*f800*/  ISETP.GE.OR P1, PT, R3, R4, P1 ;  /* 0x000000040300720c */ /* 0x000fda0000f26670 */
[----:B------:R-:W-:Y:S05]  /*f810*/  @P1 BRA `(.L_x_89) ;  /* 0x0000000000341947 */ /* 0x000fea0003800000 */
[----:B------:R-:W0:Y:S01]  /*f820*/  LDCU.64 UR4, c[0x0][0x390] ;  /* 0x00007200ff0477ac */ /* 0x000e220008000a00 */
[----:B------:R-:W-:-:S05]  /*f830*/  IMAD R0, R11, R4, R4 ;  /* 0x000000040b007224 */ /* 0x000fca00078e0204 */
[----:B------:R-:W-:Y:S02]  /*f840*/  SHF.R.S32.HI R2, RZ, 0x1f, R0 ;  /* 0x0000001fff027819 */ /* 0x000fe40000011400 */
        /* <DEDUP_REMOVED lines=10> */
.L_x_89:
[----:B------:R-:W-:Y:S05]  /*f8f0*/  BSYNC.RECONVERGENT B0 ;  /* 0x0000000000007941 */ /* 0x000fea0003800200 */
.L_x_88:
[----:B------:R-:W-:Y:S05]  /*f900*/  @P0 BRA `(.L_x_90) ;  /* 0x0000000000380947 */ /* 0x000fea0003800000 */
[----:B------:R-:W1:Y:S01]  /*f910*/  LDCU.64 UR4, c[0x0][0x390] ;  /* 0x00007200ff0477ac */ /* 0x000e620008000a00 */
[----:B------:R-:W-:-:S05]  /*f920*/  IMAD R0, R11, R4, R4 ;  /* 0x000000040b007224 */ /* 0x000fca00078e0204 */
[----:B0-----:R-:W-:Y:S02]  /*f930*/  SHF.R.S32.HI R2, RZ, 0x1f, R0 ;  /* 0x0000001fff027819 */ /* 0x001fe40000011400 */
        /* <DEDUP_REMOVED lines=11> */
.L_x_90:
[----:B------:R-:W1:Y:S01]  /*f9f0*/  LDCU UR4, c[0x0][0x39c] ;  /* 0x00007380ff0477ac */ /* 0x000e620008000800 */
[----:B------:R-:W-:Y:S01]  /*fa00*/  VIADD R0, R11, 0x1 ;  /* 0x000000010b007836 */ /* 0x000fe20000000000 */
[----:B------:R-:W-:Y:S01]  /*fa10*/  BSSY.RECONVERGENT B0, `(.L_x_91) ;  /* 0x0000012000007945 */ /* 0x000fe20003800200 */
[----:B0-----:R-:W-:-:S03]  /*fa20*/  VIADD R3, R13, 0x2 ;  /* 0x000000020d037836 */ /* 0x001fc60000000000 */
[----:B-1----:R-:W-:-:S04]  /*fa30*/  ISETP.GE.AND P1, PT, R0, UR4, PT ;  /* 0x0000000400007c0c */ /* 0x002fc8000bf26270 */
        /* <DEDUP_REMOVED lines=15> */
.L_x_92:
[----:B------:R-:W-:Y:S05]  /*fb30*/  BSYNC.RECONVERGENT B0 ;  /* 0x0000000000007941 */ /* 0x000fea0003800200 */
.L_x_91:
        /* <DEDUP_REMOVED lines=15> */
.L_x_93:
        /* <DEDUP_REMOVED lines=20> */
.L_x_95:
[----:B------:R-:W-:Y:S05]  /*fd70*/  BSYNC.RECONVERGENT B0 ;  /* 0x0000000000007941 */ /* 0x000fea0003800200 */
.L_x_94:
[----:B------:R-:W-:Y:S05]  /*fd80*/  @P0 BRA `(.L_x_96) ;  /* 0x0000000000380947 */ /* 0x000fea0003800000 */
[----:B------:R-:W0:Y:S01]  /*fd90*/  LDCU.64 UR4, c[0x0][0x390] ;  /* 0x00007200ff0477ac */ /* 0x000e220008000a00 */
[----:B------:R-:W-:-:S05]  /*fda0*/  IMAD R0, R11, R4, R4 ;  /* 0x000000040b007224 */ /* 0x000fca00078e0204 */
[----:B------:R-:W-:Y:S02]  /*fdb0*/  SHF.R.S32.HI R2, RZ, 0x1f, R0 ;  /* 0x0000001fff027819 */ /* 0x000fe40000011400 */
[----:B------:R-:W-:-:S04]  /*fdc0*/  IADD3 R0, P1, PT, R13, R0, RZ ;  /* 0x000000000d007210 */ /* 0x000fc80007f3e0ff */
[----:B------:R-:W-:Y:S02]  /*fdd0*/  LEA.HI.X.SX32 R3, R13, R2, 0x1, P1 ;  /* 0x000000020d037211 */ /* 0x000fe400008f0eff */
[----:B01----:R-:W-:-:S04]  /*fde0*/  LEA R6, P1, R0, UR4, 0x3 ;  /* 0x0000000400067c11 */ /* 0x003fc8000f8218ff */
        /* <DEDUP_REMOVED lines=8> */
.L_x_96:
[----:B------:R-:W2:Y:S01]  /*fe70*/  LDCU UR4, c[0x0][0x39c] ;  /* 0x00007380ff0477ac */ /* 0x000ea20008000800 */
[----:B------:R-:W-:Y:S01]  /*fe80*/  VIADD R0, R11, 0x1 ;  /* 0x000000010b007836 */ /* 0x000fe20000000000 */
[----:B------:R-:W-:Y:S01]  /*fe90*/  BSSY.RECONVERGENT B0, `(.L_x_97) ;  /* 0x0000012000007945 */ /* 0x000fe20003800200 */
[----:B------:R-:W-:-:S03]  /*fea0*/  VIADD R3, R13, 0x4 ;  /* 0x000000040d037836 */ /* 0x000fc60000000000 */
[----:B--2---:R-:W-:-:S04]  /*feb0*/  ISETP.GE.AND P1, PT, R0, UR4, PT ;  /* 0x0000000400007c0c */ /* 0x004fc8000bf26270 */
[----:B------:R-:W-:-:S13]  /*fec0*/  ISETP.GE.OR P1, PT, R3, R4, P1 ;  /* 0x000000040300720c */ /* 0x000fda0000f26670 */
        /* <DEDUP_REMOVED lines=13> */
[----:B------:R2:W-:Y:S02]  /*ffa0*/  STG.E.64 desc[UR8][R6.64+0x20], R146 ;  /* 0x0000209206007986 */ /* 0x0005e4000c101b08 */
.L_x_98:
[----:B------:R-:W-:Y:S05]  /*ffb0*/  BSYNC.RECONVERGENT B0 ;  /* 0x0000000000007941 */ /* 0x000fea0003800200 */
.L_x_97:
[----:B------:R-:W-:Y:S05]  /*ffc0*/  @P0 BRA `(.L_x_99) ;  /* 0x0000000000380947 */ /* 0x000fea0003800000 */
[----:B------:R-:W0:Y:S01]  /*ffd0*/  LDCU.64 UR4, c[0x0][0x390] ;  /* 0x00007200ff0477ac */ /* 0x000e220008000a00 */
[----:B------:R-:W-:-:S05]  /*ffe0*/  IMAD R0, R11, R4, R4 ;  /* 0x000000040b007224 */ /* 0x000fca00078e0204 */
[----:B------:R-:W-:Y:S02]  /*fff0*/  SHF.R.S32.HI R2, RZ, 0x1f, R0 ;  /* 0x0000001fff027819 */ /* 0x000fe40000011400 */
[----:B------:R-:W-:-:S04]  /*10000*/  IADD3 R0, P1, PT, R13, R0, RZ ;  /* 0x000000000d007210 */ /* 0x000fc80007f3e0ff */
[----:B------:R-:W-:Y:S02]  /*10010*/  LEA.HI.X.SX32 R3, R13, R2, 0x1, P1 ;  /* 0x000000020d037211 */ /* 0x000fe400008f0eff */
[----:B012---:R-:W-:-:S04]  /*10020*/  LEA R6, P1, R0, UR4, 0x3 ;  /* 0x0000000400067c11 */ /* 0x007fc8000f8218ff */
        /* <DEDUP_REMOVED lines=8> */
.L_x_99:
[----:B------:R-:W3:Y:S01]  /*100b0*/  LDCU UR4, c[0x0][0x39c] ;  /* 0x00007380ff0477ac */ /* 0x000ee20008000800 */
[----:B------:R-:W-:Y:S01]  /*100c0*/  VIADD R0, R11, 0x1 ;  /* 0x000000010b007836 */ /* 0x000fe20000000000 */
[----:B------:R-:W-:Y:S01]  /*100d0*/  BSSY.RECONVERGENT B0, `(.L_x_100) ;  /* 0x0000012000007945 */ /* 0x000fe20003800200 */
[----:B------:R-:W-:-:S03]  /*100e0*/  VIADD R3, R13, 0x5 ;  /* 0x000000050d037836 */ /* 0x000fc60000000000 */
        /* <DEDUP_REMOVED lines=15> */
[----:B------:R3:W-:Y:S02]  /*101e0*/  STG.E.64 desc[UR8][R6.64+0x28], R2 ;  /* 0x0000280206007986 */ /* 0x0007e4000c101b08 */
.L_x_101:
[----:B------:R-:W-:Y:S05]  /*101f0*/  BSYNC.RECONVERGENT B0 ;  /* 0x0000000000007941 */ /* 0x000fea0003800200 */
.L_x_100:
[----:B------:R-:W5:Y:S01]  /*10200*/  LDCU.64 UR4, c[0x0][0x390] ;  /* 0x00007200ff0477ac */ /* 0x000f620008000a00 */
[----:B------:R-:W-:Y:S01]  /*10210*/  IMAD R5, R11, R4, R4 ;  /* 0x000000040b057224 */ /* 0x000fe200078e0204 */
[----:B------:R-:W-:-:S04]  /*10220*/  SHF.R.S32.HI R0, RZ, 0x1f, R13 ;  /* 0x0000001fff007819 */ /* 0x000fc8000001140d */
[----:B---34-:R-:W-:-:S04]  /*10230*/  IADD3 R2, P1, PT, R13, R5, RZ ;  /* 0x000000050d027210 */ /* 0x018fc80007f3e0ff */
[----:B------:R-:W-:Y:S02]  /*10240*/  LEA.HI.X.SX32 R3, R5, R0, 0x1, P1 ;  /* 0x0000000005037211 */ /* 0x000fe400008f0eff */
[----:B-----5:R-:W-:-:S04]  /*10250*/  LEA R8, P1, R2, UR4, 0x3 ;  /* 0x0000000402087c11 */ /* 0x020fc8000f8218ff */
[----:B------:R-:W-:Y:S01]  /*10260*/  LEA.HI.X R9, R2, UR5, R3, 0x3, P1 ;  /* 0x0000000502097c11 */ /* 0x000fe200088f1c03 */
[----:B------:R-:W-:Y:S08]  /*10270*/  @P0 BRA `(.L_x_102) ;  /* 0x00000000001c0947 */ /* 0x000ff00003800000 */
[----:B------:R-:W3:Y:S02]  /*10280*/  LDG.E.64 R2, desc[UR8][R8.64+0x30] ;  /* 0x0000300808027981 */ /* 0x000ee4000c1e1b00 */
[----:B---3--:R-:W-:-:S04]  /*10290*/  ISETP.LT.U32.AND P1, PT, R184, R2, PT ;  /* 0x00000002b800720c */ /* 0x008fc80003f21070 */
[----:B------:R-:W-:-:S04]  /*102a0*/  ISETP.LT.AND.EX P1, PT, R183, R3, PT, P1 ;  /* 0x00000003b700720c */ /* 0x000fc80003f21310 */
[----:B------:R-:W-:Y:S02]  /*102b0*/  SEL R184, R184, R2, P1 ;  /* 0x00000002b8b87207 */ /* 0x000fe40000800000 */
[----:B------:R-:W-:-:S05]  /*102c0*/  SEL R185, R183, R3, P1 ;  /* 0x00000003b7b97207 */ /* 0x000fca0000800000 */
[----:B------:R3:W-:Y:S01]  /*102d0*/  STG.E.64 desc[UR8][R8.64+0x30], R184 ;  /* 0x000030b808007986 */ /* 0x0007e2000c101b08 */
[----:B------:R-:W-:Y:S05]  /*102e0*/  BRA `(.L_x_103) ;  /* 0x0000000000387947 */ /* 0x000fea0003800000 */
.L_x_102:
[----:B------:R-:W3:Y:S01]  /*102f0*/  LDCU UR6, c[0x0][0x39c] ;  /* 0x00007380ff0677ac */ /* 0x000ee20008000800 */
[----:B------:R-:W-:Y:S01]  /*10300*/  VIADD R2, R11, 0x1 ;  /* 0x000000010b027836 */ /* 0x000fe20000000000 */
[----:B------:R-:W-:Y:S01]  /*10310*/  BSSY.RECONVERGENT B0, `(.L_x_103) ;  /* 0x000000b000007945 */ /* 0x000fe20003800200 */
[----:B------:R-:W-:-:S03]  /*10320*/  VIADD R3, R13, 0x6 ;  /* 0x000000060d037836 */ /* 0x000fc60000000000 */
[----:B---3--:R-:W-:-:S04]  /*10330*/  ISETP.GE.AND P1, PT, R2, UR6, PT ;  /* 0x0000000602007c0c */ /* 0x008fc8000bf26270 */
[----:B------:R-:W-:-:S13]  /*10340*/  ISETP.GE.OR P1, PT, R3, R4, P1 ;  /* 0x000000040300720c */ /* 0x000fda0000f26670 */
[----:B------:R-:W-:Y:S05]  /*10350*/  @P1 BRA `(.L_x_104) ;  /* 0x0000000000181947 */ /* 0x000fea0003800000 */
[----:B------:R-:W3:Y:S02]  /*10360*/  LDG.E.64 R2, desc[UR8][R8.64+0x30] ;  /* 0x0000300808027981 */ /* 0x000ee4000c1e1b00 */
[----:B---3--:R-:W-:-:S04]  /*10370*/  ISETP.LT.U32.AND P1, PT, R184, R2, PT ;  /* 0x00000002b800720c */ /* 0x008fc80003f21070 */
[----:B------:R-:W-:-:S04]  /*10380*/  ISETP.LT.AND.EX P1, PT, R183, R3, PT, P1 ;  /* 0x00000003b700720c */ /* 0x000fc80003f21310 */
[----:B------:R-:W-:Y:S02]  /*10390*/  SEL R184, R184, R2, P1 ;  /* 0x00000002b8b87207 */ /* 0x000fe40000800000 */
[----:B------:R-:W-:-:S05]  /*103a0*/  SEL R185, R183, R3, P1 ;  /* 0x00000003b7b97207 */ /* 0x000fca0000800000 */
[----:B------:R3:W-:Y:S02]  /*103b0*/  STG.E.64 desc[UR8][R8.64+0x30], R184 ;  /* 0x000030b808007986 */ /* 0x0007e4000c101b08 */
.L_x_104:
[----:B------:R-:W-:Y:S05]  /*103c0*/  BSYNC.RECONVERGENT B0 ;  /* 0x0000000000007941 */ /* 0x000fea0003800200 */
.L_x_103:
[----:B------:R-:W-:Y:S01]  /*103d0*/  VIADD R3, R13, 0x7 ;  /* 0x000000070d037836 */ /* 0x000fe20000000000 */
[----:B------:R-:W-:Y:S06]  /*103e0*/  @P0 BRA `(.L_x_105) ;  /* 0x00000000001c0947 */ /* 0x000fec0003800000 */
[----:B012---:R-:W2:Y:S02]  /*103f0*/  LDG.E.64 R6, desc[UR8][R8.64+0x38] ;  /* 0x0000380808067981 */ /* 0x007ea4000c1e1b00 */
[----:B--2---:R-:W-:-:S04]  /*10400*/  ISETP.LT.U32.AND P1, PT, R178, R6, PT ;  /* 0x00000006b200720c */ /* 0x004fc80003f21070 */
[----:B------:R-:W-:-:S04]  /*10410*/  ISETP.LT.AND.EX P1, PT, R156, R7, PT, P1 ;  /* 0x000000079c00720c */ /* 0x000fc80003f21310 */
[----:B------:R-:W-:Y:S02]  /*10420*/  SEL R178, R178, R6, P1 ;  /* 0x00000006b2b27207 */ /* 0x000fe40000800000 */
[----:B------:R-:W-:-:S05]  /*10430*/  SEL R179, R156, R7, P1 ;  /* 0x000000079cb37207 */ /* 0x000fca0000800000 */
[----:B------:R0:W-:Y:S01]  /*10440*/  STG.E.64 desc[UR8][R8.64+0x38], R178 ;  /* 0x000038b208007986 */ /* 0x0001e2000c101b08 */
[----:B------:R-:W-:Y:S05]  /*10450*/  BRA `(.L_x_106) ;  /* 0x0000000000347947 */ /* 0x000fea0003800000 */
.L_x_105:
[----:B------:R-:W4:Y:S01]  /*10460*/  LDCU UR6, c[0x0][0x39c] ;  /* 0x00007380ff0677ac */ /* 0x000f220008000800 */
[----:B------:R-:W-:Y:S01]  /*10470*/  VIADD R2, R11, 0x1 ;  /* 0x000000010b027836 */ /* 0x000fe20000000000 */
[----:B------:R-:W-:Y:S04]  /*10480*/  BSSY.RECONVERGENT B0, `(.L_x_106) ;  /* 0x000000a000007945 */ /* 0x000fe80003800200 */
[----:B----4-:R-:W-:-:S04]  /*10490*/  ISETP.GE.AND P1, PT, R2, UR6, PT ;  /* 0x0000000602007c0c */ /* 0x010fc8000bf26270 */
[----:B------:R-:W-:-:S13]  /*104a0*/  ISETP.GE.OR P1, PT, R3, R4, P1 ;  /* 0x000000040300720c */ /* 0x000fda0000f26670 */
[----:B------:R-:W-:Y:S05]  /*104b0*/  @P1 BRA `(.L_x_107) ;  /* 0x0000000000181947 */ /* 0x000fea0003800000 */
[----:B012---:R-:W2:Y:S02]  /*104c0*/  LDG.E.64 R6, desc[UR8][R8.64+0x38] ;  /* 0x0000380808067981 */ /* 0x007ea4000c1e1b00 */
[----:B--2---:R-:W-:-:S04]  /*104d0*/  ISETP.LT.U32.AND P1, PT, R178, R6, PT ;  /* 0x00000006b200720c */ /* 0x004fc80003f21070 */
[----:B------:R-:W-:-:S04]  /*104e0*/  ISETP.LT.AND.EX P1, PT, R156, R7, PT, P1 ;  /* 0x000000079c00720c */ /* 0x000fc80003f21310 */
[----:B------:R-:W-:Y:S02]  /*104f0*/  SEL R178, R178, R6, P1 ;  /* 0x00000006b2b27207 */ /* 0x000fe40000800000 */
[----:B------:R-:W-:-:S05]  /*10500*/  SEL R179, R156, R7, P1 ;  /* 0x000000079cb37207 */ /* 0x000fca0000800000 */
[----:B------:R4:W-:Y:S02]  /*10510*/  STG.E.64 desc[UR8][R8.64+0x38], R178 ;  /* 0x000038b208007986 */ /* 0x0009e4000c101b08 */
.L_x_107:
[----:B------:R-:W-:Y:S05]  /*10520*/  BSYNC.RECONVERGENT B0 ;  /* 0x0000000000007941 */ /* 0x000fea0003800200 */
.L_x_106:
[----:B------:R-:W-:Y:S02]  /*10530*/  IMAD.IADD R2, R5, 0x1, R4 ;  /* 0x0000000105027824 */ /* 0x000fe400078e0204 */
[----:B------:R-:W-:Y:S01]  /*10540*/  VIADD R10, R11, 0x2 ;  /* 0x000000020b0a7836 */ /* 0x000fe20000000000 */
[----:B------:R-:W-:Y:S06]  /*10550*/  @P0 BRA `(.L_x_108) ;  /* 0x0000000000280947 */ /* 0x000fec0003800000 */
[----:B012---:R-:W0:Y:S01]  /*10560*/  LDC.64 R6, c[0x0][0x390] ;  /* 0x0000e400ff067b82 */ /* 0x007e220000000a00 */
[----:B------:R-:W-:-:S04]  /*10570*/  IMAD.IADD R5, R13, 0x1, R2 ;  /* 0x000000010d057824 */ /* 0x000fc800078e0202 */
[----:B0-----:R-:W-:-:S05]  /*10580*/  IMAD.WIDE R6, R5, 0x8, R6 ;  /* 0x0000000805067825 */ /* 0x001fca00078e0206 */
[----:B---34-:R-:W2:Y:S02]  /*10590*/  LDG.E.64 R8, desc[UR8][R6.64] ;  /* 0x0000000806087981 */ /* 0x018ea4000c1e1b00 */
[----:B--2---:R-:W-:-:S04]  /*105a0*/  ISETP.LT.U32.AND P1, PT, R88, R8, PT ;  /* 0x000000085800720c */ /* 0x004fc80003f21070 */
[----:B------:R-:W-:-:S04]  /*105b0*/  ISETP.LT.AND.EX P1, PT, R89, R9, PT, P1 ;  /* 0x000000095900720c */ /* 0x000fc80003f21310 */
[----:B------:R-:W-:Y:S02]  /*105c0*/  SEL R88, R88, R8, P1 ;  /* 0x0000000858587207 */ /* 0x000fe40000800000 */
[----:B------:R-:W-:-:S05]  /*105d0*/  SEL R89, R89, R9, P1 ;  /* 0x0000000959597207 */ /* 0x000fca0000800000 */
[----:B------:R0:W-:Y:S01]  /*105e0*/  STG.E.64 desc[UR8][R6.64], R88 ;  /* 0x0000005806007986 */ /* 0x0001e2000c101b08 */
[----:B------:R-:W-:Y:S05]  /*105f0*/  BRA `(.L_x_109) ;  /* 0x00000000003c7947 */ /* 0x000fea0003800000 */
.L_x_108:
[----:B------:R-:W5:Y:S01]  /*10600*/  LDCU UR6, c[0x0][0x39c] ;  /* 0x00007380ff0677ac */ /* 0x000f620008000800 */
[----:B------:R-:W-:Y:S01]  /*10610*/  BSSY.RECONVERGENT B0, `(.L_x_109) ;  /* 0x000000d000007945 */ /* 0x000fe20003800200 */
[----:B-----5:R-:W-:-:S04]  /*10620*/  ISETP.GE.AND P1, PT, R10, UR6, PT ;  /* 0x000000060a007c0c */ /* 0x020fc8000bf26270 */
[----:B------:R-:W-:-:S13]  /*10630*/  ISETP.GE.OR P1, PT, R13, R4, P1 ;  /* 0x000000040d00720c */ /* 0x000fda0000f26670 */
[----:B------:R-:W-:Y:S05]  /*10640*/  @P1 BRA `(.L_x_110) ;  /* 0x0000000000241947 */ /* 0x000fea0003800000 */
[----:B012---:R-:W0:Y:S01]  /*10650*/  LDC.64 R6, c[0x0][0x390] ;  /* 0x0000e400ff067b82 */ /* 0x007e220000000a00 */
[----:B---34-:R-:W-:-:S04]  /*10660*/  IMAD.IADD R9, R13, 0x1, R2 ;  /* 0x000000010d097824 */ /* 0x018fc800078e0202 */
[----:B0-----:R-:W-:-:S05]  /*10670*/  IMAD.WIDE R8, R9, 0x8, R6 ;  /* 0x0000000809087825 */ /* 0x001fca00078e0206 */
[----:B------:R-:W2:Y:S02]  /*10680*/  LDG.E.64 R6, desc[UR8][R8.64] ;  /* 0x0000000808067981 */ /* 0x000ea4000c1e1b00 */
[----:B--2---:R-:W-:-:S04]  /*10690*/  ISETP.LT.U32.AND P1, PT, R88, R6, PT ;  /* 0x000000065800720c */ /* 0x004fc80003f21070 */
[----:B------:R-:W-:-:S04]  /*106a0*/  ISETP.LT.AND.EX P1, PT, R89, R7, PT, P1 ;  /* 0x000000075900720c */ /* 0x000fc80003f21310 */
[----:B------:R-:W-:Y:S02]  /*106b0*/  SEL R88, R88, R6, P1 ;  /* 0x0000000658587207 */ /* 0x000fe40000800000 */
[----:B------:R-:W-:-:S05]  /*106c0*/  SEL R89, R89, R7, P1 ;  /* 0x0000000759597207 */ /* 0x000fca0000800000 */
[----:B------:R0:W-:Y:S02]  /*106d0*/  STG.E.64 desc[UR8][R8.64], R88 ;  /* 0x0000005808007986 */ /* 0x0001e4000c101b08 */
.L_x_110:
[----:B------:R-:W-:Y:S05]  /*106e0*/  BSYNC.RECONVERGENT B0 ;  /* 0x0000000000007941 */ /* 0x000fea0003800200 */
.L_x_109:
[----:B------:R-:W-:-:S04]  /*106f0*/  IADD3 R5, P1, PT, R13, R2, RZ ;  /* 0x000000020d057210 */ /* 0x000fc80007f3e0ff */
[----:B012---:R-:W-:Y:S02]  /*10700*/  LEA.HI.X.SX32 R6, R2, R0, 0x1, P1 ;  /* 0x0000000002067211 */ /* 0x007fe400008f0eff */
[----:B------:R-:W-:-:S04]  /*10710*/  LEA R16, P1, R5, UR4, 0x3 ;  /* 0x0000000405107c11 */ /* 0x000fc8000f8218ff */
[----:B------:R-:W-:Y:S01]  /*10720*/  LEA.HI.X R17, R5, UR5, R6, 0x3, P1 ;  /* 0x0000000505117c11 */ /* 0x000fe200088f1c06 */
[----:B------:R-:W-:Y:S08]  /*10730*/  @P0 BRA `(.L_x_111) ;  /* 0x00000000001c0947 */ /* 0x000ff00003800000 */
[----:B------:R-:W2:Y:S02]  /*10740*/  LDG.E.64 R6, desc[UR8][R16.64+0x8] ;  /* 0x0000080810067981 */ /* 0x000ea4000c1e1b00 */
[----:B--2---:R-:W-:-:S04]  /*10750*/  ISETP.LT.U32.AND P1, PT, R91, R6, PT ;  /* 0x000000065b00720c */ /* 0x004fc80003f21070 */
[----:B------:R-:W-:-:S04]  /*10760*/  ISETP.LT.AND.EX P1, PT, R110, R7, PT, P1 ;  /* 0x000000076e00720c */ /* 0x000fc80003f21310 */
[----:B------:R-:W-:Y:S02]  /*10770*/  SEL R6, R91, R6, P1 ;  /* 0x000000065b067207 */ /* 0x000fe40000800000 */
[----:B------:R-:W-:-:S05]  /*10780*/  SEL R7, R110, R7, P1 ;  /* 0x000000076e077207 */ /* 0x000fca0000800000 */
[----:B------:R0:W-:Y:S01]  /*10790*/  STG.E.64 desc[UR8][R16.64+0x8], R6 ;  /* 0x0000080610007986 */ /* 0x0001e2000c101b08 */
[----:B------:R-:W-:Y:S05]  /*107a0*/  BRA `(.L_x_112) ;  /* 0x0000000000347947 */ /* 0x000fea0003800000 */
.L_x_111:
[----:B------:R-:W0:Y:S01]  /*107b0*/  LDCU UR6, c[0x0][0x39c] ;  /* 0x00007380ff0677ac */ /* 0x000e220008000800 */
[----:B------:R-:W-:Y:S01]  /*107c0*/  VIADD R5, R13, 0x1 ;  /* 0x000000010d057836 */ /* 0x000fe20000000000 */
[----:B------:R-:W-:Y:S01]  /*107d0*/  BSSY.RECONVERGENT B0, `(.L_x_112) ;  /* 0x000000a000007945 */ /* 0x000fe20003800200 */
[----:B0-----:R-:W-:-:S04]  /*107e0*/  ISETP.GE.AND P1, PT, R10, UR6, PT ;  /* 0x000000060a007c0c */ /* 0x001fc8000bf26270 */
[----:B------:R-:W-:-:S13]  /*107f0*/  ISETP.GE.OR P1, PT, R5, R4, P1 ;  /* 0x000000040500720c */ /* 0x000fda0000f26670 */
[----:B------:R-:W-:Y:S05]  /*10800*/  @P1 BRA `(.L_x_113) ;  /* 0x0000000000181947 */ /* 0x000fea0003800000 */
[----:B------:R-:W2:Y:S02]  /*10810*/  LDG.E.64 R6, desc[UR8][R16.64+0x8] ;  /* 0x0000080810067981 */ /* 0x000ea4000c1e1b00 */
[----:B--2---:R-:W-:-:S04]  /*10820*/  ISETP.LT.U32.AND P1, PT, R91, R6, PT ;  /* 0x000000065b00720c */ /* 0x004fc80003f21070 */
[----:B------:R-:W-:-:S04]  /*10830*/  ISETP.LT.AND.EX P1, PT, R110, R7, PT, P1 ;  /* 0x000000076e00720c */ /* 0x000fc80003f21310 */
[----:B------:R-:W-:Y:S02]  /*10840*/  SEL R6, R91, R6, P1 ;  /* 0x000000065b067207 */ /* 0x000fe40000800000 */
[----:B------:R-:W-:-:S05]  /*10850*/  SEL R7, R110, R7, P1 ;  /* 0x000000076e077207 */ /* 0x000fca0000800000 */
[----:B------:R0:W-:Y:S02]  /*10860*/  STG.E.64 desc[UR8][R16.64+0x8], R6 ;  /* 0x0000080610007986 */ /* 0x0001e4000c101b08 */
.L_x_113:
[----:B------:R-:W-:Y:S05]  /*10870*/  BSYNC.RECONVERGENT B0 ;  /* 0x0000000000007941 */ /* 0x000fea0003800200 */
.L_x_112:
[----:B------:R-:W-:Y:S05]  /*10880*/  @P0 BRA `(.L_x_114) ;  /* 0x00000000001c0947 */ /* 0x000fea0003800000 */
[----:B0-----:R-:W2:Y:S02]  /*10890*/  LDG.E.64 R6, desc[UR8][R16.64+0x10] ;  /* 0x0000100810067981 */ /* 0x001ea4000c1e1b00 */
[----:B--2---:R-:W-:-:S04]  /*108a0*/  ISETP.LT.U32.AND P1, PT, R85, R6, PT ;  /* 0x000000065500720c */ /* 0x004fc80003f21070 */
[----:B------:R-:W-:-:S04]  /*108b0*/  ISETP.LT.AND.EX P1, PT, R84, R7, PT, P1 ;  /* 0x000000075400720c */ /* 0x000fc80003f21310 */
[----:B------:R-:W-:Y:S02]  /*108c0*/  SEL R6, R85, R6, P1 ;  /* 0x0000000655067207 */ /* 0x000fe40000800000 */
[----:B------:R-:W-:-:S05]  /*108d0*/  SEL R7, R84, R7, P1 ;  /* 0x0000000754077207 */ /* 0x000fca0000800000 */
[----:B------:R0:W-:Y:S01]  /*108e0*/  STG.E.64 desc[UR8][R16.64+0x10], R6 ;  /* 0x0000100610007986 */ /* 0x0001e2000c101b08 */
[----:B------:R-:W-:Y:S05]  /*108f0*/  BRA `(.L_x_115) ;  /* 0x0000000000347947 */ /* 0x000fea0003800000 */
.L_x_114:
[----:B------:R-:W1:Y:S01]  /*10900*/  LDCU UR6, c[0x0][0x39c] ;  /* 0x00007380ff0677ac */ /* 0x000e620008000800 */
[----:B------:R-:W-:Y:S01]  /*10910*/  VIADD R5, R13, 0x2 ;  /* 0x000000020d057836 */ /* 0x000fe20000000000 */
[----:B------:R-:W-:Y:S01]  /*10920*/  BSSY.RECONVERGENT B0, `(.L_x_115) ;  /* 0x000000a000007945 */ /* 0x000fe20003800200 */
[----:B-1----:R-:W-:-:S04]  /*10930*/  ISETP.GE.AND P1, PT, R10, UR6, PT ;  /* 0x000000060a007c0c */ /* 0x002fc8000bf26270 */
[----:B------:R-:W-:-:S13]  /*10940*/  ISETP.GE.OR P1, PT, R5, R4, P1 ;  /* 0x000000040500720c */ /* 0x000fda0000f26670 */
[----:B------:R-:W-:Y:S05]  /*10950*/  @P1 BRA `(.L_x_116) ;  /* 0x0000000000181947 */ /* 0x000fea0003800000 */
[----:B0-----:R-:W2:Y:S02]  /*10960*/  LDG.E.64 R6, desc[UR8][R16.64+0x10] ;  /* 0x0000100810067981 */ /* 0x001ea4000c1e1b00 */
[----:B--2---:R-:W-:-:S04]  /*10970*/  ISETP.LT.U32.AND P1, PT, R85, R6, PT ;  /* 0x000000065500720c */ /* 0x004fc80003f21070 */
[----:B------:R-:W-:-:S04]  /*10980*/  ISETP.LT.AND.EX P1, PT, R84, R7, PT, P1 ;  /* 0x000000075400720c */ /* 0x000fc80003f21310 */
[----:B------:R-:W-:Y:S02]  /*10990*/  SEL R6, R85, R6, P1 ;  /* 0x0000000655067207 */ /* 0x000fe40000800000 */
[----:B------:R-:W-:-:S05]  /*109a0*/  SEL R7, R84, R7, P1 ;  /* 0x0000000754077207 */ /* 0x000fca0000800000 */
[----:B------:R1:W-:Y:S02]  /*109b0*/  STG.E.64 desc[UR8][R16.64+0x10], R6 ;  /* 0x0000100610007986 */ /* 0x0003e4000c101b08 */
.L_x_116:
[----:B------:R-:W-:Y:S05]  /*109c0*/  BSYNC.RECONVERGENT B0 ;  /* 0x0000000000007941 */ /* 0x000fea0003800200 */
.L_x_115:
[----:B------:R-:W-:Y:S01]  /*109d0*/  VIADD R5, R13, 0x3 ;  /* 0x000000030d057836 */ /* 0x000fe20000000000 */
[----:B------:R-:W-:Y:S06]  /*109e0*/  @P0 BRA `(.L_x_117) ;  /* 0x00000000001c0947 */ /* 0x000fec0003800000 */
[----:B01----:R-:W2:Y:S02]  /*109f0*/  LDG.E.64 R6, desc[UR8][R16.64+0x18] ;  /* 0x0000180810067981 */ /* 0x003ea4000c1e1b00 */
[----:B--2---:R-:W-:-:S04]  /*10a00*/  ISETP.LT.U32.AND P1, PT, R100, R6, PT ;  /* 0x000000066400720c */ /* 0x004fc80003f21070 */
[----:B------:R-:W-:-:S04]  /*10a10*/  ISETP.LT.AND.EX P1, PT, R101, R7, PT, P1 ;  /* 0x000000076500720c */ /* 0x000fc80003f21310 */
[----:B------:R-:W-:Y:S02]  /*10a20*/  SEL R100, R100, R6, P1 ;  /* 0x0000000664647207 */ /* 0x000fe40000800000 */
[----:B------:R-:W-:-:S05]  /*10a30*/  SEL R101, R101, R7, P1 ;  /* 0x0000000765657207 */ /* 0x000fca0000800000 */
[----:B------:R0:W-:Y:S01]  /*10a40*/  STG.E.64 desc[UR8][R16.64+0x18], R100 ;  /* 0x0000186410007986 */ /* 0x0001e2000c101b08 */
[----:B------:R-:W-:Y:S05]  /*10a50*/  BRA `(.L_x_118) ;  /* 0x0000000000307947 */ /* 0x000fea0003800000 */
.L_x_117:
[----:B------:R-:W2:Y:S01]  /*10a60*/  LDCU UR6, c[0x0][0x39c] ;  /* 0x00007380ff0677ac */ /* 0x000ea20008000800 */
[----:B------:R-:W-:Y:S01]  /*10a70*/  BSSY.RECONVERGENT B0, `(.L_x_118) ;  /* 0x000000a000007945 */ /* 0x000fe20003800200 */
[----:B--2---:R-:W-:-:S04]  /*10a80*/  ISETP.GE.AND P1, PT, R10, UR6, PT ;  /* 0x000000060a007c0c */ /* 0x004fc8000bf26270 */
[----:B------:R-:W-:-:S13]  /*10a90*/  ISETP.GE.OR P1, PT, R5, R4, P1 ;  /* 0x000000040500720c */ /* 0x000fda0000f26670 */
[----:B------:R-:W-:Y:S05]  /*10aa0*/  @P1 BRA `(.L_x_119) ;  /* 0x0000000000181947 */ /* 0x000fea0003800000 */
[----:B01----:R-:W2:Y:S02]  /*10ab0*/  LDG.E.64 R6, desc[UR8][R16.64+0x18] ;  /* 0x0000180810067981 */ /* 0x003ea4000c1e1b00 */
[----:B--2---:R-:W-:-:S04]  /*10ac0*/  ISETP.LT.U32.AND P1, PT, R100, R6, PT ;  /* 0x000000066400720c */ /* 0x004fc80003f21070 */
[----:B------:R-:W-:-:S04]  /*10ad0*/  ISETP.LT.AND.EX P1, PT, R101, R7, PT, P1 ;  /* 0x000000076500720c */ /* 0x000fc80003f21310 */
[----:B------:R-:W-:Y:S02]  /*10ae0*/  SEL R100, R100, R6, P1 ;  /* 0x0000000664647207 */ /* 0x000fe40000800000 */
[----:B------:R-:W-:-:S05]  /*10af0*/  SEL R101, R101, R7, P1 ;  /* 0x0000000765657207 */ /* 0x000fca0000800000 */
[----:B------:R2:W-:Y:S02]  /*10b00*/  STG.E.64 desc[UR8][R16.64+0x18], R100 ;  /* 0x0000186410007986 */ /* 0x0005e4000c101b08 */
.L_x_119:
[----:B------:R-:W-:Y:S05]  /*10b10*/  BSYNC.RECONVERGENT B0 ;  /* 0x0000000000007941 */ /* 0x000fea0003800200 */
.L_x_118:
[----:B01----:R-:W-:Y:S01]  /*10b20*/  VIADD R7, R13, 0x4 ;  /* 0x000000040d077836 */ /* 0x003fe20000000000 */
[----:B------:R-:W-:Y:S06]  /*10b30*/  @P0 BRA `(.L_x_120) ;  /* 0x00000000001c0947 */ /* 0x000fec0003800000 */
[----:B---34-:R-:W3:Y:S02]  /*10b40*/  LDG.E.64 R8, desc[UR8][R16.64+0x20] ;  /* 0x0000200810087981 */ /* 0x018ee4000c1e1b00 */
[----:B---3--:R-:W-:-:S04]  /*10b50*/  ISETP.LT.U32.AND P1, PT, R148, R8, PT ;  /* 0x000000089400720c */ /* 0x008fc80003f21070 */
[----:B------:R-:W-:-:S04]  /*10b60*/  ISETP.LT.AND.EX P1, PT, R149, R9, PT, P1 ;  /* 0x000000099500720c */ /* 0x000fc80003f21310 */
[----:B------:R-:W-:Y:S02]  /*10b70*/  SEL R148, R148, R8, P1 ;  /* 0x0000000894947207 */ /* 0x000fe40000800000 */
[----:B------:R-:W-:-:S05]  /*10b80*/  SEL R149, R149, R9, P1 ;  /* 0x0000000995957207 */ /* 0x000fca0000800000 */
[----:B------:R0:W-:Y:S01]  /*10b90*/  STG.E.64 desc[UR8][R16.64+0x20], R148 ;  /* 0x0000209410007986 */ /* 0x0001e2000c101b08 */
[----:B------:R-:W-:Y:S05]  /*10ba0*/  BRA `(.L_x_121) ;  /* 0x0000000000307947 */ /* 0x000fea0003800000 */
.L_x_120:
[----:B------:R-:W0:Y:S01]  /*10bb0*/  LDCU UR6, c[0x0][0x39c] ;  /* 0x00007380ff0677ac */ /* 0x000e220008000800 */
[----:B------:R-:W-:Y:S01]  /*10bc0*/  BSSY.RECONVERGENT B0, `(.L_x_121) ;  /* 0x000000a000007945 */ /* 0x000fe20003800200 */
[----:B0-----:R-:W-:-:S04]  /*10bd0*/  ISETP.GE.AND P1, PT, R10, UR6, PT ;  /* 0x000000060a007c0c */ /* 0x001fc8000bf26270 */
[----:B------:R-:W-:-:S13]  /*10be0*/  ISETP.GE.OR P1, PT, R7, R4, P1 ;  /* 0x000000040700720c */ /* 0x000fda0000f26670 */
[----:B------:R-:W-:Y:S05]  /*10bf0*/  @P1 BRA `(.L_x_122) ;  /* 0x0000000000181947 */ /* 0x000fea0003800000 */
[----:B---34-:R-:W3:Y:S02]  /*10c00*/  LDG.E.64 R8, desc[UR8][R16.64+0x20] ;  /* 0x0000200810087981 */ /* 0x018ee4000c1e1b00 */
[----:B---3--:R-:W-:-:S04]  /*10c10*/  ISETP.LT.U32.AND P1, PT, R148, R8, PT ;  /* 0x000000089400720c */ /* 0x008fc80003f21070 */
[----:B------:R-:W-:-:S04]  /*10c20*/  ISETP.LT.AND.EX P1, PT, R149, R9, PT, P1 ;  /* 0x000000099500720c */ /* 0x000fc80003f21310 */
[----:B------:R-:W-:Y:S02]  /*10c30*/  SEL R148, R148, R8, P1 ;  /* 0x0000000894947207 */ /* 0x000fe40000800000 */
[----:B------:R-:W-:-:S05]  /*10c40*/  SEL R149, R149, R9, P1 ;  /* 0x0000000995957207 */ /* 0x000fca0000800000 */
[----:B------:R0:W-:Y:S02]  /*10c50*/  STG.E.64 desc[UR8][R16.64+0x20], R148 ;  /* 0x0000209410007986 */ /* 0x0001e4000c101b08 */
.L_x_122:
[----:B------:R-:W-:Y:S05]  /*10c60*/  BSYNC.RECONVERGENT B0 ;  /* 0x0000000000007941 */ /* 0x000fea0003800200 */
.L_x_121:
[----:B---34-:R-:W-:Y:S01]  /*10c70*/  VIADD R9, R13, 0x5 ;  /* 0x000000050d097836 */ /* 0x018fe20000000000 */
[----:B------:R-:W-:Y:S06]  /*10c80*/  @P0 BRA `(.L_x_123) ;  /* 0x00000000001c0947 */ /* 0x000fec0003800000 */
[----:B------:R-:W3:Y:S02]  /*10c90*/  LDG.E.64 R14, desc[UR8][R16.64+0x28] ;  /* 0x00002808100e7981 */ /* 0x000ee4000c1e1b00 */
[----:B---3--:R-:W-:-:S04]  /*10ca0*/  ISETP.LT.U32.AND P1, PT, R129, R14, PT ;  /* 0x0000000e8100720c */ /* 0x008fc80003f21070 */
[----:B------:R-:W-:-:S04]  /*10cb0*/  ISETP.LT.AND.EX P1, PT, R130, R15, PT, P1 ;  /* 0x0000000f8200720c */ /* 0x000fc80003f21310 */
[----:B------:R-:W-:Y:S02]  /*10cc0*/  SEL R14, R129, R14, P1 ;  /* 0x0000000e810e7207 */ /* 0x000fe40000800000 */
[----:B------:R-:W-:-:S05]  /*10cd0*/  SEL R15, R130, R15, P1 ;  /* 0x0000000f820f7207 */ /* 0x000fca0000800000 */
[----:B------:R3:W-:Y:S01]  /*10ce0*/  STG.E.64 desc[UR8][R16.64+0x28], R14 ;  /* 0x0000280e10007986 */ /* 0x0007e2000c101b08 */
[----:B------:R-:W-:Y:S05]  /*10cf0*/  BRA `(.L_x_124) ;  /* 0x0000000000307947 */ /* 0x000fea0003800000 */
.L_x_123:
[----:B------:R-:W1:Y:S01]  /*10d00*/  LDCU UR6, c[0x0][0x39c] ;  /* 0x00007380ff0677ac */ /* 0x000e620008000800 */
[----:B------:R-:W-:Y:S01]  /*10d10*/  BSSY.RECONVERGENT B0, `(.L_x_124) ;  /* 0x000000a000007945 */ /* 0x000fe20003800200 */
[----:B-1----:R-:W-:-:S04]  /*10d20*/  ISETP.GE.AND P1, PT, R10, UR6, PT ;  /* 0x000000060a007c0c */ /* 0x002fc8000bf26270 */
        /* <DEDUP_REMOVED lines=8> */
.L_x_125:
[----:B------:R-:W-:Y:S05]  /*10db0*/  BSYNC.RECONVERGENT B0 ;  /* 0x0000000000007941 */ /* 0x000fea0003800200 */
.L_x_124:
[----:B-1-3--:R-:W-:Y:S01]  /*10dc0*/  VIADD R15, R13, 0x6 ;  /* 0x000000060d0f7836 */ /* 0x00afe20000000000 */
        /* <DEDUP_REMOVED lines=8> */
.L_x_126:
        /* <DEDUP_REMOVED lines=11> */
.L_x_128:
[----:B------:R-:W-:Y:S05]  /*10f00*/  BSYNC.RECONVERGENT B0 ;  /* 0x0000000000007941 */ /* 0x000fea0003800200 */
.L_x_127:
[----:B------:R-:W-:Y:S05]  /*10f10*/  @P0 BRA `(.L_x_129) ;  /* 0x00000000001c0947 */ /* 0x000fea0003800000 */
[----:B-1----:R-:W3:Y:S02]  /*10f20*/  LDG.E.64 R18, desc[UR8][R16.64+0x38] ;  /* 0x0000380810127981 */ /* 0x002ee4000c1e1b00 */
[----:B---3--:R-:W-:-:S04]  /*10f30*/  ISETP.LT.U32.AND P1, PT, R157, R18, PT ;  /* 0x000000129d00720c */ /* 0x008fc80003f21070 */
[----:B------:R-:W-:-:S04]  /*10f40*/  ISETP.LT.AND.EX P1, PT, R158, R19, PT, P1 ;  /* 0x000000139e00720c */ /* 0x000fc80003f21310 */
[----:B------:R-:W-:Y:S02]  /*10f50*/  SEL R18, R157, R18, P1 ;  /* 0x000000129d127207 */ /* 0x000fe40000800000 */
[----:B------:R-:W-:-:S05]  /*10f60*/  SEL R19, R158, R19, P1 ;  /* 0x000000139e137207 */ /* 0x000fca0000800000 */
[----:B------:R4:W-:Y:S01]  /*10f70*/  STG.E.64 desc[UR8][R16.64+0x38], R18 ;  /* 0x0000381210007986 */ /* 0x0009e2000c101b08 */
[----:B------:R-:W-:Y:S05]  /*10f80*/  BRA `(.L_x_130) ;  /* 0x0000000000307947 */ /* 0x000fea0003800000 */
.L_x_129:
[----:B------:R-:W3:Y:S01]  /*10f90*/  LDCU UR6, c[0x0][0x39c] ;  /* 0x00007380ff0677ac */ /* 0x000ee20008000800 */
[----:B------:R-:W-:Y:S01]  /*10fa0*/  BSSY.RECONVERGENT B0, `(.L_x_130) ;  /* 0x000000a000007945 */ /* 0x000fe20003800200 */
[----:B---3--:R-:W-:-:S04]  /*10fb0*/  ISETP.GE.AND P1, PT, R10, UR6, PT ;  /* 0x000000060a007c0c */ /* 0x008fc8000bf26270 */
[----:B------:R-:W-:-:S13]  /*10fc0*/  ISETP.GE.OR P1, PT, R3, R4, P1 ;  /* 0x000000040300720c */ /* 0x000fda0000f26670 */
[----:B------:R-:W-:Y:S05]  /*10fd0*/  @P1 BRA `(.L_x_131) ;  /* 0x0000000000181947 */ /* 0x000fea0003800000 */
[----:B-1----:R-:W3:Y:S02]  /*10fe0*/  LDG.E.64 R18, desc[UR8][R16.64+0x38] ;  /* 0x0000380810127981 */ /* 0x002ee4000c1e1b00 */
[----:B---3--:R-:W-:-:S04]  /*10ff0*/  ISETP.LT.U32.AND P1, PT, R157, R18, PT ;  /* 0x000000129d00720c */ /* 0x008fc80003f21070 */
[----:B------:R-:W-:-:S04]  /*11000*/  ISETP.LT.AND.EX P1, PT, R158, R19, PT, P1 ;  /* 0x000000139e00720c */ /* 0x000fc80003f21310 */
[----:B------:R-:W-:Y:S02]  /*11010*/  SEL R18, R157, R18, P1 ;  /* 0x000000129d127207 */ /* 0x000fe40000800000 */
[----:B------:R-:W-:-:S05]  /*11020*/  SEL R19, R158, R19, P1 ;  /* 0x000000139e137207 */ /* 0x000fca0000800000 */
[----:B------:R3:W-:Y:S02]  /*11030*/  STG.E.64 desc[UR8][R16.64+0x38], R18 ;  /* 0x0000381210007986 */ /* 0x0007e4000c101b08 */
.L_x_131:
[----:B------:R-:W-:Y:S05]  /*11040*/  BSYNC.RECONVERGENT B0 ;  /* 0x0000000000007941 */ /* 0x000fea0003800200 */
.L_x_130:
[----:B------:R-:W-:Y:S02]  /*11050*/  IMAD.IADD R2, R2, 0x1, R4 ;  /* 0x0000000102027824 */ /* 0x000fe400078e0204 */
[----:B------:R-:W-:Y:S01]  /*11060*/  VIADD R8, R11, 0x3 ;  /* 0x000000030b087836 */ /* 0x000fe20000000000 */
[----:B------:R-:W-:Y:S06]  /*11070*/  @P0 BRA `(.L_x_132) ;  /* 0x0000000000280947 */ /* 0x000fec0003800000 */
[----:B01234-:R-:W0:Y:S01]  /*11080*/  LDC.64 R16, c[0x0][0x390] ;  /* 0x0000e400ff107b82 */ /* 0x01fe220000000a00 */
[----:B------:R-:W-:-:S04]  /*11090*/  IMAD.IADD R19, R13, 0x1, R2 ;  /* 0x000000010d137824 */ /* 0x000fc800078e0202 */
        /* <DEDUP_REMOVED lines=8> */
.L_x_132:
[----:B------:R-:W5:Y:S01]  /*11120*/  LDCU UR6, c[0x0][0x39c] ;  /* 0x00007380ff0677ac */ /* 0x000f620008000800 */
[----:B------:R-:W-:Y:S01]  /*11130*/  BSSY.RECONVERGENT B0, `(.L_x_133) ;  /* 0x000000d000007945 */ /* 0x000fe20003800200 */
[----:B-----5:R-:W-:-:S04]  /*11140*/  ISETP.GE.AND P1, PT, R8, UR6, PT ;  /* 0x0000000608007c0c */ /* 0x020fc8000bf26270 */
[----:B------:R-:W-:-:S13]  /*11150*/  ISETP.GE.OR P1, PT, R13, R4, P1 ;  /* 0x000000040d00720c */ /* 0x000fda0000f26670 */
[----:B------:R-:W-:Y:S05]  /*11160*/  @P1 BRA `(.L_x_134) ;  /* 0x0000000000241947 */ /* 0x000fea0003800000 */
        /* <DEDUP_REMOVED lines=9> */
.L_x_134:
[----:B------:R-:W-:Y:S05]  /*11200*/  BSYNC.RECONVERGENT B0 ;  /* 0x0000000000007941 */ /* 0x000fea0003800200 */
.L_x_133:
[----:B------:R-:W-:-:S04]  /*11210*/  IADD3 R6, P1, PT, R13, R2, RZ ;  /* 0x000000020d067210 */ /* 0x000fc80007f3e0ff */
[----:B01234-:R-:W-:Y:S02]  /*11220*/  LEA.HI.X.SX32 R17, R2, R0, 0x1, P1 ;  /* 0x0000000002117211 */ /* 0x01ffe400008f0eff */
[----:B------:R-:W-:-:S04]  /*11230*/  LEA R20, P1, R6, UR4, 0x3 ;  /* 0x0000000406147c11 */ /* 0x000fc8000f8218ff */
[----:B------:R-:W-:Y:S01]  /*11240*/  LEA.HI.X R21, R6, UR5, R17, 0x3, P1 ;  /* 0x0000000506157c11 */ /* 0x000fe200088f1c11 */
[----:B------:R-:W-:Y:S01]  /*11250*/  VIADD R17, R13, 0x1 ;  /* 0x000000010d117836 */ /* 0x000fe20000000000 */
[----:B------:R-:W-:Y:S07]  /*11260*/  @P0 BRA `(.L_x_135) ;  /* 0x00000000001c0947 */ /* 0x000fee0003800000 */
[----:B------:R-:W2:Y:S02]  /*11270*/  LDG.E.64 R18, desc[UR8][R20.64+0x8] ;  /* 0x0000080814127981 */ /* 0x000ea4000c1e1b00 */
[----:B--2---:R-:W-:-:S04]  /*11280*/  ISETP.LT.U32.AND P1, PT, R95, R18, PT ;  /* 0x000000125f00720c */ /* 0x004fc80003f21070 */
[----:B------:R-:W-:-:S04]  /*11290*/  ISETP.LT.AND.EX P1, PT, R109, R19, PT, P1 ;  /* 0x000000136d00720c */ /* 0x000fc80003f21310 */
[----:B------:R-:W-:Y:S02]  /*112a0*/  SEL R18, R95, R18, P1 ;  /* 0x000000125f127207 */ /* 0x000fe40000800000 */
[----:B------:R-:W-:-:S05]  /*112b0*/  SEL R19, R109, R19, P1 ;  /* 0x000000136d137207 */ /* 0x000fca0000800000 */
[----:B------:R0:W-:Y:S01]  /*112c0*/  STG.E.64 desc[UR8][R20.64+0x8], R18 ;  /* 0x0000081214007986 */ /* 0x0001e2000c101b08 */
[----:B------:R-:W-:Y:S05]  /*112d0*/  BRA `(.L_x_136) ;  /* 0x0000000000307947 */ /* 0x000fea0003800000 */
.L_x_135:
[----:B------:R-:W0:Y:S01]  /*112e0*/  LDCU UR6, c[0x0][0x39c] ;  /* 0x00007380ff0677ac */ /* 0x000e220008000800 */
        /* <DEDUP_REMOVED lines=10> */
.L_x_137:
[----:B------:R-:W-:Y:S05]  /*11390*/  BSYNC.RECONVERGENT B0 ;  /* 0x0000000000007941 */ /* 0x000fea0003800200 */
.L_x_136:
[----:B0-----:R-:W-:Y:S01]  /*113a0*/  VIADD R19, R13, 0x2 ;  /* 0x000000020d137836 */ /* 0x001fe20000000000 */
[----:B------:R-:W-:Y:S06]  /*113b0*/  @P0 BRA `(.L_x_138) ;  /* 0x00000000001c0947 */ /* 0x000fec0003800000 */
[----:B------:R-:W2:Y:S02]  /*113c0*/  LDG.E.64 R24, desc[UR8][R20.64+0x10] ;  /* 0x0000100814187981 */ /* 0x000ea4000c1e1b00 */
[----:B--2---:R-:W-:-:S04]  /*113d0*/  ISETP.LT.U32.AND P1, PT, R75, R24, PT ;  /* 0x000000184b00720c */ /* 0x004fc80003f21070 */
[----:B------:R-:W-:-:S04]  /*113e0*/  ISETP.LT.AND.EX P1, PT, R190, R25, PT, P1 ;  /* 0x00000019be00720c */ /* 0x000fc80003f21310 */
[----:B------:R-:W-:Y:S02]  /*113f0*/  SEL R24, R75, R24, P1 ;  /* 0x000000184b187207 */ /* 0x000fe40000800000 */
[----:B------:R-:W-:-:S05]  /*11400*/  SEL R25, R190, R25, P1 ;  /* 0x00000019be197207 */ /* 0x000fca0000800000 */
[----:B------:R0:W-:Y:S01]  /*11410*/  STG.E.64 desc[UR8][R20.64+0x10], R24 ;  /* 0x0000101814007986 */ /* 0x0001e2000c101b08 */
[----:B------:R-:W-:Y:S05]  /*11420*/  BRA `(.L_x_139) ;  /* 0x0000000000307947 */ /* 0x000fea0003800000 */
.L_x_138:
        /* <DEDUP_REMOVED lines=11> */
.L_x_140:
[----:B------:R-:W-:Y:S05]  /*114e0*/  BSYNC.RECONVERGENT B0 ;  /* 0x0000000000007941 */ /* 0x000fea0003800200 */
.L_x_139:
        /* <DEDUP_REMOVED lines=8> */
.L_x_141:
[----:B------:R-:W1:Y:S01]  /*11570*/  LDCU UR6, c[0x0][0x39c] ;  /* 0x00007380ff0677ac */ /* 0x000e620008000800 */
        /* <DEDUP_REMOVED lines=10> */
.L_x_143:
[----:B------:R-:W-:Y:S05]  /*11620*/  BSYNC.RECONVERGENT B0 ;  /* 0x0000000000007941 */ /* 0x000fea0003800200 */
.L_x_142:
[----:B------:R-:W-:Y:S05]  /*11630*/  @P0 BRA `(.L_x_144) ;  /* 0x00000000001c0947 */ /* 0x000fea0003800000 */
[----:B0-----:R-:W3:Y:S02]  /*11640*/  LDG.E.64 R24, desc[UR8][R20.64+0x20] ;  /* 0x0000200814187981 */ /* 0x001ee4000c1e1b00 */
[----:B---3--:R-:W-:-:S04]  /*11650*/  ISETP.LT.U32.AND P1, PT, R150, R24, PT ;  /* 0x000000189600720c */ /* 0x008fc80003f21070 */
[----:B------:R-:W-:-:S04]  /*11660*/  ISETP.LT.AND.EX P1, PT, R151, R25, PT, P1 ;  /* 0x000000199700720c */ /* 0x000fc80003f21310 */
[----:B------:R-:W-:Y:S02]  /*11670*/  SEL R150, R150, R24, P1 ;  /* 0x0000001896967207 */ /* 0x000fe40000800000 */
[----:B------:R-:W-:-:S05]  /*11680*/  SEL R151, R151, R25, P1 ;  /* 0x0000001997977207 */ /* 0x000fca0000800000 */
[----:B------:R0:W-:Y:S01]  /*11690*/  STG.E.64 desc[UR8][R20.64+0x20], R150 ;  /* 0x0000209614007986 */ /* 0x0001e2000c101b08 */
[----:B------:R-:W-:Y:S05]  /*116a0*/  BRA `(.L_x_145) ;  /* 0x0000000000307947 */ /* 0x000fea0003800000 */
.L_x_144:
[----:B------:R-:W3:Y:S01]  /*116b0*/  LDCU UR6, c[0x0][0x39c] ;  /* 0x00007380ff0677ac */ /* 0x000ee20008000800 */
[----:B------:R-:W-:Y:S01]  /*116c0*/  BSSY.RECONVERGENT B0, `(.L_x_145) ;  /* 0x000000a000007945 */ /* 0x000fe20003800200 */
[----:B---3--:R-:W-:-:S04]  /*116d0*/  ISETP.GE.AND P1, PT, R8, UR6, PT ;  /* 0x0000000608007c0c */ /* 0x008fc8000bf26270 */
[----:B------:R-:W-:-:S13]  /*116e0*/  ISETP.GE.OR P1, PT, R7, R4, P1 ;  /* 0x000000040700720c */ /* 0x000fda0000f26670 */
[----:B------:R-:W-:Y:S05]  /*116f0*/  @P1 BRA `(.L_x_146) ;  /* 0x0000000000181947 */ /* 0x000fea0003800000 */
[----:B0-----:R-:W3:Y:S02]  /*11700*/  LDG.E.64 R24, desc[UR8][R20.64+0x20] ;  /* 0x0000200814187981 */ /* 0x001ee4000c1e1b00 */
[----:B---3--:R-:W-:-:S04]  /*11710*/  ISETP.LT.U32.AND P1, PT, R150, R24, PT ;  /* 0x000000189600720c */ /* 0x008fc80003f21070 */
[----:B------:R-:W-:-:S04]  /*11720*/  ISETP.LT.AND.EX P1, PT, R151, R25, PT, P1 ;  /* 0x000000199700720c */ /* 0x000fc80003f21310 */
[----:B------:R-:W-:Y:S02]  /*11730*/  SEL R150, R150, R24, P1 ;  /* 0x0000001896967207 */ /* 0x000fe40000800000 */
[----:B------:R-:W-:-:S05]  /*11740*/  SEL R151, R151, R25, P1 ;  /* 0x0000001997977207 */ /* 0x000fca0000800000 */
[----:B------:R3:W-:Y:S02]  /*11750*/  STG.E.64 desc[UR8][R20.64+0x20], R150 ;  /* 0x0000209614007986 */ /* 0x0007e4000c101b08 */
.L_x_146:
[----:B------:R-:W-:Y:S05]  /*11760*/  BSYNC.RECONVERGENT B0 ;  /* 0x0000000000007941 */ /* 0x000fea0003800200 */
.L_x_145:
[----:B------:R-:W-:Y:S05]  /*11770*/  @P0 BRA `(.L_x_147) ;  /* 0x00000000001c0947 */ /* 0x000fea0003800000 */
[----:B0-----:R-:W4:Y:S02]  /*11780*/  LDG.E.64 R24, desc[UR8][R20.64+0x28] ;  /* 0x0000280814187981 */ /* 0x001f24000c1e1b00 */
[----:B----4-:R-:W-:-:S04]  /*11790*/  ISETP.LT.U32.AND P1, PT, R131, R24, PT ;  /* 0x000000188300720c */ /* 0x010fc80003f21070 */
[----:B------:R-:W-:-:S04]  /*117a0*/  ISETP.LT.AND.EX P1, PT, R132, R25, PT, P1 ;  /* 0x000000198400720c */ /* 0x000fc80003f21310 */
[----:B------:R-:W-:Y:S02]  /*117b0*/  SEL R24, R131, R24, P1 ;  /* 0x0000001883187207 */ /* 0x000fe40000800000 */
[----:B------:R-:W-:-:S05]  /*117c0*/  SEL R25, R132, R25, P1 ;  /* 0x0000001984197207 */ /* 0x000fca0000800000 */
[----:B------:R0:W-:Y:S01]  /*117d0*/  STG.E.64 desc[UR8][R20.64+0x28], R24 ;  /* 0x0000281814007986 */ /* 0x0001e2000c101b08 */
[----:B------:R-:W-:Y:S05]  /*117e0*/  BRA `(.L_x_148) ;  /* 0x0000000000307947 */ /* 0x000fea0003800000 */
.L_x_147:
[----:B------:R-:W4:Y:S01]  /*117f0*/  LDCU UR6, c[0x0][0x39c] ;  /* 0x00007380ff0677ac */ /* 0x000f220008000800 */
[----:B------:R-:W-:Y:S01]  /*11800*/  BSSY.RECONVERGENT B0, `(.L_x_148) ;  /* 0x000000a000007945 */ /* 0x000fe20003800200 */
[----:B----4-:R-:W-:-:S04]  /*11810*/  ISETP.GE.AND P1, PT, R8, UR6, PT ;  /* 0x0000000608007c0c */ /* 0x010fc8000bf26270 */
[----:B------:R-:W-:-:S13]  /*11820*/  ISETP.GE.OR P1, PT, R9, R4, P1 ;  /* 0x000000040900720c */ /* 0x000fda0000f26670 */
[----:B------:R-:W-:Y:S05]  /*11830*/  @P1 BRA `(.L_x_149) ;  /* 0x0000000000181947 */ /* 0x000fea0003800000 */
[----:B0-----:R-:W4:Y:S02]  /*11840*/  LDG.E.64 R24, desc[UR8][R20.64+0x28] ;  /* 0x0000280814187981 */ /* 0x001f24000c1e1b00 */
[----:B----4-:R-:W-:-:S04]  /*11850*/  ISETP.LT.U32.AND P1, PT, R131, R24, PT ;  /* 0x000000188300720c */ /* 0x010fc80003f21070 */
[----:B------:R-:W-:-:S04]  /*11860*/  ISETP.LT.AND.EX P1, PT, R132, R25, PT, P1 ;  /* 0x000000198400720c */ /* 0x000fc80003f21310 */
[----:B------:R-:W-:Y:S02]  /*11870*/  SEL R24, R131, R24, P1 ;  /* 0x0000001883187207 */ /* 0x000fe40000800000 */
[----:B------:R-:W-:-:S05]  /*11880*/  SEL R25, R132, R25, P1 ;  /* 0x0000001984197207 */ /* 0x000fca0000800000 */
[----:B------:R4:W-:Y:S02]  /*11890*/  STG.E.64 desc[UR8][R20.64+0x28], R24 ;  /* 0x0000281814007986 */ /* 0x0009e4000c101b08 */
.L_x_149:
[----:B------:R-:W-:Y:S05]  /*118a0*/  BSYNC.RECONVERGENT B0 ;  /* 0x0000000000007941 */ /* 0x000fea0003800200 */
.L_x_148:
[----:B------:R-:W-:Y:S05]  /*118b0*/  @P0 BRA `(.L_x_150) ;  /* 0x00000000001c0947 */ /* 0x000fea0003800000 */
[----:B0---4-:R-:W4:Y:S02]  /*118c0*/  LDG.E.64 R24, desc[UR8][R20.64+0x30] ;  /* 0x0000300814187981 */ /* 0x011f24000c1e1b00 */
[----:B----4-:R-:W-:-:S04]  /*118d0*/  ISETP.LT.U32.AND P1, PT, R182, R24, PT ;  /* 0x00000018b600720c */ /* 0x010fc80003f21070 */
[----:B------:R-:W-:-:S04]  /*118e0*/  ISETP.LT.AND.EX P1, PT, R181, R25, PT, P1 ;  /* 0x00000019b500720c */ /* 0x000fc80003f21310 */
[----:B------:R-:W-:Y:S02]  /*118f0*/  SEL R182, R182, R24, P1 ;  /* 0x00000018b6b67207 */ /* 0x000fe40000800000 */
[----:B------:R-:W-:-:S05]  /*11900*/  SEL R183, R181, R25, P1 ;  /* 0x00000019b5b77207 */ /* 0x000fca0000800000 */
[----:B------:R0:W-:Y:S01]  /*11910*/  STG.E.64 desc[UR8][R20.64+0x30], R182 ;  /* 0x000030b614007986 */ /* 0x0001e2000c101b08 */
[----:B------:R-:W-:Y:S05]  /*11920*/  BRA `(.L_x_151) ;  /* 0x0000000000307947 */ /* 0x000fea0003800000 */
.L_x_150:
[----:B------:R-:W5:Y:S01]  /*11930*/  LDCU UR6, c[0x0][0x39c] ;  /* 0x00007380ff0677ac */ /* 0x000f620008000800 */
[----:B------:R-:W-:Y:S01]  /*11940*/  BSSY.RECONVERGENT B0, `(.L_x_151) ;  /* 0x000000a000007945 */ /* 0x000fe20003800200 */
[----:B-----5:R-:W-:-:S04]  /*11950*/  ISETP.GE.AND P1, PT, R8, UR6, PT ;  /* 0x0000000608007c0c */ /* 0x020fc8000bf26270 */
[----:B------:R-:W-:-:S13]  /*11960*/  ISETP.GE.OR P1, PT, R15, R4, P1 ;  /* 0x000000040f00720c */ /* 0x000fda0000f26670 */
[----:B------:R-:W-:Y:S05]  /*11970*/  @P1 BRA `(.L_x_152) ;  /* 0x0000000000181947 */ /* 0x000fea0003800000 */
[----:B0---4-:R-:W4:Y:S02]  /*11980*/  LDG.E.64 R24, desc[UR8][R20.64+0x30] ;  /* 0x0000300814187981 */ /* 0x011f24000c1e1b00 */
[----:B----4-:R-:W-:-:S04]  /*11990*/  ISETP.LT.U32.AND P1, PT, R182, R24, PT ;  /* 0x00000018b600720c */ /* 0x010fc80003f21070 */
[----:B------:R-:W-:-:S04]  /*119a0*/  ISETP.LT.AND.EX P1, PT, R181, R25, PT, P1 ;  /* 0x00000019b500720c */ /* 0x000fc80003f21310 */
[----:B------:R-:W-:Y:S02]  /*119b0*/  SEL R182, R182, R24, P1 ;  /* 0x00000018b6b67207 */ /* 0x000fe40000800000 */
[----:B------:R-:W-:-:S05]  /*119c0*/  SEL R183, R181, R25, P1 ;  /* 0x00000019b5b77207 */ /* 0x000fca0000800000 */
[----:B------:R0:W-:Y:S02]  /*119d0*/  STG.E.64 desc[UR8][R20.64+0x30], R182 ;  /* 0x000030b614007986 */ /* 0x0001e4000c101b08 */
.L_x_152:
[----:B------:R-:W-:Y:S05]  /*119e0*/  BSYNC.RECONVERGENT B0 ;  /* 0x0000000000007941 */ /* 0x000fea0003800200 */
.L_x_151:
        /* <DEDUP_REMOVED lines=8> */
.L_x_153:
        /* <DEDUP_REMOVED lines=11> */
.L_x_155:
[----:B------:R-:W-:Y:S05]  /*11b20*/  BSYNC.RECONVERGENT B0 ;  /* 0x0000000000007941 */ /* 0x000fea0003800200 */
.L_x_154:
        /* <DEDUP_REMOVED lines=13> */
.L_x_156:
        /* <DEDUP_REMOVED lines=14> */
.L_x_158:
[----:B------:R-:W-:Y:S05]  /*11ce0*/  BSYNC.RECONVERGENT B0 ;  /* 0x0000000000007941 */ /* 0x000fea0003800200 */
.L_x_157:
[----:B------:R-:W-:-:S04]  /*11cf0*/  IADD3 R6, P1, PT, R13, R2, RZ ;  /* 0x000000020d067210 */ /* 0x000fc80007f3e0ff */
[----:B01234-:R-:W-:Y:S02]  /*11d00*/  LEA.HI.X.SX32 R21, R2, R0, 0x1, P1 ;  /* 0x0000000002157211 */ /* 0x01ffe400008f0eff */
        /* <DEDUP_REMOVED lines=10> */
.L_x_159:
        /* <DEDUP_REMOVED lines=11> */
.L_x_161:
[----:B------:R-:W-:Y:S05]  /*11e60*/  BSYNC.RECONVERGENT B0 ;  /* 0x0000000000007941 */ /* 0x000fea0003800200 */
.L_x_160:
[----:B------:R-:W-:Y:S05]  /*11e70*/  @P0 BRA `(.L_x_162) ;  /* 0x00000000001c0947 */ /* 0x000fea0003800000 */
[----:B------:R-:W2:Y:S02]  /*11e80*/  LDG.E.64 R22, desc[UR8][R20.64+0x10] ;  /* 0x0000100814167981 */ /* 0x000ea4000c1e1b00 */
[----:B--2---:R-:W-:-:S04]  /*11e90*/  ISETP.LT.U32.AND P1, PT, R74, R22, PT ;  /* 0x000000164a00720c */ /* 0x004fc80003f21070 */
[----:B------:R-:W-:-:S04]  /*11ea0*/  ISETP.LT.AND.EX P1, PT, R189, R23, PT, P1 ;  /* 0x00000017bd00720c */ /* 0x000fc80003f21310 */
[----:B------:R-:W-:Y:S02]  /*11eb0*/  SEL R74, R74, R22, P1 ;  /* 0x000000164a4a7207 */ /* 0x000fe40000800000 */
[----:B------:R-:W-:-:S05]  /*11ec0*/  SEL R75, R189, R23, P1 ;  /* 0x00000017bd4b7207 */ /* 0x000fca0000800000 */
[----:B------:R3:W-:Y:S01]  /*11ed0*/  STG.E.64 desc[UR8][R20.64+0x10], R74 ;  /* 0x0000104a14007986 */ /* 0x0007e2000c101b08 */
[----:B------:R-:W-:Y:S05]  /*11ee0*/  BRA `(.L_x_163) ;  /* 0x0000000000307947 */ /* 0x000fea0003800000 */
.L_x_162:
[----:B------:R-:W2:Y:S01]  /*11ef0*/  LDCU UR6, c[0x0][0x39c] ;  /* 0x00007380ff0677ac */ /* 0x000ea20008000800 */
[----:B------:R-:W-:Y:S01]  /*11f00*/  BSSY.RECONVERGENT B0, `(.L_x_163) ;  /* 0x000000a000007945 */ /* 0x000fe20003800200 */
[----:B--2---:R-:W-:-:S04]  /*11f10*/  ISETP.GE.AND P1, PT, R8, UR6, PT ;  /* 0x0000000608007c0c */ /* 0x004fc8000bf26270 */
        /* <DEDUP_REMOVED lines=8> */
.L_x_164:
[----:B------:R-:W-:Y:S05]  /*11fa0*/  BSYNC.RECONVERGENT B0 ;  /* 0x0000000000007941 */ /* 0x000fea0003800200 */
.L_x_163:
[----:B------:R-:W-:Y:S05]  /*11fb0*/  @P0 BRA `(.L_x_165) ;  /* 0x00000000001c0947 */ /* 0x000fea0003800000 */
[----:B------:R-:W4:Y:S02]  /*11fc0*/  LDG.E.64 R22, desc[UR8][R20.64+0x18] ;  /* 0x0000180814167981 */ /* 0x000f24000c1e1b00 */
[----:B----4-:R-:W-:-:S04]  /*11fd0*/  ISETP.LT.U32.AND P1, PT, R104, R22, PT ;  /* 0x000000166800720c */ /* 0x010fc80003f21070 */
[----:B------:R-:W-:-:S04]  /*11fe0*/  ISETP.LT.AND.EX P1, PT, R105, R23, PT, P1 ;  /* 0x000000176900720c */ /* 0x000fc80003f21310 */
[----:B------:R-:W-:Y:S02]  /*11ff0*/  SEL R104, R104, R22, P1 ;  /* 0x0000001668687207 */ /* 0x000fe40000800000 */
[----:B------:R-:W-:-:S05]  /*12000*/  SEL R105, R105, R23, P1 ;  /* 0x0000001769697207 */ /* 0x000fca0000800000 */
[----:B------:R4:W-:Y:S01]  /*12010*/  STG.E.64 desc[UR8][R20.64+0x18], R104 ;  /* 0x0000186814007986 */ /* 0x0009e2000c101b08 */
[----:B------:R-:W-:Y:S05]  /*12020*/  BRA `(.L_x_166) ;  /* 0x0000000000307947 */ /* 0x000fea0003800000 */
.L_x_165:
[----:B------:R-:W4:Y:S01]  /*12030*/  LDCU UR6, c[0x0][0x39c] ;  /* 0x00007380ff0677ac */ /* 0x000f220008000800 */
[----:B------:R-:W-:Y:S01]  /*12040*/  BSSY.RECONVERGENT B0, `(.L_x_166) ;  /* 0x000000a000007945 */ /* 0x000fe20003800200 */
[----:B----4-:R-:W-:-:S04]  /*12050*/  ISETP.GE.AND P1, PT, R8, UR6, PT ;  /* 0x0000000608007c0c */ /* 0x010fc8000bf26270 */
[----:B------:R-:W-:-:S13]  /*12060*/  ISETP.GE.OR P1, PT, R5, R4, P1 ;  /* 0x000000040500720c */ /* 0x000fda0000f26670 */
[----:B------:R-:W-:Y:S05]  /*12070*/  @P1 BRA `(.L_x_167) ;  /* 0x0000000000181947 */ /* 0x000fea0003800000 */
[----:B------:R-:W4:Y:S02]  /*12080*/  LDG.E.64 R22, desc[UR8][R20.64+0x18] ;  /* 0x0000180814167981 */ /* 0x000f24000c1e1b00 */
[----:B----4-:R-:W-:-:S04]  /*12090*/  ISETP.LT.U32.AND P1, PT, R104, R22, PT ;  /* 0x000000166800720c */ /* 0x010fc80003f21070 */
[----:B------:R-:W-:-:S04]  /*120a0*/  ISETP.LT.AND.EX P1, PT, R105, R23, PT, P1 ;  /* 0x000000176900720c */ /* 0x000fc80003f21310 */
[----:B------:R-:W-:Y:S02]  /*120b0*/  SEL R104, R104, R22, P1 ;  /* 0x0000001668687207 */ /* 0x000fe40000800000 */
[----:B------:R-:W-:-:S05]  /*120c0*/  SEL R105, R105, R23, P1 ;  /* 0x0000001769697207 */ /* 0x000fca0000800000 */
[----:B------:R4:W-:Y:S02]  /*120d0*/  STG.E.64 desc[UR8][R20.64+0x18], R104 ;  /* 0x0000186814007986 */ /* 0x0009e4000c101b08 */
.L_x_167:
[----:B------:R-:W-:Y:S05]  /*120e0*/  BSYNC.RECONVERGENT B0 ;  /* 0x0000000000007941 */ /* 0x000fea0003800200 */
.L_x_166:
[----:B------:R-:W-:Y:S05]  /*120f0*/  @P0 BRA `(.L_x_168) ;  /* 0x00000000001c0947 */ /* 0x000fea0003800000 */
[----:B------:R-:W5:Y:S02]  /*12100*/  LDG.E.64 R22, desc[UR8][R20.64+0x20] ;  /* 0x0000200814167981 */ /* 0x000f64000c1e1b00 */
[----:B-----5:R-:W-:-:S04]  /*12110*/  ISETP.LT.U32.AND P1, PT, R152, R22, PT ;  /* 0x000000169800720c */ /* 0x020fc80003f21070 */
[----:B------:R-:W-:-:S04]  /*12120*/  ISETP.LT.AND.EX P1, PT, R153, R23, PT, P1 ;  /* 0x000000179900720c */ /* 0x000fc80003f21310 */
[----:B------:R-:W-:Y:S02]  /*12130*/  SEL R152, R152, R22, P1 ;  /* 0x0000001698987207 */ /* 0x000fe40000800000 */
[----:B------:R-:W-:-:S05]  /*12140*/  SEL R153, R153, R23, P1 ;  /* 0x0000001799997207 */ /* 0x000fca0000800000 */
[----:B------:R0:W-:Y:S01]  /*12150*/  STG.E.64 desc[UR8][R20.64+0x20], R152 ;  /* 0x0000209814007986 */ /* 0x0001e2000c101b08 */
[----:B------:R-:W-:Y:S05]  /*12160*/  BRA `(.L_x_169) ;  /* 0x0000000000307947 */ /* 0x000fea0003800000 */
.L_x_168:
[----:B------:R-:W5:Y:S01]  /*12170*/  LDCU UR6, c[0x0][0x39c] ;  /* 0x00007380ff0677ac */ /* 0x000f620008000800 */
[----:B------:R-:W-:Y:S01]  /*12180*/  BSSY.RECONVERGENT B0, `(.L_x_169) ;  /* 0x000000a000007945 */ /* 0x000fe20003800200 */
[----:B-----5:R-:W-:-:S04]  /*12190*/  ISETP.GE.AND P1, PT, R8, UR6, PT ;  /* 0x0000000608007c0c */ /* 0x020fc8000bf26270 */
[----:B------:R-:W-:-:S13]  /*121a0*/  ISETP.GE.OR P1, PT, R7, R4, P1 ;  /* 0x000000040700720c */ /* 0x000fda0000f26670 */
[----:B------:R-:W-:Y:S05]  /*121b0*/  @P1 BRA `(.L_x_170) ;  /* 0x0000000000181947 */ /* 0x000fea0003800000 */
[----:B------:R-:W5:Y:S02]  /*121c0*/  LDG.E.64 R22, desc[UR8][R20.64+0x20] ;  /* 0x0000200814167981 */ /* 0x000f64000c1e1b00 */
[----:B-----5:R-:W-:-:S04]  /*121d0*/  ISETP.LT.U32.AND P1, PT, R152, R22, PT ;  /* 0x000000169800720c */ /* 0x020fc80003f21070 */
[----:B------:R-:W-:-:S04]  /*121e0*/  ISETP.LT.AND.EX P1, PT, R153, R23, PT, P1 ;  /* 0x000000179900720c */ /* 0x000fc80003f21310 */
[----:B------:R-:W-:Y:S02]  /*121f0*/  SEL R152, R152, R22, P1 ;  /* 0x0000001698987207 */ /* 0x000fe40000800000 */
[----:B------:R-:W-:-:S05]  /*12200*/  SEL R153, R153, R23, P1 ;  /* 0x0000001799997207 */ /* 0x000fca0000800000 */
[----:B------:R0:W-:Y:S02]  /*12210*/  STG.E.64 desc[UR8][R20.64+0x20], R152 ;  /* 0x0000209814007986 */ /* 0x0001e4000c101b08 */
.L_x_170:
[----:B------:R-:W-:Y:S05]  /*12220*/  BSYNC.RECONVERGENT B0 ;  /* 0x0000000000007941 */ /* 0x000fea0003800200 */
.L_x_169:
        /* <DEDUP_REMOVED lines=8> */
.L_x_171:
        /* <DEDUP_REMOVED lines=11> */
.L_x_173:
[----:B------:R-:W-:Y:S05]  /*12360*/  BSYNC.RECONVERGENT B0 ;  /* 0x0000000000007941 */ /* 0x000fea0003800200 */
.L_x_172:
[----:B------:R-:W-:Y:S05]  /*12370*/  @P0 BRA `(.L_x_174) ;  /* 0x00000000001c0947 */ /* 0x000fea0003800000 */
[----:B0-----:R-:W5:Y:S02]  /*12380*/  LDG.E.64 R22, desc[UR8][R20.64+0x30] ;  /* 0x0000300814167981 */ /* 0x001f64000c1e1b00 */
[----:B-----5:R-:W-:-:S04]  /*12390*/  ISETP.LT.U32.AND P1, PT, R161, R22, PT ;  /* 0x00000016a100720c */ /* 0x020fc80003f21070 */
[----:B------:R-:W-:-:S04]  /*123a0*/  ISETP.LT.AND.EX P1, PT, R162, R23, PT, P1 ;  /* 0x00000017a200720c */ /* 0x000fc80003f21310 */
[----:B------:R-:W-:Y:S02]  /*123b0*/  SEL R22, R161, R22, P1 ;  /* 0x00000016a1167207 */ /* 0x000fe40000800000 */
[----:B------:R-:W-:-:S05]  /*123c0*/  SEL R23, R162, R23, P1 ;  /* 0x00000017a2177207 */ /* 0x000fca0000800000 */
[----:B------:R0:W-:Y:S01]  /*123d0*/  STG.E.64 desc[UR8][R20.64+0x30], R22 ;  /* 0x0000301614007986 */ /* 0x0001e2000c101b08 */
[----:B------:R-:W-:Y:S05]  /*123e0*/  BRA `(.L_x_175) ;  /* 0x0000000000307947 */ /* 0x000fea0003800000 */
.L_x_174:
[----:B------:R-:W5:Y:S01]  /*123f0*/  LDCU UR6, c[0x0][0x39c] ;  /* 0x00007380ff0677ac */ /* 0x000f620008000800 */
[----:B------:R-:W-:Y:S01]  /*12400*/  BSSY.RECONVERGENT B0, `(.L_x_175) ;  /* 0x000000a000007945 */ /* 0x000fe20003800200 */
[----:B-----5:R-:W-:-:S04]  /*12410*/  ISETP.GE.AND P1, PT, R8, UR6, PT ;  /* 0x0000000608007c0c */ /* 0x020fc8000bf26270 */
[----:B------:R-:W-:-:S13]  /*12420*/  ISETP.GE.OR P1, PT, R15, R4, P1 ;  /* 0x000000040f00720c */ /* 0x000fda0000f26670 */
[----:B------:R-:W-:Y:S05]  /*12430*/  @P1 BRA `(.L_x_176) ;  /* 0x0000000000181947 */ /* 0x000fea0003800000 */
[----:B0-----:R-:W5:Y:S02]  /*12440*/  LDG.E.64 R22, desc[UR8][R20.64+0x30] ;  /* 0x0000300814167981 */ /* 0x001f64000c1e1b00 */
[----:B-----5:R-:W-:-:S04]  /*12450*/  ISETP.LT.U32.AND P1, PT, R161, R22, PT ;  /* 0x00000016a100720c */ /* 0x020fc80003f21070 */
[----:B------:R-:W-:-:S04]  /*12460*/  ISETP.LT.AND.EX P1, PT, R162, R23, PT, P1 ;  /* 0x00000017a200720c */ /* 0x000fc80003f21310 */
[----:B------:R-:W-:Y:S02]  /*12470*/  SEL R22, R161, R22, P1 ;  /* 0x00000016a1167207 */ /* 0x000fe40000800000 */
[----:B------:R-:W-:-:S05]  /*12480*/  SEL R23, R162, R23, P1 ;  /* 0x00000017a2177207 */ /* 0x000fca0000800000 */
[----:B------:R0:W-:Y:S02]  /*12490*/  STG.E.64 desc[UR8][R20.64+0x30], R22 ;  /* 0x0000301614007986 */ /* 0x0001e4000c101b08 */
.L_x_176:
[----:B------:R-:W-:Y:S05]  /*124a0*/  BSYNC.RECONVERGENT B0 ;  /* 0x0000000000007941 */ /* 0x000fea0003800200 */
.L_x_175:
        /* <DEDUP_REMOVED lines=8> */
.L_x_177:
        /* <DEDUP_REMOVED lines=11> */
.L_x_179:
[----:B------:R-:W-:Y:S05]  /*125e0*/  BSYNC.RECONVERGENT B0 ;  /* 0x0000000000007941 */ /* 0x000fea0003800200 */
.L_x_178:
        /* <DEDUP_REMOVED lines=13> */
.L_x_180:
        /* <DEDUP_REMOVED lines=14> */
.L_x_182:
[----:B------:R-:W-:Y:S05]  /*127a0*/  BSYNC.RECONVERGENT B0 ;  /* 0x0000000000007941 */ /* 0x000fea0003800200 */
.L_x_181:
        /* <DEDUP_REMOVED lines=12> */
.L_x_183:
        /* <DEDUP_REMOVED lines=11> */
.L_x_185:
[----:B------:R-:W-:Y:S05]  /*12920*/  BSYNC.RECONVERGENT B0 ;  /* 0x0000000000007941 */ /* 0x000fea0003800200 */
.L_x_184:
[----:B------:R-:W-:Y:S05]  /*12930*/  @P0 BRA `(.L_x_186) ;  /* 0x00000000001c0947 */ /* 0x000fea0003800000 */
[----:B01----:R-:W2:Y:S02]  /*12940*/  LDG.E.64 R22, desc[UR8][R20.64+0x10] ;  /* 0x0000100814167981 */ /* 0x003ea4000c1e1b00 */
[----:B--2---:R-:W-:-:S04]  /*12950*/  ISETP.LT.U32.AND P1, PT, R188, R22, PT ;  /* 0x00000016bc00720c */ /* 0x004fc80003f21070 */
[----:B------:R-:W-:-:S04]  /*12960*/  ISETP.LT.AND.EX P1, PT, R73, R23, PT, P1 ;  /* 0x000000174900720c */ /* 0x000fc80003f21310 */
[----:B------:R-:W-:Y:S02]  /*12970*/  SEL R188, R188, R22, P1 ;  /* 0x00000016bcbc7207 */ /* 0x000fe40000800000 */
[----:B------:R-:W-:-:S05]  /*12980*/  SEL R189, R73, R23, P1 ;  /* 0x0000001749bd7207 */ /* 0x000fca0000800000 */
[----:B------:R3:W-:Y:S01]  /*12990*/  STG.E.64 desc[UR8][R20.64+0x10], R188 ;  /* 0x000010bc14007986 */ /* 0x0007e2000c101b08 */
[----:B------:R-:W-:Y:S05]  /*129a0*/  BRA `(.L_x_187) ;  /* 0x0000000000307947 */ /* 0x000fea0003800000 */
.L_x_186:
        /* <DEDUP_REMOVED lines=11> */
.L_x_188:
[----:B------:R-:W-:Y:S05]  /*12a60*/  BSYNC.RECONVERGENT B0 ;  /* 0x0000000000007941 */ /* 0x000fea0003800200 */
.L_x_187:
[----:B------:R-:W-:Y:S05]  /*12a70*/  @P0 BRA `(.L_x_189) ;  /* 0x00000000001c0947 */ /* 0x000fea0003800000 */
[----:B01----:R-:W4:Y:S02]  /*12a80*/  LDG.E.64 R22, desc[UR8][R20.64+0x18] ;  /* 0x0000180814167981 */ /* 0x003f24000c1e1b00 */
[----:B----4-:R-:W-:-:S04]  /*12a90*/  ISETP.LT.U32.AND P1, PT, R106, R22, PT ;  /* 0x000000166a00720c */ /* 0x010fc80003f21070 */
[----:B------:R-:W-:-:S04]  /*12aa0*/  ISETP.LT.AND.EX P1, PT, R107, R23, PT, P1 ;  /* 0x000000176b00720c */ /* 0x000fc80003f21310 */
[----:B------:R-:W-:Y:S02]  /*12ab0*/  SEL R106, R106, R22, P1 ;  /* 0x000000166a6a7207 */ /* 0x000fe40000800000 */
[----:B------:R-:W-:-:S05]  /*12ac0*/  SEL R107, R107, R23, P1 ;  /* 0x000000176b6b7207 */ /* 0x000fca0000800000 */
[----:B------:R0:W-:Y:S01]  /*12ad0*/  STG.E.64 desc[UR8][R20.64+0x18], R106 ;  /* 0x0000186a14007986 */ /* 0x0001e2000c101b08 */
[----:B------:R-:W-:Y:S05]  /*12ae0*/  BRA `(.L_x_190) ;  /* 0x0000000000307947 */ /* 0x000fea0003800000 */
.L_x_189:
[----:B------:R-:W4:Y:S01]  /*12af0*/  LDCU UR6, c[0x0][0x39c] ;  /* 0x00007380ff0677ac */ /* 0x000f220008000800 */
[----:B------:R-:W-:Y:S01]  /*12b00*/  BSSY.RECONVERGENT B0, `(.L_x_190) ;  /* 0x000000a000007945 */ /* 0x000fe20003800200 */
[----:B----4-:R-:W-:-:S04]  /*12b10*/  ISETP.GE.AND P1, PT, R8, UR6, PT ;  /* 0x0000000608007c0c */ /* 0x010fc8000bf26270 */
[----:B------:R-:W-:-:S13]  /*12b20*/  ISETP.GE.OR P1, PT, R5, R4, P1 ;  /* 0x000000040500720c */ /* 0x000fda0000f26670 */
[----:B------:R-:W-:Y:S05]  /*12b30*/  @P1 BRA `(.L_x_191) ;  /* 0x0000000000181947 */ /* 0x000fea0003800000 */
[----:B01----:R-:W4:Y:S02]  /*12b40*/  LDG.E.64 R22, desc[UR8][R20.64+0x18] ;  /* 0x0000180814167981 */ /* 0x003f24000c1e1b00 */
[----:B----4-:R-:W-:-:S04]  /*12b50*/  ISETP.LT.U32.AND P1, PT, R106, R22, PT ;  /* 0x000000166a00720c */ /* 0x010fc80003f21070 */
[----:B------:R-:W-:-:S04]  /*12b60*/  ISETP.LT.AND.EX P1, PT, R107, R23, PT, P1 ;  /* 0x000000176b00720c */ /* 0x000fc80003f21310 */
[----:B------:R-:W-:Y:S02]  /*12b70*/  SEL R106, R106, R22, P1 ;  /* 0x000000166a6a7207 */ /* 0x000fe40000800000 */
[----:B------:R-:W-:-:S05]  /*12b80*/  SEL R107, R107, R23, P1 ;  /* 0x000000176b6b7207 */ /* 0x000fca0000800000 */
[----:B------:R4:W-:Y:S02]  /*12b90*/  STG.E.64 desc[UR8][R20.64+0x18], R106 ;  /* 0x0000186a14007986 */ /* 0x0009e4000c101b08 */
.L_x_191:
[----:B------:R-:W-:Y:S05]  /*12ba0*/  BSYNC.RECONVERGENT B0 ;  /* 0x0000000000007941 */ /* 0x000fea0003800200 */
.L_x_190:
[----:B------:R-:W-:Y:S05]  /*12bb0*/  @P0 BRA `(.L_x_192) ;  /* 0x00000000001c0947 */ /* 0x000fea0003800000 */
[----:B01----:R-:W5:Y:S02]  /*12bc0*/  LDG.E.64 R22, desc[UR8][R20.64+0x20] ;  /* 0x0000200814167981 */ /* 0x003f64000c1e1b00 */
[----:B-----5:R-:W-:-:S04]  /*12bd0*/  ISETP.LT.U32.AND P1, PT, R154, R22, PT ;  /* 0x000000169a00720c */ /* 0x020fc80003f21070 */
[----:B------:R-:W-:-:S04]  /*12be0*/  ISETP.LT.AND.EX P1, PT, R120, R23, PT, P1 ;  /* 0x000000177800720c */ /* 0x000fc80003f21310 */
[----:B------:R-:W-:Y:S02]  /*12bf0*/  SEL R154, R154, R22, P1 ;  /* 0x000000169a9a7207 */ /* 0x000fe40000800000 */
[----:B------:R-:W-:-:S05]  /*12c00*/  SEL R155, R120, R23, P1 ;  /* 0x00000017789b7207 */ /* 0x000fca0000800000 */
[----:B------:R0:W-:Y:S01]  /*12c10*/  STG.E.64 desc[UR8][R20.64+0x20], R154 ;  /* 0x0000209a14007986 */ /* 0x0001e2000c101b08 */
[----:B------:R-:W-:Y:S05]  /*12c20*/  BRA `(.L_x_193) ;  /* 0x0000000000307947 */ /* 0x000fea0003800000 */
.L_x_192:
[----:B------:R-:W5:Y:S01]  /*12c30*/  LDCU UR6, c[0x0][0x39c] ;  /* 0x00007380ff0677ac */ /* 0x000f620008000800 */
[----:B------:R-:W-:Y:S01]  /*12c40*/  BSSY.RECONVERGENT B0, `(.L_x_193) ;  /* 0x000000a000007945 */ /* 0x000fe20003800200 */
[----:B-----5:R-:W-:-:S04]  /*12c50*/  ISETP.GE.AND P1, PT, R8, UR6, PT ;  /* 0x0000000608007c0c */ /* 0x020fc8000bf26270 */
[----:B------:R-:W-:-:S13]  /*12c60*/  ISETP.GE.OR P1, PT, R7, R4, P1 ;  /* 0x000000040700720c */ /* 0x000fda0000f26670 */
[----:B------:R-:W-:Y:S05]  /*12c70*/  @P1 BRA `(.L_x_194) ;  /* 0x0000000000181947 */ /* 0x000fea0003800000 */
[----:B01----:R-:W5:Y:S02]  /*12c80*/  LDG.E.64 R22, desc[UR8][R20.64+0x20] ;  /* 0x0000200814167981 */ /* 0x003f64000c1e1b00 */
[----:B-----5:R-:W-:-:S04]  /*12c90*/  ISETP.LT.U32.AND P1, PT, R154, R22, PT ;  /* 0x000000169a00720c */ /* 0x020fc80003f21070 */
[----:B------:R-:W-:-:S04]  /*12ca0*/  ISETP.LT.AND.EX P1, PT, R120, R23, PT, P1 ;  /* 0x000000177800720c */ /* 0x000fc80003f21310 */
[----:B------:R-:W-:Y:S02]  /*12cb0*/  SEL R154, R154, R22, P1 ;  /* 0x000000169a9a7207 */ /* 0x000fe40000800000 */
[----:B------:R-:W-:-:S05]  /*12cc0*/  SEL R155, R120, R23, P1 ;  /* 0x00000017789b7207 */ /* 0x000fca0000800000 */
[----:B------:R0:W-:Y:S02]  /*12cd0*/  STG.E.64 desc[UR8][R20.64+0x20], R154 ;  /* 0x0000209a14007986 */ /* 0x0001e4000c101b08 */
.L_x_194:
[----:B------:R-:W-:Y:S05]  /*12ce0*/  BSYNC.RECONVERGENT B0 ;  /* 0x0000000000007941 */ /* 0x000fea0003800200 */
.L_x_193:
        /* <DEDUP_REMOVED lines=8> */
.L_x_195:
        /* <DEDUP_REMOVED lines=11> */
.L_x_197:
[----:B------:R-:W-:Y:S05]  /*12e20*/  BSYNC.RECONVERGENT B0 ;  /* 0x0000000000007941 */ /* 0x000fea0003800200 */
.L_x_196:
        /* <DEDUP_REMOVED lines=8> */
.L_x_198:
        /* <DEDUP_REMOVED lines=11> */
.L_x_200:
[----:B------:R-:W-:Y:S05]  /*12f60*/  BSYNC.RECONVERGENT B0 ;  /* 0x0000000000007941 */ /* 0x000fea0003800200 */
.L_x_199:
        /* <DEDUP_REMOVED lines=8> */
.L_x_201:
        /* <DEDUP_REMOVED lines=11> */
.L_x_203:
[----:B------:R-:W-:Y:S05]  /*130a0*/  BSYNC.RECONVERGENT B0 ;  /* 0x0000000000007941 */ /* 0x000fea0003800200 */
.L_x_202:
        /* <DEDUP_REMOVED lines=13> */
.L_x_204:
        /* <DEDUP_REMOVED lines=14> */
.L_x_206:
[----:B------:R-:W-:Y:S05]  /*13260*/  BSYNC.RECONVERGENT B0 ;  /* 0x0000000000007941 */ /* 0x000fea0003800200 */
.L_x_205:
        /* <DEDUP_REMOVED lines=12> */
.L_x_207:
        /* <DEDUP_REMOVED lines=11> */
.L_x_209:
[----:B------:R-:W-:Y:S05]  /*133e0*/  BSYNC.RECONVERGENT B0 ;  /* 0x0000000000007941 */ /* 0x000fea0003800200 */
.L_x_208:
        /* <DEDUP_REMOVED lines=8> */
.L_x_210:
        /* <DEDUP_REMOVED lines=11> */
.L_x_212:
[----:B------:R-:W-:Y:S05]  /*13520*/  BSYNC.RECONVERGENT B0 ;  /* 0x0000000000007941 */ /* 0x000fea0003800200 */
.L_x_211:
[----:B------:R-:W-:Y:S05]  /*13530*/  @P0 BRA `(.L_x_213) ;  /* 0x00000000001c0947 */ /* 0x000fea0003800000 */
[----:B--23--:R-:W2:Y:S02]  /*13540*/  LDG.E.64 R22, desc[UR8][R20.64+0x18] ;  /* 0x0000180814167981 */ /* 0x00cea4000c1e1b00 */
[----:B--2---:R-:W-:-:S04]  /*13550*/  ISETP.LT.U32.AND P1, PT, R108, R22, PT ;  /* 0x000000166c00720c */ /* 0x004fc80003f21070 */
[----:B------:R-:W-:-:S04]  /*13560*/  ISETP.LT.AND.EX P1, PT, R141, R23, PT, P1 ;  /* 0x000000178d00720c */ /* 0x000fc80003f21310 */
[----:B------:R-:W-:Y:S02]  /*13570*/  SEL R108, R108, R22, P1 ;  /* 0x000000166c6c7207 */ /* 0x000fe40000800000 */
[----:B------:R-:W-:-:S05]  /*13580*/  SEL R109, R141, R23, P1 ;  /* 0x000000178d6d7207 */ /* 0x000fca0000800000 */
[----:B------:R2:W-:Y:S01]  /*13590*/  STG.E.64 desc[UR8][R20.64+0x18], R108 ;  /* 0x0000186c14007986 */ /* 0x0005e2000c101b08 */
[----:B------:R-:W-:Y:S05]  /*135a0*/  BRA `(.L_x_214) ;  /* 0x0000000000307947 */ /* 0x000fea0003800000 */
.L_x_213:
[----:B------:R-:W4:Y:S01]  /*135b0*/  LDCU UR6, c[0x0][0x39c] ;  /* 0x00007380ff0677ac */ /* 0x000f220008000800 */
[----:B------:R-:W-:Y:S01]  /*135c0*/  BSSY.RECONVERGENT B0, `(.L_x_214) ;  /* 0x000000a000007945 */ /* 0x000fe20003800200 */
[----:B----4-:R-:W-:-:S04]  /*135d0*/  ISETP.GE.AND P1, PT, R8, UR6, PT ;  /* 0x0000000608007c0c */ /* 0x010fc8000bf26270 */
[----:B------:R-:W-:-:S13]  /*135e0*/  ISETP.GE.OR P1, PT, R5, R4, P1 ;  /* 0x000000040500720c */ /* 0x000fda0000f26670 */
[----:B------:R-:W-:Y:S05]  /*135f0*/  @P1 BRA `(.L_x_215) ;  /* 0x0000000000181947 */ /* 0x000fea0003800000 */
[----:B--23--:R-:W2:Y:S02]  /*13600*/  LDG.E.64 R22, desc[UR8][R20.64+0x18] ;  /* 0x0000180814167981 */ /* 0x00cea4000c1e1b00 */
[----:B--2---:R-:W-:-:S04]  /*13610*/  ISETP.LT.U32.AND P1, PT, R108, R22, PT ;  /* 0x000000166c00720c */ /* 0x004fc80003f21070 */
[----:B------:R-:W-:-:S04]  /*13620*/  ISETP.LT.AND.EX P1, PT, R141, R23, PT, P1 ;  /* 0x000000178d00720c */ /* 0x000fc80003f21310 */
[----:B------:R-:W-:Y:S02]  /*13630*/  SEL R108, R108, R22, P1 ;  /* 0x000000166c6c7207 */ /* 0x000fe40000800000 */
[----:B------:R-:W-:-:S05]  /*13640*/  SEL R109, R141, R23, P1 ;  /* 0x000000178d6d7207 */ /* 0x000fca0000800000 */
[----:B------:R4:W-:Y:S02]  /*13650*/  STG.E.64 desc[UR8][R20.64+0x18], R108 ;  /* 0x0000186c14007986 */ /* 0x0009e4000c101b08 */
.L_x_215:
[----:B------:R-:W-:Y:S05]  /*13660*/  BSYNC.RECONVERGENT B0 ;  /* 0x0000000000007941 */ /* 0x000fea0003800200 */
.L_x_214:
        /* <DEDUP_REMOVED lines=8> */
.L_x_216:
[----:B------:R-:W5:Y:S01]  /*136f0*/  LDCU UR6, c[0x0][0x39c] ;  /* 0x00007380ff0677ac */ /* 0x000f620008000800 */
[----:B------:R-:W-:Y:S01]  /*13700*/  BSSY.RECONVERGENT B0, `(.L_x_217) ;  /* 0x000000a000007945 */ /* 0x000fe20003800200 */
[----:B-----5:R-:W-:-:S04]  /*13710*/  ISETP.GE.AND P1, PT, R8, UR6, PT ;  /* 0x0000000608007c0c */ /* 0x020fc8000bf26270 */
        /* <DEDUP_REMOVED lines=8> */
.L_x_218:
[----:B------:R-:W-:Y:S05]  /*137a0*/  BSYNC.RECONVERGENT B0 ;  /* 0x0000000000007941 */ /* 0x000fea0003800200 */
.L_x_217:
        /* <DEDUP_REMOVED lines=8> */
.L_x_219:
        /* <DEDUP_REMOVED lines=11> */
.L_x_221:
[----:B------:R-:W-:Y:S05]  /*138e0*/  BSYNC.RECONVERGENT B0 ;  /* 0x0000000000007941 */ /* 0x000fea0003800200 */
.L_x_220:
        /* <DEDUP_REMOVED lines=8> */
.L_x_222:
        /* <DEDUP_REMOVED lines=11> */
.L_x_224:
[----:B------:R-:W-:Y:S05]  /*13a20*/  BSYNC.RECONVERGENT B0 ;  /* 0x0000000000007941 */ /* 0x000fea0003800200 */
.L_x_223:
        /* <DEDUP_REMOVED lines=8> */
.L_x_225:
        /* <DEDUP_REMOVED lines=11> */
.L_x_227:
[----:B------:R-:W-:Y:S05]  /*13b60*/  BSYNC.RECONVERGENT B0 ;  /* 0x0000000000007941 */ /* 0x000fea0003800200 */
.L_x_226:
[----:B------:R-:W-:Y:S02]  /*13b70*/  VIADD R8, R11, 0x7 ;  /* 0x000000070b087836 */ /* 0x000fe40000000000 */
[----:B------:R-:W-:Y:S01]  /*13b80*/  IMAD.IADD R2, R2, 0x1, R4 ;  /* 0x0000000102027824 */ /* 0x000fe200078e0204 */
[----:B------:R-:W-:Y:S06]  /*13b90*/  @P0 BRA `(.L_x_228) ;  /* 0x0000000000280947 */ /* 0x000fec0003800000 */
[----:B------:R-:W5:Y:S01]  /*13ba0*/  LDC.64 R10, c[0x0][0x390] ;  /* 0x0000e400ff0a7b82 */ /* 0x000f620000000a00 */
[----:B01234-:R-:W-:-:S04]  /*13bb0*/  IMAD.IADD R21, R13, 0x1, R2 ;  /* 0x000000010d157824 */ /* 0x01ffc800078e0202 */
[----:B-----5:R-:W-:-:S05]  /*13bc0*/  IMAD.WIDE R10, R21, 0x8, R10 ;  /* 0x00000008150a7825 */ /* 0x020fca00078e020a */
[----:B------:R-:W2:Y:S02]  /*13bd0*/  LDG.E.64 R20, desc[UR8][R10.64] ;  /* 0x000000080a147981 */ /* 0x000ea4000c1e1b00 */
[----:B--2---:R-:W-:-:S04]  /*13be0*/  ISETP.LT.U32.AND P1, PT, R77, R20, PT ;  /* 0x000000144d00720c */ /* 0x004fc80003f21070 */
[----:B------:R-:W-:-:S04]  /*13bf0*/  ISETP.LT.AND.EX P1, PT, R76, R21, PT, P1 ;  /* 0x000000154c00720c */ /* 0x000fc80003f21310 */
[----:B------:R-:W-:Y:S02]  /*13c00*/  SEL R20, R77, R20, P1 ;  /* 0x000000144d147207 */ /* 0x000fe40000800000 */
[----:B------:R-:W-:-:S05]  /*13c10*/  SEL R21, R76, R21, P1 ;  /* 0x000000154c157207 */ /* 0x000fca0000800000 */
[----:B------:R0:W-:Y:S01]  /*13c20*/  STG.E.64 desc[UR8][R10.64], R20 ;  /* 0x000000140a007986 */ /* 0x0001e2000c101b08 */
[----:B------:R-:W-:Y:S05]  /*13c30*/  BRA `(.L_x_229) ;  /* 0x00000000003c7947 */ /* 0x000fea0003800000 */
.L_x_228:
[----:B------:R-:W5:Y:S01]  /*13c40*/  LDCU UR6, c[0x0][0x39c] ;  /* 0x00007380ff0677ac */ /* 0x000f620008000800 */
[----:B------:R-:W-:Y:S01]  /*13c50*/  BSSY.RECONVERGENT B0, `(.L_x_229) ;  /* 0x000000d000007945 */ /* 0x000fe20003800200 */
[----:B-----5:R-:W-:-:S04]  /*13c60*/  ISETP.GE.AND P1, PT, R8, UR6, PT ;  /* 0x0000000608007c0c */ /* 0x020fc8000bf26270 */
[----:B------:R-:W-:-:S13]  /*13c70*/  ISETP.GE.OR P1, PT, R13, R4, P1 ;  /* 0x000000040d00720c */ /* 0x000fda0000f26670 */
[----:B------:R-:W-:Y:S05]  /*13c80*/  @P1 BRA `(.L_x_230) ;  /* 0x0000000000241947 */ /* 0x000fea0003800000 */
        /* <DEDUP_REMOVED lines=8> */
[----:B------:R0:W-:Y:S02]  /*13d10*/  STG.E.64 desc[UR8][R20.64], R10 ;  /* 0x0000000a14007986 */ /* 0x0001e4000c101b08 */
.L_x_230:
[----:B------:R-:W-:Y:S05]  /*13d20*/  BSYNC.RECONVERGENT B0 ;  /* 0x0000000000007941 */ /* 0x000fea0003800200 */
.L_x_229:
[----:B------:R-:W-:-:S04]  /*13d30*/  IADD3 R13, P1, PT, R13, R2, RZ ;  /* 0x000000020d0d7210 */ /* 0x000fc80007f3e0ff */
[----:B------:R-:W-:Y:S02]  /*13d40*/  LEA.HI.X.SX32 R0, R2, R0, 0x1, P1 ;  /* 0x0000000002007211 */ /* 0x000fe400008f0eff */
[----:B0-----:R-:W-:-:S04]  /*13d50*/  LEA R10, P1, R13, UR4, 0x3 ;  /* 0x000000040d0a7c11 */ /* 0x001fc8000f8218ff */
[----:B------:R-:W-:Y:S01]  /*13d60*/  LEA.HI.X R11, R13, UR5, R0, 0x3, P1 ;  /* 0x000000050d0b7c11 */ /* 0x000fe200088f1c00 */
[----:B------:R-:W-:Y:S08]  /*13d70*/  @P0 BRA `(.L_x_231) ;  /* 0x00000000001c0947 */ /* 0x000ff00003800000 */
[----:B------:R-:W5:Y:S02]  /*13d80*/  LDG.E.64 R12, desc[UR8][R10.64+0x8] ;  /* 0x000008080a0c7981 */ /* 0x000f64000c1e1b00 */
[----:B-----5:R-:W-:-:S04]  /*13d90*/  ISETP.LT.U32.AND P1, PT, R194, R12, PT ;  /* 0x0000000cc200720c */ /* 0x020fc80003f21070 */
[----:B------:R-:W-:-:S04]  /*13da0*/  ISETP.LT.AND.EX P1, PT, R193, R13, PT, P1 ;  /* 0x0000000dc100720c */ /* 0x000fc80003f21310 */
[----:B------:R-:W-:Y:S02]  /*13db0*/  SEL R194, R194, R12, P1 ;  /* 0x0000000cc2c27207 */ /* 0x000fe40000800000 */
[----:B------:R-:W-:-:S05]  /*13dc0*/  SEL R195, R193, R13, P1 ;  /* 0x0000000dc1c37207 */ /* 0x000fca0000800000 */
[----:B------:R0:W-:Y:S01]  /*13dd0*/  STG.E.64 desc[UR8][R10.64+0x8], R194 ;  /* 0x000008c20a007986 */ /* 0x0001e2000c101b08 */
[----:B------:R-:W-:Y:S05]  /*13de0*/  BRA `(.L_x_232) ;  /* 0x0000000000307947 */ /* 0x000fea0003800000 */
.L_x_231:
[----:B------:R-:W0:Y:S01]  /*13df0*/  LDCU UR4, c[0x0][0x39c] ;  /* 0x00007380ff0477ac */ /* 0x000e220008000800 */
[----:B------:R-:W-:Y:S01]  /*13e00*/  BSSY.RECONVERGENT B0, `(.L_x_232) ;  /* 0x000000a000007945 */ /* 0x000fe20003800200 */
[----:B0-----:R-:W-:-:S04]  /*13e10*/  ISETP.GE.AND P1, PT, R8, UR4, PT ;  /* 0x0000000408007c0c */ /* 0x001fc8000bf26270 */
        /* <DEDUP_REMOVED lines=8> */
.L_x_233:
[----:B------:R-:W-:Y:S05]  /*13ea0*/  BSYNC.RECONVERGENT B0 ;  /* 0x0000000000007941 */ /* 0x000fea0003800200 */
.L_x_232:
        /* <DEDUP_REMOVED lines=8> */
.L_x_234:
        /* <DEDUP_REMOVED lines=11> */
.L_x_236:
[----:B------:R-:W-:Y:S05]  /*13fe0*/  BSYNC.RECONVERGENT B0 ;  /* 0x0000000000007941 */ /* 0x000fea0003800200 */
.L_x_235:
        /* <DEDUP_REMOVED lines=8> */
.L_x_237:
        /* <DEDUP_REMOVED lines=11> */
.L_x_239:
[----:B------:R-:W-:Y:S05]  /*14120*/  BSYNC.RECONVERGENT B0 ;  /* 0x0000000000007941 */ /* 0x000fea0003800200 */
.L_x_238:
        /* <DEDUP_REMOVED lines=8> */
.L_x_240:
        /* <DEDUP_REMOVED lines=11> */
.L_x_242:
[----:B------:R-:W-:Y:S05]  /*14260*/  BSYNC.RECONVERGENT B0 ;  /* 0x0000000000007941 */ /* 0x000fea0003800200 */
.L_x_241:
        /* <DEDUP_REMOVED lines=8> */
.L_x_243:
        /* <DEDUP_REMOVED lines=11> */
.L_x_245:
[----:B------:R-:W-:Y:S05]  /*143a0*/  BSYNC.RECONVERGENT B0 ;  /* 0x0000000000007941 */ /* 0x000fea0003800200 */
.L_x_244:
        /* <DEDUP_REMOVED lines=8> */
.L_x_246:
        /* <DEDUP_REMOVED lines=11> */
.L_x_248:
[----:B------:R-:W-:Y:S05]  /*144e0*/  BSYNC.RECONVERGENT B0 ;  /* 0x0000000000007941 */ /* 0x000fea0003800200 */
.L_x_247:
[----:B------:R-:W-:Y:S05]  /*144f0*/  @P0 BRA `(.L_x_249) ;  /* 0x00000000001c0947 */ /* 0x000fea0003800000 */
[----:B------:R-:W5:Y:S02]  /*14500*/  LDG.E.64 R2, desc[UR8][R10.64+0x38] ;  /* 0x000038080a027981 */ /* 0x000f64000c1e1b00 */
[----:B-----5:R-:W-:-:S04]  /*14510*/  ISETP.LT.U32.AND P0, PT, R118, R2, PT ;  /* 0x000000027600720c */ /* 0x020fc80003f01070 */
[----:B------:R-:W-:-:S04]  /*14520*/  ISETP.LT.AND.EX P0, PT, R119, R3, PT, P0 ;  /* 0x000000037700720c */ /* 0x000fc80003f01300 */
[----:B------:R-:W-:Y:S02]  /*14530*/  SEL R118, R118, R2, P0 ;  /* 0x0000000276767207 */ /* 0x000fe40000000000 */
[----:B------:R-:W-:-:S05]  /*14540*/  SEL R119, R119, R3, P0 ;  /* 0x0000000377777207 */ /* 0x000fca0000000000 */
[----:B------:R-:W-:Y:S01]  /*14550*/  STG.E.64 desc[UR8][R10.64+0x38], R118 ;  /* 0x000038760a007986 */ /* 0x000fe2000c101b08 */
[----:B------:R-:W-:Y:S05]  /*14560*/  EXIT ;  /* 0x000000000000794d */ /* 0x000fea0003800000 */
.L_x_249:
[----:B------:R-:W5:Y:S02]  /*14570*/  LDCU UR4, c[0x0][0x39c] ;  /* 0x00007380ff0477ac */ /* 0x000f640008000800 */
[----:B-----5:R-:W-:-:S04]  /*14580*/  ISETP.GE.AND P0, PT, R8, UR4, PT ;  /* 0x0000000408007c0c */ /* 0x020fc8000bf06270 */
[----:B------:R-:W-:-:S13]  /*14590*/  ISETP.GE.OR P0, PT, R3, R4, P0 ;  /* 0x000000040300720c */ /* 0x000fda0000706670 */
[----:B------:R-:W-:Y:S05]  /*145a0*/  @P0 EXIT ;  /* 0x000000000000094d */ /* 0x000fea0003800000 */
[----:B------:R-:W5:Y:S02]  /*145b0*/  LDG.E.64 R2, desc[UR8][R10.64+0x38] ;  /* 0x000038080a027981 */ /* 0x000f64000c1e1b00 */
[----:B-----5:R-:W-:-:S04]  /*145c0*/  ISETP.LT.U32.AND P0, PT, R118, R2, PT ;  /* 0x000000027600720c */ /* 0x020fc80003f01070 */
[----:B------:R-:W-:-:S04]  /*145d0*/  ISETP.LT.AND.EX P0, PT, R119, R3, PT, P0 ;  /* 0x000000037700720c */ /* 0x000fc80003f01300 */
[----:B------:R-:W-:Y:S02]  /*145e0*/  SEL R118, R118, R2, P0 ;  /* 0x0000000276767207 */ /* 0x000fe40000000000 */
[----:B------:R-:W-:-:S05]  /*145f0*/  SEL R119, R119, R3, P0 ;  /* 0x0000000377777207 */ /* 0x000fca0000000000 */
[----:B------:R-:W-:Y:S01]  /*14600*/  STG.E.64 desc[UR8][R10.64+0x38], R118 ;  /* 0x000038760a007986 */ /* 0x000fe2000c101b08 */
[----:B------:R-:W-:Y:S05]  /*14610*/  EXIT ;  /* 0x000000000000794d */ /* 0x000fea0003800000 */
.L_x_250:
[----:B------:R-:W-:-:S00]  /*14620*/  BRA `(.L_x_250) ;  /* 0xfffffffc00fc7947 */ /* 0x000fc0000383ffff */
[----:B------:R-:W-:-:S00]  /*14630*/  NOP ;  /* 0x0000000000007918 */ /* 0x000fc00000000000 */
        /* <DEDUP_REMOVED lines=12> */
.L_x_940:


//--------------------- .text._Z19INT32_minadd_kernelILi128ELi8ELi128ELi8ELi8ELb0EEvPiS0_S0_iii --------------------------
	.section	.text._Z19INT32_minadd_kernelILi128ELi8ELi128ELi8ELi8ELb0EEvPiS0_S0_iii,"ax",@progbits
	.align	128
        .global         _Z19INT32_minadd_kernelILi128ELi8ELi128ELi8ELi8ELb0EEvPiS0_S0_iii
        .type           _Z19INT32_minadd_kernelILi128ELi8ELi128ELi8ELi8ELb0EEvPiS0_S0_iii,@function
        .size           _Z19INT32_minadd_kernelILi128ELi8ELi128ELi8ELi8ELb0EEvPiS0_S0_iii,(.L_x_941 - _Z19INT32_minadd_kernelILi128ELi8ELi128ELi8ELi8ELb0EEvPiS0_S0_iii)
        .other          _Z19INT32_minadd_kernelILi128ELi8ELi128ELi8ELi8ELb0EEvPiS0_S0_iii,@"STO_CUDA_ENTRY STV_DEFAULT"
_Z19INT32_minadd_kernelILi128ELi8ELi128ELi8ELi8ELb0EEvPiS0_S0_iii:
.text._Z19INT32_minadd_kernelILi128ELi8ELi128ELi8ELi8ELb0EEvPiS0_S0_iii:
        /* <DEDUP_REMOVED lines=9> */
[----:B------:R-:W-:Y:S01]  /*0090*/  CS2R R96, SRZ ;  /* 0x0000000000607805 */ /* 0x000fe2000001ff00 */
[----:B------:R-:W-:Y:S01]  /*00a0*/  IMAD.MOV.U32 R70, RZ, RZ, RZ ;  /* 0x000000ffff467224 */ /* 0x000fe200078e00ff */
[----:B------:R-:W-:Y:S01]  /*00b0*/  CS2R R100, SRZ ;  /* 0x0000000000647805 */ /* 0x000fe2000001ff00 */
[----:B------:R-:W-:Y:S01]  /*00c0*/  IMAD.MOV.U32 R99, RZ, RZ, RZ ;  /* 0x000000ffff637224 */ /* 0x000fe200078e00ff */
[----:B------:R-:W-:Y:S01]  /*00d0*/  CS2R R106, SRZ ;  /* 0x00000000006a7805 */ /* 0x000fe2000001ff00 */
[----:B------:R-:W-:Y:S01]  /*00e0*/  IMAD.MOV.U32 R76, RZ, RZ, RZ ;  /* 0x000000ffff4c7224 */ /* 0x000fe200078e00ff */
[----:B------:R-:W-:Y:S01]  /*00f0*/  CS2R R104, SRZ ;  /* 0x0000000000687805 */ /* 0x000fe2000001ff00 */
[----:B------:R-:W-:Y:S01]  /*0100*/  IMAD.MOV.U32 R95, RZ, RZ, RZ ;  /* 0x000000ffff5f7224 */ /* 0x000fe200078e00ff */
[----:B------:R-:W-:-:S02]  /*0110*/  CS2R R86, SRZ ;  /* 0x0000000000567805 */ /* 0x000fc4000001ff00 */
[----:B------:R-:W-:Y:S02]  /*0120*/  CS2R R48, SRZ ;  /* 0x0000000000307805 */ /* 0x000fe4000001ff00 */
[----:B------:R-:W-:Y:S02]  /*0130*/  CS2R R84, SRZ ;  /* 0x0000000000547805 */ /* 0x000fe4000001ff00 */
[----:B------:R-:W-:Y:S01]  /*0140*/  CS2R R92, SRZ ;  /* 0x00000000005c7805 */ /* 0x000fe2000001ff00 */
[----:B------:R-:W-:Y:S01]  /*0150*/  IMAD.MOV.U32 R38, RZ, RZ, RZ ;  /* 0x000000ffff267224 */ /* 0x000fe200078e00ff */
[----:B------:R-:W-:Y:S02]  /*0160*/  CS2R R50, SRZ ;  /* 0x0000000000327805 */ /* 0x000fe4000001ff00 */
[----:B------:R-:W-:Y:S01]  /*0170*/  CS2R R36, SRZ ;  /* 0x0000000000247805 */ /* 0x000fe2000001ff00 */
[----:B------:R-:W-:Y:S01]  /*0180*/  IMAD.MOV.U32 R121, RZ, RZ, RZ ;  /* 0x000000ffff797224 */ /* 0x000fe200078e00ff */
[----:B0-----:R-:W-:Y:S01]  /*0190*/  ISETP.GE.AND P0, PT, R6, 0x1, PT ;  /* 0x000000010600780c */ /* 0x001fe20003f06270 */
[----:B------:R-:W-:Y:S01]  /*01a0*/  IMAD.MOV.U32 R111, RZ, RZ, RZ ;  /* 0x000000ffff6f7224 */ /* 0x000fe200078e00ff */
        /* <DEDUP_REMOVED lines=25> */
[----:B------:R-:W2:Y:S01]  /*0340*/  LDCU UR11, c[0x0][0x39c] ;  /* 0x00007380ff0b77ac */ /* 0x000ea20008000800 */
[----:B------:R-:W-:-:S03]  /*0350*/  IMAD.MOV.U32 R108, RZ, RZ, RZ ;  /* 0x000000ffff6c7224 */ /* 0x000fc600078e00ff */
[----:B------:R-:W3:Y:S01]  /*0360*/  LDC R2, c[0x0][0x374] ;  /* 0x0000dd00ff027b82 */ /* 0x000ee20000000800 */
[----:B------:R-:W4:Y:S01]  /*0370*/  LDCU UR13, c[0x0][0x3a0] ;  /* 0x00007400ff0d77ac */ /* 0x000f220008000800 */
[----:B------:R-:W0:Y:S06]  /*0380*/  LDCU UR12, c[0x0][0x398] ;  /* 0x00007300ff0c77ac */ /* 0x000e2c0008000800 */
[----:B------:R-:W5:Y:S08]  /*0390*/  S2UR UR4, SR_CTAID.X ;  /* 0x00000000000479c3 */ /* 0x000f700000002500 */
[----:B------:R-:W2:Y:S01]  /*03a0*/  LDC R9, c[0x0][0x398] ;  /* 0x0000e600ff097b82 */ /* 0x000ea20000000800 */
[----:B---3--:R-:W-:-:S05]  /*03b0*/  VIADD R2, R2, 0xffffffff ;  /* 0xffffffff02027836 */ /* 0x008fca0000000000 */
[C---:B0-----:R-:W-:Y:S01]  /*03c0*/  ISETP.NE.AND P0, PT, R5.reuse, R2, PT ;  /* 0x000000020500720c */ /* 0x041fe20003f05270 */
[----:B-1----:R-:W-:Y:S02]  /*03d0*/  VIADD R2, R4, 0xffffffff ;  /* 0xffffffff04027836 */ /* 0x002fe40000000000 */
[----:B------:R-:W-:-:S03]  /*03e0*/  IMAD.SHL.U32 R5, R5, 0x80, RZ ;  /* 0x0000008005057824 */ /* 0x000fc600078e00ff */
[----:B-----5:R-:W-:Y:S01]  /*03f0*/  ISETP.EQ.OR P0, PT, R2, UR4, !P0 ;  /* 0x0000000402007c0c */ /* 0x020fe2000c702670 */
[----:B------:R-:W-:Y:S01]  /*0400*/  USHF.L.U32 UR4, UR4, 0x7, URZ ;  /* 0x0000000704047899 */ /* 0x000fe200080006ff */
[----:B------:R-:W-:Y:S02]  /*0410*/  SHF.R.U32.HI R2, RZ, 0x7, R0 ;  /* 0x00000007ff027819 */ /* 0x000fe40000011600 */
[C---:B------:R-:W-:Y:S02]  /*0420*/  LEA.HI R4, R0.reuse, R5, RZ, 0x1d ;  /* 0x0000000500047211 */ /* 0x040fe400078fe8ff */
[----:B------:R-:W-:Y:S01]  /*0430*/  LOP3.LUT R0, R0, 0x7f, RZ, 0xc0, !PT ;  /* 0x0000007f00007812 */ /* 0x000fe200078ec0ff */
[C---:B------:R-:W-:Y:S02]  /*0440*/  VIADD R5, R2.reuse, 0x6 ;  /* 0x0000000602057836 */ /* 0x040fe40000000000 */
[C---:B--2---:R-:W-:Y:S02]  /*0450*/  IMAD R11, R2.reuse, R9, UR4 ;  /* 0x00000004020b7e24 */ /* 0x044fe4000f8e0209 */
[----:B------:R-:W-:-:S02]  /*0460*/  VIADD R3, R2, 0x2 ;  /* 0x0000000202037836 */ /* 0x000fc40000000000 */
[-C--:B------:R-:W-:Y:S02]  /*0470*/  IMAD R5, R5, R9.reuse, UR4 ;  /* 0x0000000405057e24 */ /* 0x080fe4000f8e0209 */
[----:B------:R-:W-:Y:S02]  /*0480*/  VIADD R8, R2, 0x4 ;  /* 0x0000000402087836 */ /* 0x000fe40000000000 */
[----:B------:R-:W-:Y:S02]  /*0490*/  IMAD R13, R4, R6, R7 ;  /* 0x00000006040d7224 */ /* 0x000fe400078e0207 */
[C---:B------:R-:W-:Y:S02]  /*04a0*/  IMAD.IADD R10, R0.reuse, 0x1, R11 ;  /* 0x00000001000a7824 */ /* 0x040fe400078e020b */
[----:B------:R-:W-:Y:S02]  /*04b0*/  IMAD R3, R3, R9, UR4 ;  /* 0x0000000403037e24 */ /* 0x000fe4000f8e0209 */
[----:B------:R-:W-:-:S02]  /*04c0*/  IMAD.IADD R11, R0, 0x1, R5 ;  /* 0x00000001000b7824 */ /* 0x000fc400078e0205 */
[----:B------:R-:W-:Y:S01]  /*04d0*/  IMAD R9, R8, R9, UR4 ;  /* 0x0000000408097e24 */ /* 0x000fe2000f8e0209 */
[----:B------:R-:W-:Y:S01]  /*04e0*/  UMOV UR4, 0x4 ;  /* 0x0000000400047882 */ /* 0x000fe20000000000 */
[C-C-:B------:R-:W-:Y:S02]  /*04f0*/  IMAD R5, R6.reuse, 0x40, R13.reuse ;  /* 0x0000004006057824 */ /* 0x140fe400078e020d */
[----:B------:R-:W-:Y:S02]  /*0500*/  IMAD R12, R6, 0x20, R13 ;  /* 0x00000020060c7824 */ /* 0x000fe400078e020d */
[C---:B------:R-:W-:Y:S02]  /*0510*/  IMAD.IADD R2, R0.reuse, 0x1, R3 ;  /* 0x0000000100027824 */ /* 0x040fe400078e0203 */
[----:B------:R-:W-:Y:S02]  /*0520*/  IMAD.IADD R9, R0, 0x1, R9 ;  /* 0x0000000100097824 */ /* 0x000fe400078e0209 */
[----:B----4-:R-:W-:-:S07]  /*0530*/  IMAD R6, R6, 0x20, R5 ;  /* 0x0000002006067824 */ /* 0x010fce00078e0205 */
.L_x_279:
[----:B------:R-:W0:Y:S02]  /*0540*/  @!P0 LDC.64 R16, c[0x0][0x380] ;  /* 0x0000e000ff108b82 */ /* 0x000e240000000a00 */
[----:B0-----:R-:W-:-:S06]  /*0550*/  @!P0 IMAD.WIDE R18, R2, 0x4, R16 ;  /* 0x0000000402128825 */ /* 0x001fcc00078e0210 */
[----:B------:R-:W0:Y:S01]  /*0560*/  @!P0 LDC.64 R16, c[0x0][0x380] ;  /* 0x0000e000ff108b82 */ /* 0x000e220000000a00 */
[----:B------:R-:W2:Y:S01]  /*0570*/  @!P0 LDG.E.CONSTANT R19, desc[UR8][R18.64] ;  /* 0x0000000812138981 */ /* 0x000ea2000c1e9900 */
[----:B0-----:R-:W-:-:S06]  /*0580*/  @!P0 IMAD.WIDE R16, R10, 0x4, R16 ;  /* 0x000000040a108825 */ /* 0x001fcc00078e0210 */
[----:B------:R0:W5:Y:S01]  /*0590*/  @!P0 LDG.E.CONSTANT R17, desc[UR8][R16.64] ;  /* 0x0000000810118981 */ /* 0x000162000c1e9900 */
[----:B------:R-:W1:Y:S01]  /*05a0*/  S2UR UR6, SR_CgaCtaId ;  /* 0x00000000000679c3 */ /* 0x000e620000008800 */
[----:B------:R-:W-:Y:S01]  /*05b0*/  UMOV UR5, 0x400 ;  /* 0x0000040000057882 */ /* 0x000fe20000000000 */
[----:B------:R-:W3:Y:S01]  /*05c0*/  S2R R0, SR_TID.Y ;  /* 0x0000000000007919 */ /* 0x000ee20000002200 */
[----:B------:R-:W3:Y:S01]  /*05d0*/  S2R R3, SR_TID.X ;  /* 0x0000000000037919 */ /* 0x000ee20000002100 */
[----:B-1----:R-:W-:Y:S01]  /*05e0*/  ULEA UR10, UR6, UR5, 0x18 ;  /* 0x00000005060a7291 */ /* 0x002fe2000f8ec0ff */
[----:B---3--:R-:W-:-:S05]  /*05f0*/  IMAD R4, R0, 0x10, R3 ;  /* 0x0000001000047824 */ /* 0x008fca00078e0203 */
[----:B------:R-:W-:-:S05]  /*0600*/  LEA R14, R4, UR10, 0x2 ;  /* 0x0000000a040e7c11 */ /* 0x000fca000f8e10ff */
[----:B--2---:R0:W-:Y:S01]  /*0610*/  @!P0 STS [R14+0x400], R19 ;  /* 0x000400130e008388 */ /* 0x0041e20000000800 */
[----:B------:R-:W-:Y:S05]  /*0620*/  @!P0 BRA `(.L_x_252) ;  /* 0x0000000000408947 */ /* 0x000fea0003800000 */
[----:B0-----:R-:W0:Y:S01]  /*0630*/  S2R R16, SR_TID.Y ;  /* 0x0000000000107919 */ /* 0x001e220000002200 */
[----:B------:R-:W-:Y:S01]  /*0640*/  BSSY.RECONVERGENT B0, `(.L_x_252) ;  /* 0x000000e000007945 */ /* 0x000fe20003800200 */
[----:B-----5:R-:W0:Y:S01]  /*0650*/  S2R R17, SR_TID.X ;  /* 0x0000000000117919 */ /* 0x020e220000002100 */
[----:B------:R-:W1:Y:S01]  /*0660*/  S2R R19, SR_CTAID.X ;  /* 0x0000000000137919 */ /* 0x000e620000002500 */
[----:B0-----:R-:W-:Y:S02]  /*0670*/  IMAD R16, R16, 0x10, R17 ;  /* 0x0000001010107824 */ /* 0x001fe400078e0211 */
[----:B------:R-:W-:-:S03]  /*0680*/  VIADD R17, R8, 0xfffffffc ;  /* 0xfffffffc08117836 */ /* 0x000fc60000000000 */
[----:B------:R-:W-:Y:S02]  /*0690*/  LOP3.LUT R16, R16, 0x7f, RZ, 0xc0, !PT ;  /* 0x0000007f10107812 */ /* 0x000fe400078ec0ff */
[----:B------:R-:W-:Y:S01]  /*06a0*/  ISETP.GE.AND P1, PT, R17, UR13, PT ;  /* 0x0000000d11007c0c */ /* 0x000fe2000bf26270 */
[----:B------:R-:W-:Y:S02]  /*06b0*/  IMAD.MOV.U32 R17, RZ, RZ, 0x7fffffff ;  /* 0x7fffffffff117424 */ /* 0x000fe400078e00ff */
[----:B-1----:R-:W-:-:S05]  /*06c0*/  IMAD R16, R19, 0x80, R16 ;  /* 0x0000008013107824 */ /* 0x002fca00078e0210 */
[----:B------:R-:W-:-:S13]  /*06d0*/  ISETP.GE.OR P1, PT, R16, UR12, P1 ;  /* 0x0000000c10007c0c */ /* 0x000fda0008f26670 */
[----:B------:R-:W-:Y:S05]  /*06e0*/  @P1 BRA `(.L_x_253) ;  /* 0x00000000000c1947 */ /* 0x000fea0003800000 */
[----:B------:R-:W0:Y:S02]  /*06f0*/  LDC.64 R16, c[0x0][0x380] ;  /* 0x0000e000ff107b82 */ /* 0x000e240000000a00 */
[----:B0-----:R-:W-:-:S06]  /*0700*/  IMAD.WIDE R16, R10, 0x4, R16 ;  /* 0x000000040a107825 */ /* 0x001fcc00078e0210 */
[----:B------:R0:W5:Y:S02]  /*0710*/  LDG.E.CONSTANT R17, desc[UR8][R16.64] ;  /* 0x0000000810117981 */ /* 0x000164000c1e9900 */
.L_x_253:
[----:B------:R-:W-:Y:S05]  /*0720*/  BSYNC.RECONVERGENT B0 ;  /* 0x0000000000007941 */ /* 0x000fea0003800200 */
.L_x_252:
[----:B-----5:R1:W-:Y:S01]  /*0730*/  STS [R14], R17 ;  /* 0x000000110e007388 */ /* 0x0203e20000000800 */
[----:B------:R-:W-:Y:S05]  /*0740*/  @!P0 BRA `(.L_x_254) ;  /* 0x0000000000388947 */ /* 0x000fea0003800000 */
[----:B-1----:R-:W1:Y:S01]  /*0750*/  S2R R17, SR_CTAID.X ;  /* 0x0000000000117919 */ /* 0x002e620000002500 */
[----:B0-----:R-:W-:Y:S01]  /*0760*/  LOP3.LUT R16, R4, 0x7f, RZ, 0xc0, !PT ;  /* 0x0000007f04107812 */ /* 0x001fe200078ec0ff */
[----:B------:R-:W-:Y:S01]  /*0770*/  VIADD R18, R8, 0xfffffffe ;  /* 0xfffffffe08127836 */ /* 0x000fe20000000000 */
[----:B------:R-:W-:Y:S04]  /*0780*/  BSSY.RECONVERGENT B0, `(.L_x_255) ;  /* 0x0000009000007945 */ /* 0x000fe80003800200 */
[----:B------:R-:W-:Y:S01]  /*0790*/  ISETP.GE.AND P1, PT, R18, UR13, PT ;  /* 0x0000000d12007c0c */ /* 0x000fe2000bf26270 */
[----:B-1----:R-:W-:Y:S02]  /*07a0*/  IMAD R16, R17, 0x80, R16 ;  /* 0x0000008011107824 */ /* 0x002fe400078e0210 */
[----:B------:R-:W-:-:S03]  /*07b0*/  IMAD.MOV.U32 R17, RZ, RZ, 0x7fffffff ;  /* 0x7fffffffff117424 */ /* 0x000fc600078e00ff */
[----:B------:R-:W-:-:S13]  /*07c0*/  ISETP.GE.OR P1, PT, R16, UR12, P1 ;  /* 0x0000000c10007c0c */ /* 0x000fda0008f26670 */
[----:B------:R-:W-:Y:S05]  /*07d0*/  @P1 BRA `(.L_x_256) ;  /* 0x00000000000c1947 */ /* 0x000fea0003800000 */
[----:B------:R-:W0:Y:S02]  /*07e0*/  LDC.64 R16, c[0x0][0x380] ;  /* 0x0000e000ff107b82 */ /* 0x000e240000000a00 */
[----:B0-----:R-:W-:-:S06]  /*07f0*/  IMAD.WIDE R16, R2, 0x4, R16 ;  /* 0x0000000402107825 */ /* 0x001fcc00078e0210 */
[----:B------:R0:W5:Y:S02]  /*0800*/  LDG.E.CONSTANT R17, desc[UR8][R16.64] ;  /* 0x0000000810117981 */ /* 0x000164000c1e9900 */
.L_x_256:
[----:B------:R-:W-:Y:S05]  /*0810*/  BSYNC.RECONVERGENT B0 ;  /* 0x0000000000007941 */ /* 0x000fea0003800200 */
.L_x_255:
[----:B-----5:R2:W-:Y:S02]  /*0820*/  STS [R14+0x400], R17 ;  /* 0x000400110e007388 */ /* 0x0205e40000000800 */
.L_x_254:
[----:B------:R-:W-:Y:S05]  /*0830*/  @P0 BRA `(.L_x_257) ;  /* 0x0000000000140947 */ /* 0x000fea0003800000 */
[----:B012---:R-:W0:Y:S02]  /*0840*/  LDC.64 R16, c[0x0][0x380] ;  /* 0x0000e000ff107b82 */ /* 0x007e240000000a00 */
[----:B0-----:R-:W-:-:S06]  /*0850*/  IMAD.WIDE R16, R9, 0x4, R16 ;  /* 0x0000000409107825 */ /* 0x001fcc00078e0210 */
[----:B------:R-:W2:Y:S04]  /*0860*/  LDG.E.CONSTANT R17, desc[UR8][R16.64] ;  /* 0x0000000810117981 */ /* 0x000ea8000c1e9900 */
[----:B--2---:R0:W-:Y:S01]  /*0870*/  STS [R14+0x800], R17 ;  /* 0x000800110e007388 */ /* 0x0041e20000000800 */
[----:B------:R-:W-:Y:S05]  /*0880*/  BRA `(.L_x_258) ;  /* 0x0000000000347947 */ /* 0x000fea0003800000 */
.L_x_257:
[----:B-12---:R-:W1:Y:S01]  /*0890*/  S2R R17, SR_CTAID.X ;  /* 0x0000000000117919 */ /* 0x006e620000002500 */
[----:B0-----:R-:W-:Y:S01]  /*08a0*/  LOP3.LUT R16, R4, 0x7f, RZ, 0xc0, !PT ;  /* 0x0000007f04107812 */ /* 0x001fe200078ec0ff */
[----:B------:R-:W-:Y:S01]  /*08b0*/  BSSY.RECONVERGENT B0, `(.L_x_259) ;  /* 0x0000009000007945 */ /* 0x000fe20003800200 */
[----:B------:R-:W-:-:S03]  /*08c0*/  ISETP.GE.AND P1, PT, R8, UR13, PT ;  /* 0x0000000d08007c0c */ /* 0x000fc6000bf26270 */
[----:B-1----:R-:W-:Y:S02]  /*08d0*/  IMAD R16, R17, 0x80, R16 ;  /* 0x0000008011107824 */ /* 0x002fe400078e0210 */
[----:B------:R-:W-:-:S03]  /*08e0*/  IMAD.MOV.U32 R17, RZ, RZ, 0x7fffffff ;  /* 0x7fffffffff117424 */ /* 0x000fc600078e00ff */
[----:B------:R-:W-:-:S13]  /*08f0*/  ISETP.GE.OR P1, PT, R16, UR12, P1 ;  /* 0x0000000c10007c0c */ /* 0x000fda0008f26670 */
[----:B------:R-:W-:Y:S05]  /*0900*/  @P1 BRA `(.L_x_260) ;  /* 0x00000000000c1947 */ /* 0x000fea0003800000 */
[----:B------:R-:W0:Y:S02]  /*0910*/  LDC.64 R16, c[0x0][0x380] ;  /* 0x0000e000ff107b82 */ /* 0x000e240000000a00 */
[----:B0-----:R-:W-:-:S06]  /*0920*/  IMAD.WIDE R16, R9, 0x4, R16 ;  /* 0x0000000409107825 */ /* 0x001fcc00078e0210 */
[----:B------:R0:W5:Y:S02]  /*0930*/  LDG.E.CONSTANT R17, desc[UR8][R16.64] ;  /* 0x0000000810117981 */ /* 0x000164000c1e9900 */
.L_x_260:
[----:B------:R-:W-:Y:S05]  /*0940*/  BSYNC.RECONVERGENT B0 ;  /* 0x0000000000007941 */ /* 0x000fea0003800200 */
.L_x_259:
[----:B-----5:R1:W-:Y:S02]  /*0950*/  STS [R14+0x800], R17 ;  /* 0x000800110e007388 */ /* 0x0203e40000000800 */
.L_x_258:
[----:B------:R-:W-:Y:S05]  /*0960*/  @P0 BRA `(.L_x_261) ;  /* 0x0000000000140947 */ /* 0x000fea0003800000 */
[----:B01----:R-:W0:Y:S02]  /*0970*/  LDC.64 R16, c[0x0][0x380] ;  /* 0x0000e000ff107b82 */ /* 0x003e240000000a00 */
[----:B0-----:R-:W-:-:S06]  /*0980*/  IMAD.WIDE R16, R11, 0x4, R16 ;  /* 0x000000040b107825 */ /* 0x001fcc00078e0210 */
[----:B------:R-:W2:Y:S04]  /*0990*/  LDG.E.CONSTANT R17, desc[UR8][R16.64] ;  /* 0x0000000810117981 */ /* 0x000ea8000c1e9900 */
[----:B--2---:R0:W-:Y:S01]  /*09a0*/  STS [R14+0xc00], R17 ;  /* 0x000c00110e007388 */ /* 0x0041e20000000800 */
[----:B------:R-:W-:Y:S05]  /*09b0*/  BRA `(.L_x_262) ;  /* 0x0000000000387947 */ /* 0x000fea0003800000 */
.L_x_261:
[----:B01----:R-:W0:Y:S01]  /*09c0*/  S2R R17, SR_CTAID.X ;  /* 0x0000000000117919 */ /* 0x003e220000002500 */
[----:B------:R-:W-:Y:S01]  /*09d0*/  LOP3.LUT R16, R4, 0x7f, RZ, 0xc0, !PT ;  /* 0x0000007f04107812 */ /* 0x000fe200078ec0ff */
[----:B------:R-:W-:Y:S01]  /*09e0*/  VIADD R18, R8, 0x2 ;  /* 0x0000000208127836 */ /* 0x000fe20000000000 */
[----:B------:R-:W-:Y:S04]  /*09f0*/  BSSY.RECONVERGENT B0, `(.L_x_263) ;  /* 0x0000009000007945 */ /* 0x000fe80003800200 */
[----:B------:R-:W-:Y:S01]  /*0a00*/  ISETP.GE.AND P1, PT, R18, UR13, PT ;  /* 0x0000000d12007c0c */ /* 0x000fe2000bf26270 */
[----:B0-----:R-:W-:Y:S02]  /*0a10*/  IMAD R16, R17, 0x80, R16 ;  /* 0x0000008011107824 */ /* 0x001fe400078e0210 */
[----:B------:R-:W-:-:S03]  /*0a20*/  IMAD.MOV.U32 R17, RZ, RZ, 0x7fffffff ;  /* 0x7fffffffff117424 */ /* 0x000fc600078e00ff */
[----:B------:R-:W-:-:S13]  /*0a30*/  ISETP.GE.OR P1, PT, R16, UR12, P1 ;  /* 0x0000000c10007c0c */ /* 0x000fda0008f26670 */
[----:B------:R-:W-:Y:S05]  /*0a40*/  @P1 BRA `(.L_x_264) ;  /* 0x00000000000c1947 */ /* 0x000fea0003800000 */
[----:B------:R-:W0:Y:S02]  /*0a50*/  LDC.64 R16, c[0x0][0x380] ;  /* 0x0000e000ff107b82 */ /* 0x000e240000000a00 */
[----:B0-----:R-:W-:-:S06]  /*0a60*/  IMAD.WIDE R16, R11, 0x4, R16 ;  /* 0x000000040b107825 */ /* 0x001fcc00078e0210 */
[----:B------:R0:W5:Y:S02]  /*0a70*/  LDG.E.CONSTANT R17, desc[UR8][R16.64] ;  /* 0x0000000810117981 */ /* 0x000164000c1e9900 */
.L_x_264:
[----:B------:R-:W-:Y:S05]  /*0a80*/  BSYNC.RECONVERGENT B0 ;  /* 0x0000000000007941 */ /* 0x000fea0003800200 */
.L_x_263:
[----:B-----5:R1:W-:Y:S02]  /*0a90*/  STS [R14+0xc00], R17 ;  /* 0x000c00110e007388 */ /* 0x0203e40000000800 */
.L_x_262:
[----:B------:R-:W-:Y:S04]  /*0aa0*/  BSSY.RECONVERGENT B0, `(.L_x_265) ;  /* 0x0000010000007945 */ /* 0x000fe80003800200 */
[----:B------:R-:W-:Y:S05]  /*0ab0*/  @!P0 BRA `(.L_x_266) ;  /* 0x00000000002c8947 */ /* 0x000fea0003800000 */
[----:B------:R-:W2:Y:S02]  /*0ac0*/  S2UR UR7, SR_CTAID.Y ;  /* 0x00000000000779c3 */ /* 0x000ea40000002600 */
[----:B--2---:R-:W-:-:S06]  /*0ad0*/  USHF.L.U32 UR7, UR7, 0x7, URZ ;  /* 0x0000000707077899 */ /* 0x004fcc00080006ff */
[----:B01----:R-:W-:-:S04]  /*0ae0*/  LEA.HI R14, R4, UR7, RZ, 0x1d ;  /* 0x00000007040e7c11 */ /* 0x003fc8000f8fe8ff */
[----:B------:R-:W-:Y:S01]  /*0af0*/  ISETP.GE.AND P1, PT, R14, UR11, PT ;  /* 0x0000000b0e007c0c */ /* 0x000fe2000bf26270 */
[----:B------:R-:W-:-:S03]  /*0b00*/  IMAD.MOV.U32 R14, RZ, RZ, 0x7fffffff ;  /* 0x7fffffffff0e7424 */ /* 0x000fc600078e00ff */
[----:B------:R-:W-:-:S13]  /*0b10*/  ISETP.GE.OR P1, PT, R7, UR13, P1 ;  /* 0x0000000d07007c0c */ /* 0x000fda0008f26670 */
[----:B------:R-:W-:Y:S05]  /*0b20*/  @P1 BRA `(.L_x_267) ;  /* 0x00000000001c1947 */ /* 0x000fea0003800000 */
[----:B------:R-:W0:Y:S02]  /*0b30*/  LDC.64 R16, c[0x0][0x388] ;  /* 0x0000e200ff107b82 */ /* 0x000e240000000a00 */
[----:B0-----:R-:W-:-:S05]  /*0b40*/  IMAD.WIDE.U32 R16, R13, 0x4, R16 ;  /* 0x000000040d107825 */ /* 0x001fca00078e0010 */
[----:B------:R1:W5:Y:S01]  /*0b50*/  LDG.E.CONSTANT R14, desc[UR8][R16.64] ;  /* 0x00000008100e7981 */ /* 0x000362000c1e9900 */
[----:B------:R-:W-:Y:S05]  /*0b60*/  BRA `(.L_x_267) ;  /* 0x00000000000c7947 */ /* 0x000fea0003800000 */
.L_x_266:
[----:B01----:R-:W0:Y:S02]  /*0b70*/  LDC.64 R16, c[0x0][0x388] ;  /* 0x0000e200ff107b82 */ /* 0x003e240000000a00 */
[----:B0-----:R-:W-:-:S05]  /*0b80*/  IMAD.WIDE.U32 R16, R13, 0x4, R16 ;  /* 0x000000040d107825 */ /* 0x001fca00078e0010 */
[----:B------:R0:W5:Y:S02]  /*0b90*/  LDG.E.CONSTANT R14, desc[UR8][R16.64] ;  /* 0x00000008100e7981 */ /* 0x000164000c1e9900 */
.L_x_267:
[----:B------:R-:W-:Y:S05]  /*0ba0*/  BSYNC.RECONVERGENT B0 ;  /* 0x0000000000007941 */ /* 0x000fea0003800200 */
.L_x_265:
[----:B01----:R-:W0:Y:S02]  /*0bb0*/  @!P0 LDC.64 R16, c[0x0][0x388] ;  /* 0x0000e200ff108b82 */ /* 0x003e240000000a00 */
[----:B0-----:R-:W-:-:S06]  /*0bc0*/  @!P0 IMAD.WIDE.U32 R16, R12, 0x4, R16 ;  /* 0x000000040c108825 */ /* 0x001fcc00078e0010 */
[----:B------:R-:W2:Y:S01]  /*0bd0*/  @!P0 LDG.E.CONSTANT R16, desc[UR8][R16.64] ;  /* 0x0000000810108981 */ /* 0x000ea2000c1e9900 */
[----:B------:R-:W-:Y:S01]  /*0be0*/  UIADD3 UR5, UPT, UPT, UR5, 0x1000, URZ ;  /* 0x0000100005057890 */ /* 0x000fe2000fffe0ff */
[----:B------:R-:W-:-:S03]  /*0bf0*/  LOP3.LUT R18, R4, 0x7ff8, RZ, 0xc0, !PT ;  /* 0x00007ff804127812 */ /* 0x000fc600078ec0ff */
[----:B------:R-:W-:Y:S01]  /*0c00*/  ULEA UR5, UR6, UR5, 0x18 ;  /* 0x0000000506057291 */ /* 0x000fe2000f8ec0ff */
[----:B------:R-:W-:-:S05]  /*0c10*/  LOP3.LUT R18, R18, 0x7, R3, 0xf8, !PT ;  /* 0x0000000712127812 */ /* 0x000fca00078ef803 */
[----:B------:R-:W-:-:S05]  /*0c20*/  LEA R19, R18, UR5, 0x2 ;  /* 0x0000000512137c11 */ /* 0x000fca000f8e10ff */
[----:B-----5:R0:W-:Y:S04]  /*0c30*/  STS [R19], R14 ;  /* 0x0000000e13007388 */ /* 0x0201e80000000800 */
[----:B--2---:R0:W-:Y:S01]  /*0c40*/  @!P0 STS [R19+0x400], R16 ;  /* 0x0004001013008388 */ /* 0x0041e20000000800 */
[----:B------:R-:W-:Y:S05]  /*0c50*/  @!P0 BRA `(.L_x_268) ;  /* 0x0000000000388947 */ /* 0x000fea0003800000 */
[----:B------:R-:W1:Y:S01]  /*0c60*/  S2UR UR6, SR_CTAID.Y ;  /* 0x00000000000679c3 */ /* 0x000e620000002600 */
[----:B------:R-:W-:Y:S01]  /*0c70*/  BSSY.RECONVERGENT B0, `(.L_x_269) ;  /* 0x000000b000007945 */ /* 0x000fe20003800200 */
[----:B0-----:R-:W-:Y:S01]  /*0c80*/  IMAD.MOV.U32 R16, RZ, RZ, 0x7fffffff ;  /* 0x7fffffffff107424 */ /* 0x001fe200078e00ff */
[----:B-1----:R-:W-:-:S06]  /*0c90*/  USHF.L.U32 UR6, UR6, 0x7, URZ ;  /* 0x0000000706067899 */ /* 0x002fcc00080006ff */
[----:B------:R-:W-:-:S05]  /*0ca0*/  LEA.HI R14, R4, UR6, RZ, 0x1d ;  /* 0x00000006040e7c11 */ /* 0x000fca000f8fe8ff */
[----:B------:R-:W-:-:S05]  /*0cb0*/  VIADD R14, R14, 0x20 ;  /* 0x000000200e0e7836 */ /* 0x000fca0000000000 */
[----:B------:R-:W-:-:S04]  /*0cc0*/  ISETP.GE.AND P1, PT, R14, UR11, PT ;  /* 0x0000000b0e007c0c */ /* 0x000fc8000bf26270 */
[----:B------:R-:W-:-:S13]  /*0cd0*/  ISETP.GE.OR P1, PT, R7, UR13, P1 ;  /* 0x0000000d07007c0c */ /* 0x000fda0008f26670 */
[----:B------:R-:W-:Y:S05]  /*0ce0*/  @P1 BRA `(.L_x_270) ;  /* 0x00000000000c1947 */ /* 0x000fea0003800000 */
[----:B------:R-:W0:Y:S02]  /*0cf0*/  LDC.64 R16, c[0x0][0x388] ;  /* 0x0000e200ff107b82 */ /* 0x000e240000000a00 */
[----:B0-----:R-:W-:-:S06]  /*0d00*/  IMAD.WIDE.U32 R16, R12, 0x4, R16 ;  /* 0x000000040c107825 */ /* 0x001fcc00078e0010 */
[----:B------:R0:W5:Y:S02]  /*0d10*/  LDG.E.CONSTANT R16, desc[UR8][R16.64] ;  /* 0x0000000810107981 */ /* 0x000164000c1e9900 */
.L_x_270:
[----:B------:R-:W-:Y:S05]  /*0d20*/  BSYNC.RECONVERGENT B0 ;  /* 0x0000000000007941 */ /* 0x000fea0003800200 */
.L_x_269:
[----:B-----5:R1:W-:Y:S02]  /*0d30*/  STS [R19+0x400], R16 ;  /* 0x0004001013007388 */ /* 0x0203e40000000800 */
.L_x_268:
[----:B------:R-:W-:Y:S05]  /*0d40*/  @P0 BRA `(.L_x_271) ;  /* 0x0000000000140947 */ /* 0x000fea0003800000 */
[----:B01----:R-:W0:Y:S02]  /*0d50*/  LDC.64 R16, c[0x0][0x388] ;  /* 0x0000e200ff107b82 */ /* 0x003e240000000a00 */
[----:B0-----:R-:W-:-:S06]  /*0d60*/  IMAD.WIDE.U32 R16, R5, 0x4, R16 ;  /* 0x0000000405107825 */ /* 0x001fcc00078e0010 */
[----:B------:R-:W2:Y:S04]  /*0d70*/  LDG.E.CONSTANT R16, desc[UR8][R16.64] ;  /* 0x0000000810107981 */ /* 0x000ea8000c1e9900 */
[----:B--2---:R0:W-:Y:S01]  /*0d80*/  STS [R19+0x800], R16 ;  /* 0x0008001013007388 */ /* 0x0041e20000000800 */
[----:B------:R-:W-:Y:S05]  /*0d90*/  BRA `(.L_x_272) ;  /* 0x0000000000387947 */ /* 0x000fea0003800000 */
.L_x_271:
[----:B------:R-:W2:Y:S01]  /*0da0*/  S2UR UR6, SR_CTAID.Y ;  /* 0x00000000000679c3 */ /* 0x000ea20000002600 */
[----:B------:R-:W-:Y:S01]  /*0db0*/  BSSY.RECONVERGENT B0, `(.L_x_273) ;  /* 0x000000b000007945 */ /* 0x000fe20003800200 */
[----:B01----:R-:W-:Y:S01]  /*0dc0*/  IMAD.MOV.U32 R16, RZ, RZ, 0x7fffffff ;  /* 0x7fffffffff107424 */ /* 0x003fe200078e00ff */
[----:B--2---:R-:W-:-:S06]  /*0dd0*/  USHF.L.U32 UR6, UR6, 0x7, URZ ;  /* 0x0000000706067899 */ /* 0x004fcc00080006ff */
        /* <DEDUP_REMOVED lines=8> */
.L_x_274:
[----:B------:R-:W-:Y:S05]  /*0e60*/  BSYNC.RECONVERGENT B0 ;  /* 0x0000000000007941 */ /* 0x000fea0003800200 */
.L_x_273:
[----:B-----5:R1:W-:Y:S02]  /*0e70*/  STS [R19+0x800], R16 ;  /* 0x0008001013007388 */ /* 0x0203e40000000800 */
.L_x_272:
[----:B------:R-:W-:Y:S05]  /*0e80*/  @P0 BRA `(.L_x_275) ;  /* 0x0000000000140947 */ /* 0x000fea0003800000 */
[----:B01----:R-:W0:Y:S02]  /*0e90*/  LDC.64 R16, c[0x0][0x388] ;  /* 0x0000e200ff107b82 */ /* 0x003e240000000a00 */
[----:B0-----:R-:W-:-:S06]  /*0ea0*/  IMAD.WIDE.U32 R16, R6, 0x4, R16 ;  /* 0x0000000406107825 */ /* 0x001fcc00078e0010 */
[----:B------:R-:W2:Y:S04]  /*0eb0*/  LDG.E.CONSTANT R16, desc[UR8][R16.64] ;  /* 0x0000000810107981 */ /* 0x000ea8000c1e9900 */
[----:B--2---:R0:W-:Y:S01]  /*0ec0*/  STS [R19+0xc00], R16 ;  /* 0x000c001013007388 */ /* 0x0041e20000000800 */
[----:B------:R-:W-:Y:S05]  /*0ed0*/  BRA `(.L_x_276) ;  /* 0x0000000000387947 */ /* 0x000fea0003800000 */
.L_x_275:
        /* <DEDUP_REMOVED lines=12> */
.L_x_278:
[----:B------:R-:W-:Y:S05]  /*0fa0*/  BSYNC.RECONVERGENT B0 ;  /* 0x0000000000007941 */ /* 0x000fea0003800200 */
.L_x_277:
[----:B-----5:R1:W-:Y:S02]  /*0fb0*/  STS [R19+0xc00], R16 ;  /* 0x000c001013007388 */ /* 0x0203e40000000800 */
.L_x_276:
[----:B------:R-:W-:Y:S01]  /*0fc0*/  BAR.SYNC.DEFER_BLOCKING 0x0 ;  /* 0x0000000000007b1d */ /* 0x000fe20000010000 */
[----:B------:R-:W-:Y:S01]  /*0fd0*/  LEA R4, R3, UR10, 0x5 ;  /* 0x0000000a03047c11 */ /* 0x000fe2000f8e28ff */
        /* <DEDUP_REMOVED lines=9> */
[----:B------:R-:W-:Y:S01]  /*1070*/  VIADD R7, R7, 0x8 ;  /* 0x0000000807077836 */ /* 0x000fe20000000000 */
[----:B------:R-:W-:Y:S04]  /*1080*/  LDS.128 R52, [R4] ;  /* 0x0000000004347984 */ /* 0x000fe80000000c00 */
[----:B------:R-:W2:Y:S04]  /*1090*/  LDS.128 R24, [R14] ;  /* 0x000000000e187984 */ /* 0x000ea80000000c00 */
[----:B------:R-:W3:Y:S04]  /*10a0*/  LDS.128 R64, [R4+0x10] ;  /* 0x0000100004407984 */ /* 0x000ee80000000c00 */
[----:B------:R-:W4:Y:S04]  /*10b0*/  LDS.128 R32, [R14+0x20] ;  /* 0x000020000e207984 */ /* 0x000f280000000c00 */
[----:B------:R-:W5:Y:S04]  /*10c0*/  LDS.128 R56, [R4+0x200] ;  /* 0x0002000004387984 */ /* 0x000f680000000c00 */
[----:B------:R-:W5:Y:S04]  /*10d0*/  LDS.128 R60, [R4+0x210] ;  /* 0x00021000043c7984 */ /* 0x000f680000000c00 */
[----:B01----:R-:W0:Y:S01]  /*10e0*/  LDS.128 R16, [R14+0x40] ;  /* 0x000040000e107984 */ /* 0x003e220000000c00 */
[----:B--2---:R-:W-:-:S02]  /*10f0*/  VIADDMNMX R71, R24, R52, R47, PT ;  /* 0x0000003418477246 */ /* 0x004fc4000380012f */
[C---:B------:R-:W-:Y:S02]  /*1100*/  VIADDMNMX R116, R24.reuse, R53, R44, PT ;  /* 0x0000003518747246 */ /* 0x040fe4000380012c */
[C---:B---3--:R-:W-:Y:S02]  /*1110*/  VIADDMNMX R83, R24.reuse, R66, R45, PT ;  /* 0x0000004218537246 */ /* 0x048fe4000380012d */
[----:B------:R-:W1:Y:S01]  /*1120*/  LDS.128 R44, [R14+0x60] ;  /* 0x000060000e2c7984 */ /* 0x000e620000000c00 */
[C---:B------:R-:W-:Y:S02]  /*1130*/  VIADDMNMX R79, R24.reuse, R54, R21, PT ;  /* 0x00000036184f7246 */ /* 0x040fe40003800115 */
[C---:B------:R-:W-:Y:S02]  /*1140*/  VIADDMNMX R20, R24.reuse, R55, R20, PT ;  /* 0x0000003718147246 */ /* 0x040fe40003800114 */
[C---:B------:R-:W-:Y:S02]  /*1150*/  VIADDMNMX R21, R24.reuse, R64, R115, PT ;  /* 0x0000004018157246 */ /* 0x040fe40003800173 */
[----:B------:R-:W-:-:S02]  /*1160*/  VIADDMNMX R94, R24, R65, R114, PT ;  /* 0x00000041185e7246 */ /* 0x000fc40003800172 */
[----:B------:R-:W-:Y:S02]  /*1170*/  VIADDMNMX R98, R24, R67, R72, PT ;  /* 0x0000004318627246 */ /* 0x000fe40003800148 */
[C---:B----4-:R-:W-:Y:S02]  /*1180*/  VIADDMNMX R69, R32.reuse, R52, R69, PT ;  /* 0x0000003420457246 */ /* 0x050fe40003800145 */
[C---:B------:R-:W-:Y:S02]  /*1190*/  VIADDMNMX R114, R32.reuse, R53, R92, PT ;  /* 0x0000003520727246 */ /* 0x040fe4000380015c */
[C---:B------:R-:W-:Y:S02]  /*11a0*/  VIADDMNMX R77, R32.reuse, R54, R15, PT ;  /* 0x00000036204d7246 */ /* 0x040fe4000380010f */
[C---:B------:R-:W-:Y:S02]  /*11b0*/  VIADDMNMX R24, R32.reuse, R55, R112, PT ;  /* 0x0000003720187246 */ /* 0x040fe40003800170 */
[----:B------:R-:W-:-:S02]  /*11c0*/  VIADDMNMX R31, R32, R64, R113, PT ;  /* 0x00000040201f7246 */ /* 0x000fc40003800171 */
[C---:B------:R-:W-:Y:S02]  /*11d0*/  VIADDMNMX R74, R32.reuse, R65, R22, PT ;  /* 0x00000041204a7246 */ /* 0x040fe40003800116 */
[C---:B------:R-:W-:Y:S02]  /*11e0*/  VIADDMNMX R39, R32.reuse, R66, R23, PT ;  /* 0x0000004220277246 */ /* 0x040fe40003800117 */
[----:B------:R-:W-:Y:S02]  /*11f0*/  VIADDMNMX R88, R32, R67, R42, PT ;  /* 0x0000004320587246 */ /* 0x000fe4000380012a */
[C---:B-----5:R-:W-:Y:S02]  /*1200*/  VIADDMNMX R115, R25.reuse, R56, R71, PT ;  /* 0x0000003819737246 */ /* 0x060fe40003800147 */
[C---:B------:R-:W-:Y:S02]  /*1210*/  VIADDMNMX R32, R25.reuse, R59, R20, PT ;  /* 0x0000003b19207246 */ /* 0x040fe40003800114 */
[----:B------:R-:W-:-:S02]  /*1220*/  VIADDMNMX R71, R25, R60, R21, PT ;  /* 0x0000003c19477246 */ /* 0x000fc40003800115 */
[----:B------:R-:W2:Y:S01]  /*1230*/  LDS.128 R20, [R14+0x80] ;  /* 0x000080000e147984 */ /* 0x000ea20000000c00 */
[C---:B------:R-:W-:Y:S02]  /*1240*/  VIADDMNMX R113, R33.reuse, R56, R69, PT ;  /* 0x0000003821717246 */ /* 0x040fe40003800145 */
[----:B------:R-:W-:Y:S02]  /*1250*/  VIADDMNMX R69, R33, R60, R31, PT ;  /* 0x0000003c21457246 */ /* 0x000fe4000380011f */
[C---:B0-----:R-:W-:Y:S02]  /*1260*/  VIADDMNMX R117, R16.reuse, R52, R41, PT ;  /* 0x0000003410757246 */ /* 0x041fe40003800129 */
[C---:B------:R-:W-:Y:S02]  /*1270*/  VIADDMNMX R92, R16.reuse, R53, R40, PT ;  /* 0x00000035105c7246 */ /* 0x040fe40003800128 */
[----:B------:R-:W-:Y:S02]  /*1280*/  VIADDMNMX R31, R16, R54, R43, PT ;  /* 0x00000036101f7246 */ /* 0x000fe4000380012b */
[----:B------:R-:W0:Y:S01]  /*1290*/  LDS.128 R40, [R14+0xa0] ;  /* 0x0000a0000e287984 */ /* 0x000e220000000c00 */
[----:B------:R-:W-:-:S02]  /*12a0*/  VIADDMNMX R116, R25, R57, R116, PT ;  /* 0x0000003919747246 */ /* 0x000fc40003800174 */
[C---:B------:R-:W-:Y:S02]  /*12b0*/  VIADDMNMX R79, R25.reuse, R58, R79, PT ;  /* 0x0000003a194f7246 */ /* 0x040fe4000380014f */
[C---:B------:R-:W-:Y:S02]  /*12c0*/  VIADDMNMX R72, R25.reuse, R61, R94, PT ;  /* 0x0000003d19487246 */ /* 0x040fe4000380015e */
[C---:B------:R-:W-:Y:S02]  /*12d0*/  VIADDMNMX R83, R25.reuse, R62, R83, PT ;  /* 0x0000003e19537246 */ /* 0x040fe40003800153 */
[----:B------:R-:W-:Y:S02]  /*12e0*/  VIADDMNMX R15, R25, R63, R98, PT ;  /* 0x0000003f190f7246 */ /* 0x000fe40003800162 */
[C---:B------:R-:W-:Y:S02]  /*12f0*/  VIADDMNMX R114, R33.reuse, R57, R114, PT ;  /* 0x0000003921727246 */ /* 0x040fe40003800172 */
        /* <DEDUP_REMOVED lines=9> */
[----:B------:R-:W-:Y:S02]  /*1390*/  VIADDMNMX R16, R16, R67, R68, PT ;  /* 0x0000004310107246 */ /* 0x000fe40003800144 */
[----:B-1----:R-:W-:Y:S02]  /*13a0*/  VIADDMNMX R29, R44, R52, R29, PT ;  /* 0x000000342c1d7246 */ /* 0x002fe4000380011d */
[C---:B------:R-:W-:Y:S02]  /*13b0*/  VIADDMNMX R68, R17.reuse, R57, R92, PT ;  /* 0x0000003911447246 */ /* 0x040fe4000380015c */
[----:B------:R-:W-:-:S02]  /*13c0*/  VIADDMNMX R92, R17, R63, R16, PT ;  /* 0x0000003f115c7246 */ /* 0x000fc40003800110 */
[C---:B------:R-:W-:Y:S02]  /*13d0*/  VIADDMNMX R16, R44.reuse, R64, R119, PT ;  /* 0x000000402c107246 */ /* 0x040fe40003800177 */
[----:B------:R-:W-:Y:S02]  /*13e0*/  VIADDMNMX R81, R17, R58, R31, PT ;  /* 0x0000003a11517246 */ /* 0x000fe4000380011f */
[C---:B------:R-:W-:Y:S02]  /*13f0*/  VIADDMNMX R112, R44.reuse, R53, R28, PT ;  /* 0x000000352c707246 */ /* 0x040fe4000380011c */
[----:B------:R-:W-:Y:S02]  /*1400*/  VIADDMNMX R98, R44, R55, R30, PT ;  /* 0x000000372c627246 */ /* 0x000fe4000380011e */
[-C--:B------:R-:W-:Y:S02]  /*1410*/  VIADDMNMX R119, R45, R56.reuse, R29, PT ;  /* 0x000000382d777246 */ /* 0x080fe4000380011d */
[----:B------:R-:W1:Y:S01]  /*1420*/  LDS.128 R28, [R14+0xc0] ;  /* 0x0000c0000e1c7984 */ /* 0x000e620000000c00 */
        /* <DEDUP_REMOVED lines=8> */
[----:B------:R-:W-:Y:S02]  /*14b0*/  VIADDMNMX R94, R44, R67, R75, PT ;  /* 0x000000432c5e7246 */ /* 0x000fe4000380014b */
[C---:B------:R-:W-:Y:S02]  /*14c0*/  VIADDMNMX R112, R45.reuse, R57, R112, PT ;  /* 0x000000392d707246 */ /* 0x040fe40003800170 */
[C---:B------:R-:W-:Y:S02]  /*14d0*/  VIADDMNMX R85, R45.reuse, R58, R85, PT ;  /* 0x0000003a2d557246 */ /* 0x040fe40003800155 */
[C---:B------:R-:W-:Y:S02]  /*14e0*/  VIADDMNMX R98, R45.reuse, R59, R98, PT ;  /* 0x0000003b2d627246 */ /* 0x040fe40003800162 */
[----:B------:R-:W-:-:S02]  /*14f0*/  VIADDMNMX R75, R45, R60, R16, PT ;  /* 0x0000003c2d4b7246 */ /* 0x000fc40003800110 */
[C---:B------:R-:W-:Y:S02]  /*1500*/  VIADDMNMX R80, R45.reuse, R61, R80, PT ;  /* 0x0000003d2d507246 */ /* 0x040fe40003800150 */
[C---:B------:R-:W-:Y:S02]  /*1510*/  VIADDMNMX R17, R45.reuse, R62, R17, PT ;  /* 0x0000003e2d117246 */ /* 0x040fe40003800111 */
[----:B------:R-:W-:Y:S02]  /*1520*/  VIADDMNMX R94, R45, R63, R94, PT ;  /* 0x0000003f2d5e7246 */ /* 0x000fe4000380015e */
[C---:B--2---:R-:W-:Y:S02]  /*1530*/  VIADDMNMX R87, R20.reuse, R52, R87, PT ;  /* 0x0000003414577246 */ /* 0x044fe40003800157 */
[C---:B------:R-:W-:Y:S02]  /*1540*/  VIADDMNMX R45, R20.reuse, R54, R89, PT ;  /* 0x00000036142d7246 */ /* 0x040fe40003800159 */
[----:B------:R-:W-:-:S02]  /*1550*/  VIADDMNMX R82, R20, R55, R82, PT ;  /* 0x0000003714527246 */ /* 0x000fc40003800152 */
[C---:B------:R-:W-:Y:S02]  /*1560*/  VIADDMNMX R50, R20.reuse, R53, R50, PT ;  /* 0x0000003514327246 */ /* 0x040fe40003800132 */
[C---:B------:R-:W-:Y:S02]  /*1570*/  VIADDMNMX R89, R20.reuse, R64, R111, PT ;  /* 0x0000004014597246 */ /* 0x040fe4000380016f */
[C---:B------:R-:W-:Y:S02]  /*1580*/  VIADDMNMX R16, R20.reuse, R65, R100, PT ;  /* 0x0000004114107246 */ /* 0x040fe40003800164 */
[C---:B------:R-:W-:Y:S02]  /*1590*/  VIADDMNMX R39, R20.reuse, R66, R121, PT ;  /* 0x0000004214277246 */ /* 0x040fe40003800179 */
[----:B------:R-:W-:Y:S02]  /*15a0*/  VIADDMNMX R102, R20, R67, R102, PT ;  /* 0x0000004314667246 */ /* 0x000fe40003800166 */
[----:B------:R-:W-:-:S02]  /*15b0*/  VIADDMNMX R121, R21, R56, R87, PT ;  /* 0x0000003815797246 */ /* 0x000fc40003800157 */
[C---:B------:R-:W-:Y:S02]  /*15c0*/  VIADDMNMX R100, R21.reuse, R59, R82, PT ;  /* 0x0000003b15647246 */ /* 0x040fe40003800152 */
[C---:B------:R-:W-:Y:S02]  /*15d0*/  VIADDMNMX R20, R21.reuse, R57, R50, PT ;  /* 0x0000003915147246 */ /* 0x040fe40003800132 */
[C---:B------:R-:W-:Y:S02]  /*15e0*/  VIADDMNMX R45, R21.reuse, R58, R45, PT ;  /* 0x0000003a152d7246 */ /* 0x040fe4000380012d */
[C---:B------:R-:W-:Y:S02]  /*15f0*/  VIADDMNMX R89, R21.reuse, R60, R89, PT ;  /* 0x0000003c15597246 */ /* 0x040fe40003800159 */
[C---:B------:R-:W-:Y:S02]  /*1600*/  VIADDMNMX R82, R21.reuse, R61, R16, PT ;  /* 0x0000003d15527246 */ /* 0x040fe40003800110 */
[----:B------:R-:W-:-:S02]  /*1610*/  VIADDMNMX R87, R21, R62, R39, PT ;  /* 0x0000003e15577246 */ /* 0x000fc40003800127 */
[----:B------:R-:W-:Y:S02]  /*1620*/  VIADDMNMX R21, R21, R63, R102, PT ;  /* 0x0000003f15157246 */ /* 0x000fe40003800166 */
[C---:B0-----:R-:W-:Y:S02]  /*1630*/  VIADDMNMX R125, R40.reuse, R52, R37, PT ;  /* 0x00000034287d7246 */ /* 0x041fe40003800125 */
[C---:B------:R-:W-:Y:S02]  /*1640*/  VIADDMNMX R110, R40.reuse, R53, R36, PT ;  /* 0x00000035286e7246 */ /* 0x040fe40003800124 */
[C---:B------:R-:W-:Y:S02]  /*1650*/  VIADDMNMX R102, R40.reuse, R55, R38, PT ;  /* 0x0000003728667246 */ /* 0x040fe40003800126 */
[----:B------:R-:W0:Y:S01]  /*1660*/  LDS.128 R36, [R14+0xe0] ;  /* 0x0000e0000e247984 */ /* 0x000e220000000c00 */
[C---:B------:R-:W-:Y:S02]  /*1670*/  VIADDMNMX R111, R40.reuse, R54, R51, PT ;  /* 0x00000036286f7246 */ /* 0x040fe40003800133 */
[----:B------:R-:W-:-:S02]  /*1680*/  VIADDMNMX R93, R40, R64, R93, PT ;  /* 0x00000040285d7246 */ /* 0x000fc4000380015d */
[C---:B------:R-:W-:Y:S02]  /*1690*/  VIADDMNMX R48, R40.reuse, R65, R48, PT ;  /* 0x0000004128307246 */ /* 0x040fe40003800130 */
[C---:B------:R-:W-:Y:S02]  /*16a0*/  VIADDMNMX R91, R40.reuse, R66, R91, PT ;  /* 0x00000042285b7246 */ /* 0x040fe4000380015b */
[----:B------:R-:W-:Y:S02]  /*16b0*/  VIADDMNMX R40, R40, R67, R84, PT ;  /* 0x0000004328287246 */ /* 0x000fe40003800154 */
[C---:B------:R-:W-:Y:S02]  /*16c0*/  VIADDMNMX R125, R41.reuse, R56, R125, PT ;  /* 0x00000038297d7246 */ /* 0x040fe4000380017d */
[C---:B------:R-:W-:Y:S02]  /*16d0*/  VIADDMNMX R110, R41.reuse, R57, R110, PT ;  /* 0x00000039296e7246 */ /* 0x040fe4000380016e */
[----:B------:R-:W-:-:S02]  /*16e0*/  VIADDMNMX R111, R41, R58, R111, PT ;  /* 0x0000003a296f7246 */ /* 0x000fc4000380016f */
[C---:B------:R-:W-:Y:S02]  /*16f0*/  VIADDMNMX R102, R41.reuse, R59, R102, PT ;  /* 0x0000003b29667246 */ /* 0x040fe40003800166 */
[C---:B------:R-:W-:Y:S02]  /*1700*/  VIADDMNMX R93, R41.reuse, R60, R93, PT ;  /* 0x0000003c295d7246 */ /* 0x040fe4000380015d */
[C---:B------:R-:W-:Y:S02]  /*1710*/  VIADDMNMX R84, R41.reuse, R61, R48, PT ;  /* 0x0000003d29547246 */ /* 0x040fe40003800130 */
[C---:B------:R-:W-:Y:S02]  /*1720*/  VIADDMNMX R91, R41.reuse, R62, R91, PT ;  /* 0x0000003e295b7246 */ /* 0x040fe4000380015b */
[----:B------:R-:W-:Y:S02]  /*1730*/  VIADDMNMX R41, R41, R63, R40, PT ;  /* 0x0000003f29297246 */ /* 0x000fe40003800128 */
[----:B-1----:R-:W-:-:S02]  /*1740*/  VIADDMNMX R40, R28, R52, R49, PT ;  /* 0x000000341c287246 */ /* 0x002fc40003800131 */
[----:B------:R-:W1:Y:S01]  /*1750*/  LDS.128 R48, [R4+0x400] ;  /* 0x0004000004307984 */ /* 0x000e620000000c00 */
[C---:B------:R-:W-:Y:S02]  /*1760*/  VIADDMNMX R86, R28.reuse, R53, R86, PT ;  /* 0x000000351c567246 */ /* 0x040fe40003800156 */
[C---:B------:R-:W-:Y:S02]  /*1770*/  VIADDMNMX R123, R28.reuse, R54, R95, PT ;  /* 0x000000361c7b7246 */ /* 0x040fe4000380015f */
[C---:B------:R-:W-:Y:S02]  /*1780*/  VIADDMNMX R104, R28.reuse, R55, R104, PT ;  /* 0x000000371c687246 */ /* 0x040fe40003800168 */
[C---:B------:R-:W-:Y:S02]  /*1790*/  VIADDMNMX R105, R28.reuse, R64, R105, PT ;  /* 0x000000401c697246 */ /* 0x040fe40003800169 */
[C---:B------:R-:W-:Y:S02]  /*17a0*/  VIADDMNMX R106, R28.reuse, R65, R106, PT ;  /* 0x000000411c6a7246 */ /* 0x040fe4000380016a */
[----:B------:R-:W-:-:S02]  /*17b0*/  VIADDMNMX R95, R28, R66, R107, PT ;  /* 0x000000421c5f7246 */ /* 0x000fc4000380016b */
[----:B------:R-:W-:Y:S02]  /*17c0*/  VIADDMNMX R16, R28, R67, R109, PT ;  /* 0x000000431c107246 */ /* 0x000fe4000380016d */
[----:B0-----:R-:W-:Y:S02]  /*17d0*/  VIADDMNMX R52, R36, R52, R101, PT ;  /* 0x0000003424347246 */ /* 0x001fe40003800165 */
[C---:B------:R-:W-:Y:S02]  /*17e0*/  VIADDMNMX R28, R29.reuse, R57, R86, PT ;  /* 0x000000391d1c7246 */ /* 0x040fe40003800156 */
[C---:B------:R-:W-:Y:S02]  /*17f0*/  VIADDMNMX R40, R29.reuse, R56, R40, PT ;  /* 0x000000381d287246 */ /* 0x040fe40003800128 */
        /* <DEDUP_REMOVED lines=14> */
[----:B------:R-:W0:Y:S01]  /*18e0*/  LDS.128 R52, [R4+0x410] ;  /* 0x0004100004347984 */ /* 0x000e220000000c00 */
[C---:B------:R-:W-:Y:S02]  /*18f0*/  VIADDMNMX R108, R37.reuse, R57, R76, PT ;  /* 0x00000039256c7246 */ /* 0x040fe4000380014c */
[C---:B------:R-:W-:Y:S02]  /*1900*/  VIADDMNMX R44, R37.reuse, R58, R44, PT ;  /* 0x0000003a252c7246 */ /* 0x040fe4000380012c */
[C---:B------:R-:W-:Y:S02]  /*1910*/  VIADDMNMX R106, R37.reuse, R59, R106, PT ;  /* 0x0000003b256a7246 */ /* 0x040fe4000380016a */
[C---:B------:R-:W-:Y:S02]  /*1920*/  VIADDMNMX R29, R37.reuse, R60, R29, PT ;  /* 0x0000003c251d7246 */ /* 0x040fe4000380011d */
[C---:B------:R-:W-:Y:S02]  /*1930*/  VIADDMNMX R90, R37.reuse, R61, R90, PT ;  /* 0x0000003d255a7246 */ /* 0x040fe4000380015a */
[----:B------:R-:W-:-:S02]  /*1940*/  VIADDMNMX R107, R37, R62, R107, PT ;  /* 0x0000003e256b7246 */ /* 0x000fc4000380016b */
[----:B------:R-:W-:Y:S02]  /*1950*/  VIADDMNMX R105, R37, R63, R36, PT ;  /* 0x0000003f25697246 */ /* 0x000fe40003800124 */
[----:B------:R-:W2:Y:S01]  /*1960*/  LDS.128 R60, [R4+0x600] ;  /* 0x00060000043c7984 */ /* 0x000ea20000000c00 */
[----:B-1----:R-:W-:Y:S02]  /*1970*/  VIADDMNMX R59, R30, R48, R40, PT ;  /* 0x000000301e3b7246 */ /* 0x002fe40003800128 */
[----:B------:R-:W-:Y:S02]  /*1980*/  VIADDMNMX R40, R22, R49, R20, PT ;  /* 0x0000003116287246 */ /* 0x000fe40003800114 */
[-C--:B------:R-:W-:Y:S02]  /*1990*/  VIADDMNMX R56, R26, R50.reuse, R79, PT ;  /* 0x000000321a387246 */ /* 0x080fe4000380014f */
[-C--:B------:R-:W-:Y:S02]  /*19a0*/  VIADDMNMX R57, R34, R50.reuse, R77, PT ;  /* 0x0000003222397246 */ /* 0x080fe4000380014d */
[----:B------:R-:W-:-:S02]  /*19b0*/  VIADDMNMX R58, R18, R50, R81, PT ;  /* 0x00000032123a7246 */ /* 0x000fc40003800151 */
[-C--:B------:R-:W-:Y:S02]  /*19c0*/  VIADDMNMX R103, R26, R48.reuse, R115, PT ;  /* 0x000000301a677246 */ /* 0x080fe40003800173 */
[-C--:B------:R-:W-:Y:S02]  /*19d0*/  VIADDMNMX R101, R34, R48.reuse, R113, PT ;  /* 0x0000003022657246 */ /* 0x080fe40003800171 */
[-C--:B------:R-:W-:Y:S02]  /*19e0*/  VIADDMNMX R37, R18, R48.reuse, R117, PT ;  /* 0x0000003012257246 */ /* 0x080fe40003800175 */
[-C--:B------:R-:W-:Y:S02]  /*19f0*/  VIADDMNMX R99, R46, R48.reuse, R119, PT ;  /* 0x000000302e637246 */ /* 0x080fe40003800177 */
[-C--:B------:R-:W-:Y:S02]  /*1a00*/  VIADDMNMX R97, R22, R48.reuse, R121, PT ;  /* 0x0000003016617246 */ /* 0x080fe40003800179 */
[----:B------:R-:W-:-:S02]  /*1a10*/  VIADDMNMX R67, R42, R48, R125, PT ;  /* 0x000000302a437246 */ /* 0x000fc4000380017d */
[----:B------:R-:W-:Y:S02]  /*1a20*/  VIADDMNMX R65, R38, R48, R65, PT ;  /* 0x0000003026417246 */ /* 0x000fe40003800141 */
[-C--:B------:R-:W-:Y:S02]  /*1a30*/  VIADDMNMX R116, R26, R49.reuse, R116, PT ;  /* 0x000000311a747246 */ /* 0x080fe40003800174 */
[-C--:B------:R-:W-:Y:S02]  /*1a40*/  VIADDMNMX R114, R34, R49.reuse, R114, PT ;  /* 0x0000003122727246 */ /* 0x080fe40003800172 */
[-C--:B------:R-:W-:Y:S02]  /*1a50*/  VIADDMNMX R36, R18, R49.reuse, R68, PT ;  /* 0x0000003112247246 */ /* 0x080fe40003800144 */
[-C--:B------:R-:W-:Y:S02]  /*1a60*/  VIADDMNMX R112, R46, R49.reuse, R112, PT ;  /* 0x000000312e707246 */ /* 0x080fe40003800170 */
[----:B------:R-:W-:-:S02]  /*1a70*/  VIADDMNMX R110, R42, R49, R110, PT ;  /* 0x000000312a6e7246 */ /* 0x000fc4000380016e */
[-C--:B------:R-:W-:Y:S02]  /*1a80*/  VIADDMNMX R20, R30, R49.reuse, R28, PT ;  /* 0x000000311e147246 */ /* 0x080fe4000380011c */
[----:B------:R-:W-:Y:S02]  /*1a90*/  VIADDMNMX R108, R38, R49, R108, PT ;  /* 0x00000031266c7246 */ /* 0x000fe4000380016c */
        /* <DEDUP_REMOVED lines=11> */
[-C--:B------:R-:W-:Y:S02]  /*1b50*/  VIADDMNMX R104, R30, R51.reuse, R104, PT ;  /* 0x000000331e687246 */ /* 0x080fe40003800168 */
[----:B------:R-:W-:Y:S02]  /*1b60*/  VIADDMNMX R106, R38, R51, R106, PT ;  /* 0x00000033266a7246 */ /* 0x000fe4000380016a */
[----:B------:R-:W1:Y:S01]  /*1b70*/  LDS.128 R48, [R4+0x610] ;  /* 0x0006100004307984 */ /* 0x000e620000000c00 */
[-C--:B0-----:R-:W-:Y:S02]  /*1b80*/  VIADDMNMX R68, R26, R52.reuse, R71, PT ;  /* 0x000000341a447246 */ /* 0x081fe40003800147 */
[-C--:B------:R-:W-:Y:S02]  /*1b90*/  VIADDMNMX R71, R46, R52.reuse, R75, PT ;  /* 0x000000342e477246 */ /* 0x080fe4000380014b */
[----:B------:R-:W-:-:S02]  /*1ba0*/  VIADDMNMX R75, R42, R52, R93, PT ;  /* 0x000000342a4b7246 */ /* 0x000fc4000380015d */
[----:B------:R-:W-:Y:S02]  /*1bb0*/  VIADDMNMX R28, R18, R54, R33, PT ;  /* 0x00000036121c7246 */ /* 0x000fe40003800121 */
[-C--:B------:R-:W-:Y:S02]  /*1bc0*/  VIADDMNMX R69, R34, R52.reuse, R69, PT ;  /* 0x0000003422457246 */ /* 0x080fe40003800145 */
[-C--:B------:R-:W-:Y:S02]  /*1bd0*/  VIADDMNMX R70, R18, R52.reuse, R73, PT ;  /* 0x0000003412467246 */ /* 0x080fe40003800149 */
[----:B------:R-:W-:Y:S02]  /*1be0*/  VIADDMNMX R93, R38, R52, R29, PT ;  /* 0x00000034265d7246 */ /* 0x000fe4000380011d */
[-C--:B------:R-:W-:Y:S02]  /*1bf0*/  VIADDMNMX R78, R18, R53.reuse, R78, PT ;  /* 0x00000035124e7246 */ /* 0x080fe4000380014e */
[----:B------:R-:W-:-:S02]  /*1c00*/  VIADDMNMX R84, R42, R53, R84, PT ;  /* 0x000000352a547246 */ /* 0x000fc40003800154 */
[----:B------:R-:W-:Y:S02]  /*1c10*/  VIADDMNMX R33, R42, R54, R91, PT ;  /* 0x000000362a217246 */ /* 0x000fe4000380015b */
[----:B------:R-:W-:Y:S02]  /*1c20*/  VIADDMNMX R92, R18, R55, R92, PT ;  /* 0x00000037125c7246 */ /* 0x000fe4000380015c */
[----:B------:R-:W-:Y:S02]  /*1c30*/  VIADDMNMX R73, R22, R52, R89, PT ;  /* 0x0000003416497246 */ /* 0x000fe40003800159 */
        /* <DEDUP_REMOVED lines=12> */
[----:B--2---:R-:W-:Y:S02]  /*1d00*/  VIADDMNMX R18, R31, R61, R20, PT ;  /* 0x0000003d1f127246 */ /* 0x004fe40003800114 */
[----:B------:R-:W-:Y:S02]  /*1d10*/  VIADDMNMX R89, R30, R52, R109, PT ;  /* 0x000000341e597246 */ /* 0x000fe4000380016d */
[----:B------:R-:W-:-:S02]  /*1d20*/  VIADDMNMX R82, R22, R53, R82, PT ;  /* 0x0000003516527246 */ /* 0x000fc40003800152 */
[C---:B------:R-:W-:Y:S02]  /*1d30*/  VIADDMNMX R86, R30.reuse, R53, R86, PT ;  /* 0x000000351e567246 */ /* 0x040fe40003800156 */
[----:B------:R-:W-:Y:S02]  /*1d40*/  VIADDMNMX R44, R30, R54, R95, PT ;  /* 0x000000361e2c7246 */ /* 0x000fe4000380015f */
[-C--:B------:R-:W-:Y:S02]  /*1d50*/  VIADDMNMX R26, R26, R55.reuse, R15, PT ;  /* 0x000000371a1a7246 */ /* 0x080fe4000380010f */
[-C--:B------:R-:W-:Y:S02]  /*1d60*/  VIADDMNMX R34, R22, R55.reuse, R21, PT ;  /* 0x0000003716227246 */ /* 0x080fe40003800115 */
[-C--:B------:R-:W-:Y:S02]  /*1d70*/  VIADDMNMX R46, R30, R55.reuse, R16, PT ;  /* 0x000000371e2e7246 */ /* 0x080fe40003800110 */
[----:B------:R-:W-:-:S02]  /*1d80*/  VIADDMNMX R38, R38, R55, R105, PT ;  /* 0x0000003726267246 */ /* 0x000fc40003800169 */
[-C--:B------:R-:W-:Y:S01]  /*1d90*/  VIADDMNMX R87, R35, R60.reuse, R101, PT ;  /* 0x0000003c23577246 */ /* 0x080fe20003800165 */
[----:B------:R-:W-:Y:S01]  /*1da0*/  LDS.128 R52, [R4+0x800] ;  /* 0x0008000004347984 */ /* 0x000fe20000000c00 */
[-C--:B------:R-:W-:Y:S02]  /*1db0*/  VIADDMNMX R41, R47, R60.reuse, R99, PT ;  /* 0x0000003c2f297246 */ /* 0x080fe40003800163 */
[-C--:B------:R-:W-:Y:S02]  /*1dc0*/  VIADDMNMX R83, R23, R60.reuse, R97, PT ;  /* 0x0000003c17537246 */ /* 0x080fe40003800161 */
[----:B------:R-:W-:Y:S02]  /*1dd0*/  VIADDMNMX R20, R39, R61, R108, PT ;  /* 0x0000003d27147246 */ /* 0x000fe4000380016c */
[-C--:B------:R-:W-:Y:S02]  /*1de0*/  VIADDMNMX R91, R27, R60.reuse, R103, PT ;  /* 0x0000003c1b5b7246 */ /* 0x080fe40003800167 */
[----:B------:R-:W-:-:S02]  /*1df0*/  VIADDMNMX R37, R19, R60, R37, PT ;  /* 0x0000003c13257246 */ /* 0x000fc40003800125 */
[-C--:B------:R-:W-:Y:S02]  /*1e00*/  VIADDMNMX R15, R43, R60.reuse, R67, PT ;  /* 0x0000003c2b0f7246 */ /* 0x080fe40003800143 */
[-C--:B------:R-:W-:Y:S02]  /*1e10*/  VIADDMNMX R17, R31, R60.reuse, R59, PT ;  /* 0x0000003c1f117246 */ /* 0x080fe4000380013b */
[----:B------:R-:W-:Y:S02]  /*1e20*/  VIADDMNMX R21, R39, R60, R65, PT ;  /* 0x0000003c27157246 */ /* 0x000fe40003800141 */
[-C--:B------:R-:W-:Y:S02]  /*1e30*/  VIADDMNMX R95, R27, R61.reuse, R116, PT ;  /* 0x0000003d1b5f7246 */ /* 0x080fe40003800174 */
        /* <DEDUP_REMOVED lines=8> */
[-C--:B------:R-:W-:Y:S01]  /*1ec0*/  VIADDMNMX R85, R47, R62.reuse, R85, PT ;  /* 0x0000003e2f557246 */ /* 0x080fe20003800155 */
[----:B------:R-:W0:Y:S01]  /*1ed0*/  LDS.128 R56, [R14+0x10] ;  /* 0x000010000e387984 */ /* 0x000e220000000c00 */
[-C--:B------:R-:W-:Y:S02]  /*1ee0*/  VIADDMNMX R45, R23, R62.reuse, R45, PT ;  /* 0x0000003e172d7246 */ /* 0x080fe4000380012d */
[-C--:B------:R-:W-:Y:S02]  /*1ef0*/  VIADDMNMX R77, R43, R62.reuse, R77, PT ;  /* 0x0000003e2b4d7246 */ /* 0x080fe4000380014d */
[-C--:B------:R-:W-:Y:S02]  /*1f00*/  VIADDMNMX R79, R31, R62.reuse, R79, PT ;  /* 0x0000003e1f4f7246 */ /* 0x080fe4000380014f */
[----:B------:R-:W-:Y:S02]  /*1f10*/  VIADDMNMX R81, R39, R62, R81, PT ;  /* 0x0000003e27517246 */ /* 0x000fe40003800151 */
[----:B------:R-:W-:-:S02]  /*1f20*/  VIADDMNMX R108, R27, R63, R64, PT ;  /* 0x0000003f1b6c7246 */ /* 0x000fc40003800140 */
[-C--:B------:R-:W-:Y:S02]  /*1f30*/  VIADDMNMX R105, R35, R63.reuse, R66, PT ;  /* 0x0000003f23697246 */ /* 0x080fe40003800142 */
[-C--:B------:R-:W-:Y:S01]  /*1f40*/  VIADDMNMX R96, R19, R63.reuse, R96, PT ;  /* 0x0000003f13607246 */ /* 0x080fe20003800160 */
[----:B------:R-:W-:Y:S01]  /*1f50*/  LDS.128 R64, [R14+0x30] ;  /* 0x000030000e407984 */ /* 0x000fe20000000c00 */
[-C--:B------:R-:W-:Y:S02]  /*1f60*/  VIADDMNMX R98, R47, R63.reuse, R98, PT ;  /* 0x0000003f2f627246 */ /* 0x080fe40003800162 */
[-C--:B------:R-:W-:Y:S02]  /*1f70*/  VIADDMNMX R100, R23, R63.reuse, R100, PT ;  /* 0x0000003f17647246 */ /* 0x080fe40003800164 */
[-C--:B------:R-:W-:Y:S02]  /*1f80*/  VIADDMNMX R102, R43, R63.reuse, R102, PT ;  /* 0x0000003f2b667246 */ /* 0x080fe40003800166 */
[----:B------:R-:W-:-:S02]  /*1f90*/  VIADDMNMX R104, R31, R63, R104, PT ;  /* 0x0000003f1f687246 */ /* 0x000fc40003800168 */
[----:B------:R-:W-:Y:S02]  /*1fa0*/  VIADDMNMX R106, R39, R63, R106, PT ;  /* 0x0000003f276a7246 */ /* 0x000fe4000380016a */
[----:B------:R-:W2:Y:S01]  /*1fb0*/  LDS.128 R60, [R4+0x810] ;  /* 0x00081000043c7984 */ /* 0x000ea20000000c00 */
[-C--:B-1----:R-:W-:Y:S02]  /*1fc0*/  VIADDMNMX R115, R27, R48.reuse, R68, PT ;  /* 0x000000301b737246 */ /* 0x082fe40003800144 */
[-C--:B------:R-:W-:Y:S02]  /*1fd0*/  VIADDMNMX R113, R35, R48.reuse, R69, PT ;  /* 0x0000003023717246 */ /* 0x080fe40003800145 */
[-C--:B------:R-:W-:Y:S02]  /*1fe0*/  VIADDMNMX R111, R19, R48.reuse, R70, PT ;  /* 0x00000030136f7246 */ /* 0x080fe40003800146 */
[-C--:B------:R-:W-:Y:S02]  /*1ff0*/  VIADDMNMX R109, R47, R48.reuse, R71, PT ;  /* 0x000000302f6d7246 */ /* 0x080fe40003800147 */
[-C--:B------:R-:W-:Y:S01]  /*2000*/  VIADDMNMX R103, R23, R48.reuse, R73, PT ;  /* 0x0000003017677246 */ /* 0x080fe20003800149 */
[----:B------:R-:W1:Y:S01]  /*2010*/  LDS.128 R68, [R14+0x50] ;  /* 0x000050000e447984 */ /* 0x000e620000000c00 */
[----:B------:R-:W-:-:S02]  /*2020*/  VIADDMNMX R107, R43, R48, R75, PT ;  /* 0x000000302b6b7246 */ /* 0x000fc4000380014b */
[-C--:B------:R-:W-:Y:S02]  /*2030*/  VIADDMNMX R89, R31, R48.reuse, R89, PT ;  /* 0x000000301f597246 */ /* 0x080fe40003800159 */
[----:B------:R-:W-:Y:S02]  /*2040*/  VIADDMNMX R93, R39, R48, R93, PT ;  /* 0x00000030275d7246 */ /* 0x000fe4000380015d */
[-C--:B------:R-:W-:Y:S02]  /*2050*/  VIADDMNMX R114, R27, R49.reuse, R72, PT ;  /* 0x000000311b727246 */ /* 0x080fe40003800148 */
[----:B------:R-:W-:Y:S02]  /*2060*/  VIADDMNMX R48, R35, R49, R74, PT ;  /* 0x0000003123307246 */ /* 0x000fe4000380014a */
[-C--:B------:R-:W-:Y:S01]  /*2070*/  VIADDMNMX R121, R47, R50.reuse, R29, PT ;  /* 0x000000322f797246 */ /* 0x080fe2000380011d */
[----:B------:R-:W3:Y:S01]  /*2080*/  LDS.128 R72, [R14+0x70] ;  /* 0x000070000e487984 */ /* 0x000ee20000000c00 */
[----:B------:R-:W-:-:S02]  /*2090*/  VIADDMNMX R116, R27, R50, R24, PT ;  /* 0x000000321b747246 */ /* 0x000fc40003800118 */
[-C--:B------:R-:W-:Y:S02]  /*20a0*/  VIADDMNMX R110, R35, R50.reuse, R25, PT ;  /* 0x00000032236e7246 */ /* 0x080fe40003800119 */
[-C--:B------:R-:W-:Y:S02]  /*20b0*/  VIADDMNMX R29, R27, R51.reuse, R26, PT ;  /* 0x000000331b1d7246 */ /* 0x080fe4000380011a */
[----:B------:R-:W4:Y:S01]  /*20c0*/  LDS.128 R24, [R14+0x90] ;  /* 0x000090000e187984 */ /* 0x000f220000000c00 */
[----:B------:R-:W-:Y:S02]  /*20d0*/  VIADDMNMX R125, R19, R50, R28, PT ;  /* 0x00000032137d7246 */ /* 0x000fe4000380011c */
[----:B------:R-:W-:Y:S02]  /*20e0*/  VIADDMNMX R28, R35, R51, R88, PT ;  /* 0x00000033231c7246 */ /* 0x000fe40003800158 */
[-C--:B------:R-:W-:Y:S02]  /*20f0*/  VIADDMNMX R78, R19, R49.reuse, R78, PT ;  /* 0x00000031134e7246 */ /* 0x080fe4000380014e */
[----:B------:R-:W-:-:S02]  /*2100*/  VIADDMNMX R80, R47, R49, R80, PT ;  /* 0x000000312f507246 */ /* 0x000fc40003800150 */
[-C--:B------:R-:W-:Y:S02]  /*2110*/  VIADDMNMX R82, R23, R49.reuse, R82, PT ;  /* 0x0000003117527246 */ /* 0x080fe40003800152 */
[-C--:B------:R-:W-:Y:S02]  /*2120*/  VIADDMNMX R84, R43, R49.reuse, R84, PT ;  /* 0x000000312b547246 */ /* 0x080fe40003800154 */
[-C--:B------:R-:W-:Y:S02]  /*2130*/  VIADDMNMX R86, R31, R49.reuse, R86, PT ;  /* 0x000000311f567246 */ /* 0x080fe40003800156 */
[----:B------:R-:W-:Y:S02]  /*2140*/  VIADDMNMX R90, R39, R49, R90, PT ;  /* 0x00000031275a7246 */ /* 0x000fe4000380015a */
[-C--:B------:R-:W-:Y:S02]  /*2150*/  VIADDMNMX R49, R23, R50.reuse, R32, PT ;  /* 0x0000003217317246 */ /* 0x080fe40003800120 */
[----:B------:R-:W-:-:S02]  /*2160*/  VIADDMNMX R117, R43, R50, R33, PT ;  /* 0x000000322b757246 */ /* 0x000fc40003800121 */
[-C--:B------:R-:W-:Y:S02]  /*2170*/  VIADDMNMX R119, R31, R50.reuse, R44, PT ;  /* 0x000000321f777246 */ /* 0x080fe4000380012c */
[----:B------:R-:W-:Y:S02]  /*2180*/  VIADDMNMX R123, R39, R50, R76, PT ;  /* 0x00000032277b7246 */ /* 0x000fe4000380014c */
[-C--:B------:R-:W-:Y:S02]  /*2190*/  VIADDMNMX R112, R19, R51.reuse, R92, PT ;  /* 0x0000003313707246 */ /* 0x080fe4000380015c */
[----:B------:R-:W-:Y:S02]  /*21a0*/  VIADDMNMX R94, R47, R51, R94, PT ;  /* 0x000000332f5e7246 */ /* 0x000fe4000380015e */
[C---:B0-----:R-:W-:Y:S02]  /*21b0*/  VIADDMNMX R91, R56.reuse, R52, R91, PT ;  /* 0x00000034385b7246 */ /* 0x041fe4000380015b */
[----:B------:R-:W-:-:S02]  /*21c0*/  VIADDMNMX R44, R56, R53, R95, PT ;  /* 0x00000035382c7246 */ /* 0x000fc4000380015f */
[C---:B------:R-:W-:Y:S02]  /*21d0*/  VIADDMNMX R101, R56.reuse, R54, R101, PT ;  /* 0x0000003638657246 */ /* 0x040fe40003800165 */
[C---:B------:R-:W-:Y:S02]  /*21e0*/  VIADDMNMX R108, R56.reuse, R55, R108, PT ;  /* 0x00000037386c7246 */ /* 0x040fe4000380016c */
[C---:B--2---:R-:W-:Y:S02]  /*21f0*/  VIADDMNMX R115, R56.reuse, R60, R115, PT ;  /* 0x0000003c38737246 */ /* 0x044fe40003800173 */
        /* <DEDUP_REMOVED lines=9> */
[-C--:B------:R-:W-:Y:S02]  /*2290*/  VIADDMNMX R23, R23, R51.reuse, R34, PT ;  /* 0x0000003317177246 */ /* 0x080fe40003800122 */
[-C--:B------:R-:W-:Y:S01]  /*22a0*/  VIADDMNMX R19, R43, R51.reuse, R42, PT ;  /* 0x000000332b137246 */ /* 0x080fe2000380012a */
[----:B------:R-:W0:Y:S01]  /*22b0*/  LDS.128 R32, [R14+0xb0] ;  /* 0x0000b0000e207984 */ /* 0x000e220000000c00 */
[----:B------:R-:W-:Y:S02]  /*22c0*/  VIADDMNMX R46, R31, R51, R46, PT ;  /* 0x000000331f2e7246 */ /* 0x000fe4000380012e */
[-C--:B------:R-:W-:Y:S02]  /*22d0*/  VIADDMNMX R56, R56, R63.reuse, R29, PT ;  /* 0x0000003f38387246 */ /* 0x080fe4000380011d */
[----:B------:R-:W-:Y:S02]  /*22e0*/  VIADDMNMX R64, R64, R63, R28, PT ;  /* 0x0000003f40407246 */ /* 0x000fe4000380011c */
[----:B------:R-:W-:Y:S01]  /*22f0*/  VIADDMNMX R51, R39, R51, R38, PT ;  /* 0x0000003327337246 */ /* 0x000fe20003800126 */
[----:B------:R-:W2:Y:S01]  /*2300*/  LDS.128 R28, [R14+0xd0] ;  /* 0x0000d0000e1c7984 */ /* 0x000ea20000000c00 */
[----:B-1----:R-:W-:-:S02]  /*2310*/  VIADDMNMX R95, R68, R52, R37, PT ;  /* 0x00000034445f7246 */ /* 0x002fc40003800125 */
[-C--:B------:R-:W-:Y:S02]  /*2320*/  VIADDMNMX R110, R68, R53.reuse, R36, PT ;  /* 0x00000035446e7246 */ /* 0x080fe40003800124 */
[----:B------:R-:W1:Y:S01]  /*2330*/  LDS.128 R36, [R14+0xf0] ;  /* 0x0000f0000e247984 */ /* 0x000e620000000c00 */
[C---:B---3--:R-:W-:Y:S02]  /*2340*/  VIADDMNMX R105, R72.reuse, R52, R41, PT ;  /* 0x0000003448697246 */ /* 0x048fe40003800129 */
[C---:B------:R-:W-:Y:S02]  /*2350*/  VIADDMNMX R22, R72.reuse, R53, R22, PT ;  /* 0x0000003548167246 */ /* 0x040fe40003800116 */
[C---:B------:R-:W-:Y:S02]  /*2360*/  VIADDMNMX R85, R72.reuse, R54, R85, PT ;  /* 0x0000003648557246 */ /* 0x040fe40003800155 */
[C---:B------:R-:W-:Y:S02]  /*2370*/  VIADDMNMX R98, R72.reuse, R55, R98, PT ;  /* 0x0000003748627246 */ /* 0x040fe40003800162 */
[----:B------:R-:W-:-:S02]  /*2380*/  VIADDMNMX R109, R72, R60, R109, PT ;  /* 0x0000003c486d7246 */ /* 0x000fc4000380016d */
[C---:B------:R-:W-:Y:S02]  /*2390*/  VIADDMNMX R80, R72.reuse, R61, R80, PT ;  /* 0x0000003d48507246 */ /* 0x040fe40003800150 */
[C---:B------:R-:W-:Y:S02]  /*23a0*/  VIADDMNMX R121, R72.reuse, R62, R121, PT ;  /* 0x0000003e48797246 */ /* 0x040fe40003800179 */
[----:B------:R-:W-:Y:S02]  /*23b0*/  VIADDMNMX R94, R72, R63, R94, PT ;  /* 0x0000003f485e7246 */ /* 0x000fe4000380015e */
[C---:B----4-:R-:W-:Y:S02]  /*23c0*/  VIADDMNMX R72, R24.reuse, R53, R40, PT ;  /* 0x0000003518487246 */ /* 0x050fe40003800128 */
[----:B------:R-:W3:Y:S01]  /*23d0*/  LDS.128 R40, [R4+0xa00] ;  /* 0x000a000004287984 */ /* 0x000ee20000000c00 */
[C---:B------:R-:W-:Y:S02]  /*23e0*/  VIADDMNMX R83, R24.reuse, R52, R83, PT ;  /* 0x0000003418537246 */ /* 0x040fe40003800153 */
[----:B------:R-:W-:-:S02]  /*23f0*/  VIADDMNMX R45, R24, R54, R45, PT ;  /* 0x00000036182d7246 */ /* 0x000fc4000380012d */
[C---:B------:R-:W-:Y:S02]  /*2400*/  VIADDMNMX R100, R24.reuse, R55, R100, PT ;  /* 0x0000003718647246 */ /* 0x040fe40003800164 */
[C---:B------:R-:W-:Y:S02]  /*2410*/  VIADDMNMX R103, R24.reuse, R60, R103, PT ;  /* 0x0000003c18677246 */ /* 0x040fe40003800167 */
[C---:B------:R-:W-:Y:S02]  /*2420*/  VIADDMNMX R82, R24.reuse, R61, R82, PT ;  /* 0x0000003d18527246 */ /* 0x040fe40003800152 */
[C---:B------:R-:W-:Y:S02]  /*2430*/  VIADDMNMX R49, R24.reuse, R62, R49, PT ;  /* 0x0000003e18317246 */ /* 0x040fe40003800131 */
[----:B------:R-:W-:Y:S02]  /*2440*/  VIADDMNMX R24, R24, R63, R23, PT ;  /* 0x0000003f18187246 */ /* 0x000fe40003800117 */
[----:B0-----:R-:W-:-:S02]  /*2450*/  VIADDMNMX R15, R32, R52, R15, PT ;  /* 0x00000034200f7246 */ /* 0x001fc4000380010f */
[----:B--2---:R-:W-:Y:S02]  /*2460*/  VIADDMNMX R23, R28, R52, R17, PT ;  /* 0x000000341c177246 */ /* 0x004fe40003800111 */
[C---:B------:R-:W-:Y:S02]  /*2470*/  VIADDMNMX R97, R68.reuse, R54, R97, PT ;  /* 0x0000003644617246 */ /* 0x040fe40003800161 */
[C---:B------:R-:W-:Y:S02]  /*2480*/  VIADDMNMX R96, R68.reuse, R55, R96, PT ;  /* 0x0000003744607246 */ /* 0x040fe40003800160 */
[C---:B------:R-:W-:Y:S02]  /*2490*/  VIADDMNMX R111, R68.reuse, R60, R111, PT ;  /* 0x0000003c446f7246 */ /* 0x040fe4000380016f */
[C---:B------:R-:W-:Y:S02]  /*24a0*/  VIADDMNMX R78, R68.reuse, R61, R78, PT ;  /* 0x0000003d444e7246 */ /* 0x040fe4000380014e */
[----:B------:R-:W-:-:S02]  /*24b0*/  VIADDMNMX R125, R68, R62, R125, PT ;  /* 0x0000003e447d7246 */ /* 0x000fc4000380017d */
[----:B-1----:R-:W-:Y:S02]  /*24c0*/  VIADDMNMX R52, R36, R52, R21, PT ;  /* 0x0000003424347246 */ /* 0x002fe40003800115 */
        /* <DEDUP_REMOVED lines=8> */
[C---:B------:R-:W-:Y:S02]  /*2550*/  VIADDMNMX R112, R28.reuse, R53, R18, PT ;  /* 0x000000351c707246 */ /* 0x040fe40003800112 */
[C---:B------:R-:W-:Y:S01]  /*2560*/  VIADDMNMX R79, R28.reuse, R54, R79, PT ;  /* 0x000000361c4f7246 */ /* 0x040fe2000380014f */
[----:B------:R-:W0:Y:S01]  /*2570*/  LDS.128 R16, [R4+0xa10] ;  /* 0x000a100004107984 */ /* 0x000e220000000c00 */
[----:B------:R-:W-:-:S02]  /*2580*/  VIADDMNMX R104, R28, R55, R104, PT ;  /* 0x000000371c687246 */ /* 0x000fc40003800168 */
[C---:B------:R-:W-:Y:S02]  /*2590*/  VIADDMNMX R89, R28.reuse, R60, R89, PT ;  /* 0x0000003c1c597246 */ /* 0x040fe40003800159 */
[C---:B------:R-:W-:Y:S02]  /*25a0*/  VIADDMNMX R86, R28.reuse, R61, R86, PT ;  /* 0x0000003d1c567246 */ /* 0x040fe40003800156 */
[C---:B------:R-:W-:Y:S02]  /*25b0*/  VIADDMNMX R119, R28.reuse, R62, R119, PT ;  /* 0x0000003e1c777246 */ /* 0x040fe40003800177 */
[----:B------:R-:W-:Y:S02]  /*25c0*/  VIADDMNMX R46, R28, R63, R46, PT ;  /* 0x0000003f1c2e7246 */ /* 0x000fe4000380012e */
[----:B---3--:R-:W-:Y:S02]  /*25d0*/  VIADDMNMX R21, R33, R40, R15, PT ;  /* 0x0000002821157246 */ /* 0x008fe4000380010f */
[----:B------:R-:W-:-:S02]  /*25e0*/  VIADDMNMX R28, R36, R53, R20, PT ;  /* 0x00000035241c7246 */ /* 0x000fc40003800114 */
[C---:B------:R-:W-:Y:S02]  /*25f0*/  VIADDMNMX R81, R36.reuse, R54, R81, PT ;  /* 0x0000003624517246 */ /* 0x040fe40003800151 */
[C---:B------:R-:W-:Y:S02]  /*2600*/  VIADDMNMX R106, R36.reuse, R55, R106, PT ;  /* 0x00000037246a7246 */ /* 0x040fe4000380016a */
[-C--:B------:R-:W-:Y:S02]  /*2610*/  VIADDMNMX R15, R29, R40.reuse, R23, PT ;  /* 0x000000281d0f7246 */ /* 0x080fe40003800117 */
[----:B------:R-:W-:Y:S02]  /*2620*/  VIADDMNMX R23, R37, R40, R52, PT ;  /* 0x0000002825177246 */ /* 0x000fe40003800134 */
[C---:B------:R-:W-:Y:S01]  /*2630*/  VIADDMNMX R93, R36.reuse, R60, R93, PT ;  /* 0x0000003c245d7246 */ /* 0x040fe2000380015d */
[----:B------:R-:W1:Y:S01]  /*2640*/  LDS.128 R52, [R4+0xc00] ;  /* 0x000c000004347984 */ /* 0x000e620000000c00 */
[----:B------:R-:W-:-:S02]  /*2650*/  VIADDMNMX R90, R36, R61, R90, PT ;  /* 0x0000003d245a7246 */ /* 0x000fc4000380015a */
[C---:B------:R-:W-:Y:S02]  /*2660*/  VIADDMNMX R123, R36.reuse, R62, R123, PT ;  /* 0x0000003e247b7246 */ /* 0x040fe4000380017b */
[----:B------:R-:W-:Y:S02]  /*2670*/  VIADDMNMX R36, R36, R63, R51, PT ;  /* 0x0000003f24247246 */ /* 0x000fe40003800133 */
[----:B------:R-:W-:Y:S02]  /*2680*/  VIADDMNMX R20, R33, R41, R14, PT ;  /* 0x0000002921147246 */ /* 0x000fe4000380010e */
        /* <DEDUP_REMOVED lines=19> */
[----:B------:R-:W-:Y:S02]  /*27c0*/  VIADDMNMX R51, R37, R42, R81, PT ;  /* 0x0000002a25337246 */ /* 0x000fe40003800151 */
        /* <DEDUP_REMOVED lines=8> */
[----:B------:R-:W2:Y:S01]  /*2850*/  LDS.128 R40, [R4+0xc10] ;  /* 0x000c100004287984 */ /* 0x000ea20000000c00 */
[-C--:B0-----:R-:W-:Y:S02]  /*2860*/  VIADDMNMX R50, R57, R17.reuse, R50, PT ;  /* 0x0000001139327246 */ /* 0x081fe40003800132 */
[-C--:B------:R-:W-:Y:S02]  /*2870*/  VIADDMNMX R48, R65, R17.reuse, R48, PT ;  /* 0x0000001141307246 */ /* 0x080fe40003800130 */
[-C--:B------:R-:W-:Y:S02]  /*2880*/  VIADDMNMX R78, R69, R17.reuse, R78, PT ;  /* 0x00000011454e7246 */ /* 0x080fe4000380014e */
[-C--:B------:R-:W-:Y:S02]  /*2890*/  VIADDMNMX R80, R73, R17.reuse, R80, PT ;  /* 0x0000001149507246 */ /* 0x080fe40003800150 */
[----:B------:R-:W-:-:S02]  /*28a0*/  VIADDMNMX R82, R25, R17, R82, PT ;  /* 0x0000001119527246 */ /* 0x000fc40003800152 */
[-C--:B------:R-:W-:Y:S02]  /*28b0*/  VIADDMNMX R84, R33, R17.reuse, R84, PT ;  /* 0x0000001121547246 */ /* 0x080fe40003800154 */
[-C--:B------:R-:W-:Y:S02]  /*28c0*/  VIADDMNMX R86, R29, R17.reuse, R86, PT ;  /* 0x000000111d567246 */ /* 0x080fe40003800156 */
[----:B------:R-:W-:Y:S02]  /*28d0*/  VIADDMNMX R90, R37, R17, R90, PT ;  /* 0x00000011255a7246 */ /* 0x000fe4000380015a */
[----:B------:R-:W-:Y:S02]  /*28e0*/  VIADDMNMX R17, R65, R18, R88, PT ;  /* 0x0000001241117246 */ /* 0x000fe40003800158 */
[C---:B------:R-:W-:Y:S02]  /*28f0*/  VIADDMNMX R93, R37.reuse, R16, R93, PT ;  /* 0x00000010255d7246 */ /* 0x040fe4000380015d */
[----:B------:R-:W-:-:S02]  /*2900*/  VIADDMNMX R123, R37, R18, R123, PT ;  /* 0x00000012257b7246 */ /* 0x000fc4000380017b */
[----:B------:R-:W-:Y:S02]  /*2910*/  VIADDMNMX R36, R37, R19, R36, PT ;  /* 0x0000001325247246 */ /* 0x000fe40003800124 */
[-C--:B-1----:R-:W-:Y:S02]  /*2920*/  VIADDMNMX R91, R58, R52.reuse, R91, PT ;  /* 0x000000343a5b7246 */ /* 0x082fe4000380015b */
        /* <DEDUP_REMOVED lines=8> */
[----:B------:R-:W-:Y:S02]  /*29b0*/  VIADDMNMX R60, R34, R53, R20, PT ;  /* 0x00000035223c7246 */ /* 0x000fe40003800114 */
[C---:B------:R-:W-:Y:S01]  /*29c0*/  VIADDMNMX R115, R57.reuse, R16, R115, PT ;  /* 0x0000001039737246 */ /* 0x040fe20003800173 */
[----:B------:R-:W0:Y:S01]  /*29d0*/  LDS.128 R20, [R4+0xe00] ;  /* 0x000e000004147984 */ /* 0x000e220000000c00 */
[----:B------:R-:W-:-:S02]  /*29e0*/  VIADDMNMX R47, R57, R18, R47, PT ;  /* 0x00000012392f7246 */ /* 0x000fc4000380012f */
[----:B------:R-:W-:Y:S02]  /*29f0*/  VIADDMNMX R56, R57, R19, R56, PT ;  /* 0x0000001339387246 */ /* 0x000fe40003800138 */
        /* <DEDUP_REMOVED lines=17> */
[----:B--2---:R-:W-:Y:S02]  /*2b10*/  VIADDMNMX R57, R66, R42, R17, PT ;  /* 0x0000002a42397246 */ /* 0x004fe40003800111 */
[----:B------:R1:W2:Y:S01]  /*2b20*/  LDS.128 R16, [R4+0xe10] ;  /* 0x000e100004107984 */ /* 0x0002a20000000c00 */
[-C--:B------:R-:W-:Y:S02]  /*2b30*/  VIADDMNMX R44, R58, R53.reuse, R44, PT ;  /* 0x000000353a2c7246 */ /* 0x080fe4000380012c */
[-C--:B------:R-:W-:Y:S02]  /*2b40*/  VIADDMNMX R92, R66, R53.reuse, R92, PT ;  /* 0x00000035425c7246 */ /* 0x080fe4000380015c */
[-C--:B------:R-:W-:Y:S02]  /*2b50*/  VIADDMNMX R110, R70, R53.reuse, R110, PT ;  /* 0x00000035466e7246 */ /* 0x080fe4000380016e */
[-C--:B------:R-:W-:Y:S01]  /*2b60*/  VIADDMNMX R72, R26, R53.reuse, R72, PT ;  /* 0x000000351a487246 */ /* 0x080fe20003800148 */
[----:B-1----:R-:W1:Y:S01]  /*2b70*/  LDC R4, c[0x0][0x398] ;  /* 0x0000e600ff047b82 */ /* 0x002e620000000800 */
        /* <DEDUP_REMOVED lines=9> */
[C---:B------:R-:W-:Y:S02]  /*2c10*/  VIADDMNMX R54, R38.reuse, R54, R51, PT ;  /* 0x0000003626367246 */ /* 0x040fe40003800133 */
[----:B------:R-:W-:Y:S02]  /*2c20*/  VIADDMNMX R106, R38, R55, R106, PT ;  /* 0x00000037266a7246 */ /* 0x000fe4000380016a */
[----:B------:R-:W-:Y:S01]  /*2c30*/  VIADDMNMX R111, R70, R40, R111, PT ;  /* 0x00000028466f7246 */ /* 0x000fe2000380016f */
[----:B-1----:R-:W-:Y:S01]  /*2c40*/  IMAD R2, R4, 0x8, R2 ;  /* 0x0000000804027824 */ /* 0x002fe200078e0202 */
[----:B------:R-:W-:Y:S01]  /*2c50*/  VIADDMNMX R116, R34, R41, R84, PT ;  /* 0x0000002922747246 */ /* 0x000fe20003800154 */
[----:B------:R-:W-:Y:S01]  /*2c60*/  IMAD R9, R4, 0x8, R9 ;  /* 0x0000000804097824 */ /* 0x000fe200078e0209 */
[----:B------:R-:W-:Y:S01]  /*2c70*/  VIADDMNMX R125, R70, R42, R125, PT ;  /* 0x0000002a467d7246 */ /* 0x000fe2000380017d */
[----:B------:R-:W-:Y:S01]  /*2c80*/  IMAD R11, R4, 0x8, R11 ;  /* 0x00000008040b7824 */ /* 0x000fe200078e020b */
[-C--:B------:R-:W-:Y:S01]  /*2c90*/  VIADDMNMX R108, R58, R55.reuse, R108, PT ;  /* 0x000000373a6c7246 */ /* 0x080fe2000380016c */
[----:B------:R-:W-:Y:S01]  /*2ca0*/  IMAD R10, R4, 0x8, R10 ;  /* 0x00000008040a7824 */ /* 0x000fe200078e020a */
        /* <DEDUP_REMOVED lines=14> */
[C---:B------:R-:W-:Y:S02]  /*2d90*/  VIADDMNMX R63, R26.reuse, R42, R49, PT ;  /* 0x0000002a1a3f7246 */ /* 0x040fe40003800131 */
[----:B------:R-:W-:Y:S02]  /*2da0*/  VIADDMNMX R24, R26, R43, R24, PT ;  /* 0x0000002b1a187246 */ /* 0x000fe40003800118 */
[-C--:B------:R-:W-:Y:S02]  /*2db0*/  VIADDMNMX R115, R58, R40.reuse, R115, PT ;  /* 0x000000283a737246 */ /* 0x080fe40003800173 */
        /* <DEDUP_REMOVED lines=17> */
[-C--:B0-----:R-:W-:Y:S02]  /*2ed0*/  VIADDMNMX R49, R31, R20.reuse, R15, PT ;  /* 0x000000141f317246 */ /* 0x081fe4000380010f */
        /* <DEDUP_REMOVED lines=8> */
[-C--:B------:R-:W-:Y:S02]  /*2f60*/  VIADDMNMX R86, R31, R21.reuse, R14, PT ;  /* 0x000000151f567246 */ /* 0x080fe4000380010e */
        /* <DEDUP_REMOVED lines=15> */
[C---:B--2---:R-:W-:Y:S02]  /*3060*/  VIADDMNMX R73, R71.reuse, R16, R111, PT ;  /* 0x0000001047497246 */ /* 0x044fe4000380016f */
        /* <DEDUP_REMOVED lines=37> */
[----:B------:R-:W-:Y:S01]  /*32c0*/  VIADDMNMX R108, R39, R19, R26, PT ;  /* 0x00000013276c7246 */ /* 0x000fe2000380011a */
[----:B------:R-:W-:Y:S06]  /*32d0*/  BAR.SYNC.DEFER_BLOCKING 0x0 ;  /* 0x0000000000007b1d */ /* 0x000fec0000010000 */
[----:B------:R-:W-:Y:S05]  /*32e0*/  BRA.U !UP0, `(.L_x_279) ;  /* 0xffffffd108947547 */ /* 0x000fea000b83ffff */
.L_x_251:
[----:B------:R-:W0:Y:S01]  /*32f0*/  S2R R7, SR_CTAID.Y ;  /* 0x0000000000077919 */ /* 0x000e220000002600 */
[----:B------:R-:W1:Y:S01]  /*3300*/  LDCU UR4, c[0x0][0x370] ;  /* 0x00006e00ff0477ac */ /* 0x000e620008000800 */
[----:B------:R-:W2:Y:S01]  /*3310*/  S2R R6, SR_CTAID.X ;  /* 0x0000000000067919 */ /* 0x000ea20000002500 */
[----:B------:R-:W3:Y:S01]  /*3320*/  LDCU UR5, c[0x0][0x374] ;  /* 0x00006e80ff0577ac */ /* 0x000ee20008000800 */
[----:B------:R-:W4:Y:S01]  /*3330*/  LDCU UR6, c[0x0][0x398] ;  /* 0x00007300ff0677ac */ /* 0x000f220008000800 */
[----:B-1----:R-:W-:Y:S02]  /*3340*/  UIADD3 UR4, UPT, UPT, UR4, -0x1, URZ ;  /* 0xffffffff04047890 */ /* 0x002fe4000fffe0ff */
[----:B---3--:R-:W-:-:S06]  /*3350*/  UIADD3 UR5, UPT, UPT, UR5, -0x1, URZ ;  /* 0xffffffff05057890 */ /* 0x008fcc000fffe0ff */
[C---:B0-----:R-:W-:Y:S01]  /*3360*/  ISETP.NE.AND P0, PT, R7.reuse, UR5, PT ;  /* 0x0000000507007c0c */ /* 0x041fe2000bf05270 */
[----:B------:R-:W-:-:S03]  /*3370*/  IMAD R0, R7, 0x10, R0 ;  /* 0x0000001007007824 */ /* 0x000fc600078e0200 */
[----:B--2---:R-:W-:Y:S01]  /*3380*/  ISETP.EQ.OR P0, PT, R6, UR4, !P0 ;  /* 0x0000000406007c0c */ /* 0x004fe2000c702670 */
[----:B------:R-:W-:Y:S01]  /*3390*/  IMAD.SHL.U32 R0, R0, 0x8, RZ ;  /* 0x0000000800007824 */ /* 0x000fe200078e00ff */
[----:B------:R-:W0:Y:S01]  /*33a0*/  LDCU.64 UR4, c[0x0][0x390] ;  /* 0x00007200ff0477ac */ /* 0x000e220008000a00 */
[----:B------:R-:W-:Y:S02]  /*33b0*/  IMAD R6, R6, 0x10, R3 ;  /* 0x0000001006067824 */ /* 0x000fe400078e0203 */
[----:B----4-:R-:W-:Y:S02]  /*33c0*/  IMAD R17, R0, UR6, RZ ;  /* 0x0000000600117c24 */ /* 0x010fe4000f8e02ff */
[----:B------:R-:W-:-:S06]  /*33d0*/  IMAD.SHL.U32 R6, R6, 0x8, RZ ;  /* 0x0000000806067824 */ /* 0x000fcc00078e00ff */
[----:B------:R-:W1:Y:S01]  /*33e0*/  @!P0 LDC.64 R4, c[0x0][0x390] ;  /* 0x0000e400ff048b82 */ /* 0x000e620000000a00 */
[----:B------:R-:W-:-:S04]  /*33f0*/  @!P0 IMAD.IADD R3, R6, 0x1, R17 ;  /* 0x0000000106038824 */ /* 0x000fc800078e0211 */
[----:B-1----:R-:W-:-:S05]  /*3400*/  @!P0 IMAD.WIDE R2, R3, 0x4, R4 ;  /* 0x0000000403028825 */ /* 0x002fca00078e0204 */
[----:B------:R-:W2:Y:S01]  /*3410*/  @!P0 LDG.E R4, desc[UR8][R2.64] ;  /* 0x0000000802048981 */ /* 0x000ea2000c1e1900 */
[----:B------:R-:W-:Y:S02]  /*3420*/  SHF.R.S32.HI R7, RZ, 0x1f, R6 ;  /* 0x0000001fff077819 */ /* 0x000fe40000011406 */
[----:B------:R-:W-:-:S04]  /*3430*/  IADD3 R5, P1, PT, R6, R17, RZ ;  /* 0x0000001106057210 */ /* 0x000fc80007f3e0ff */
[----:B------:R-:W-:Y:S02]  /*3440*/  LEA.HI.X.SX32 R8, R17, R7, 0x1, P1 ;  /* 0x0000000711087211 */ /* 0x000fe400008f0eff */
[----:B--2---:R-:W-:Y:S02]  /*3450*/  @!P0 VIMNMX R9, PT, PT, R4, R47, PT ;  /* 0x0000002f04098248 */ /* 0x004fe40003fe0100 */
[----:B0-----:R-:W-:-:S03]  /*3460*/  LEA R4, P1, R5, UR4, 0x2 ;  /* 0x0000000405047c11 */ /* 0x001fc6000f8210ff */
[----:B------:R0:W-:Y:S01]  /*3470*/  @!P0 STG.E desc[UR8][R2.64], R9 ;  /* 0x0000000902008986 */ /* 0x0001e2000c101908 */
[----:B------:R-:W-:Y:S01]  /*3480*/  LEA.HI.X R5, R5, UR5, R8, 0x2, P1 ;  /* 0x0000000505057c11 */ /* 0x000fe200088f1408 */
[----:B------:R-:W-:Y:S08]  /*3490*/  @!P0 BRA `(.L_x_280) ;  /* 0x0000000000308947 */ /* 0x000ff00003800000 */
[----:B------:R-:W1:Y:S01]  /*34a0*/  LDCU UR7, c[0x0][0x39c] ;  /* 0x00007380ff0777ac */ /* 0x000e620008000800 */
[----:B------:R-:W-:Y:S01]  /*34b0*/  BSSY.RECONVERGENT B0, `(.L_x_280) ;  /* 0x000000a000007945 */ /* 0x000fe20003800200 */
[----:B-1----:R-:W-:-:S04]  /*34c0*/  ISETP.GE.AND P1, PT, R0, UR7, PT ;  /* 0x0000000700007c0c */ /* 0x002fc8000bf26270 */
[----:B------:R-:W-:-:S13]  /*34d0*/  ISETP.GE.OR P1, PT, R6, UR6, P1 ;  /* 0x0000000606007c0c */ /* 0x000fda0008f26670 */
[----:B------:R-:W-:Y:S05]  /*34e0*/  @P1 BRA `(.L_x_281) ;  /* 0x0000000000181947 */ /* 0x000fea0003800000 */
[----:B0-----:R-:W0:Y:S01]  /*34f0*/  LDC.64 R2, c[0x0][0x390] ;  /* 0x0000e400ff027b82 */ /* 0x001e220000000a00 */
[----:B------:R-:W-:-:S04]  /*3500*/  IMAD.IADD R9, R6, 0x1, R17 ;  /* 0x0000000106097824 */ /* 0x000fc800078e0211 */
[----:B0-----:R-:W-:-:S05]  /*3510*/  IMAD.WIDE R2, R9, 0x4, R2 ;  /* 0x0000000409027825 */ /* 0x001fca00078e0202 */
[----:B------:R-:W2:Y:S02]  /*3520*/  LDG.E R8, desc[UR8][R2.64] ;  /* 0x0000000802087981 */ /* 0x000ea4000c1e1900 */
[----:B--2---:R-:W-:-:S05]  /*3530*/  VIMNMX R47, PT, PT, R47, R8, PT ;  /* 0x000000082f2f7248 */ /* 0x004fca0003fe0100 */
[----:B------:R1:W-:Y:S02]  /*3540*/  STG.E desc[UR8][R2.64], R47 ;  /* 0x0000002f02007986 */ /* 0x0003e4000c101908 */
.L_x_281:
[----:B------:R-:W-:Y:S05]  /*3550*/  BSYNC.RECONVERGENT B0 ;  /* 0x0000000000007941 */ /* 0x000fea0003800200 */
.L_x_280:
[----:B------:R-:W-:Y:S01]  /*3560*/  VIADD R8, R6, 0x1 ;  /* 0x0000000106087836 */ /* 0x000fe20000000000 */
[----:B------:R-:W-:Y:S06]  /*3570*/  @P0 BRA `(.L_x_282) ;  /* 0x0000000000100947 */ /* 0x000fec0003800000 */
[----:B01----:R-:W2:Y:S02]  /*3580*/  LDG.E R3, desc[UR8][R4.64+0x4] ;  /* 0x0000040804037981 */ /* 0x003ea4000c1e1900 */
[----:B--2---:R-:W-:-:S05]  /*3590*/  VIMNMX R3, PT, PT, R3, R44, PT ;  /* 0x0000002c03037248 */ /* 0x004fca0003fe0100 */
[----:B------:R0:W-:Y:S01]  /*35a0*/  STG.E desc[UR8][R4.64+0x4], R3 ;  /* 0x0000040304007986 */ /* 0x0001e2000c101908 */
[----:B------:R-:W-:Y:S05]  /*35b0*/  BRA `(.L_x_283) ;  /* 0x0000000000247947 */ /* 0x000fea0003800000 */
.L_x_282:
[----:B------:R-:W2:Y:S01]  /*35c0*/  LDCU UR7, c[0x0][0x39c] ;  /* 0x00007380ff0777ac */ /* 0x000ea20008000800 */
[----:B------:R-:W-:Y:S01]  /*35d0*/  BSSY.RECONVERGENT B0, `(.L_x_283) ;  /* 0x0000007000007945 */ /* 0x000fe20003800200 */
[----:B--2---:R-:W-:-:S04]  /*35e0*/  ISETP.GE.AND P1, PT, R0, UR7, PT ;  /* 0x0000000700007c0c */ /* 0x004fc8000bf26270 */
[----:B------:R-:W-:-:S13]  /*35f0*/  ISETP.GE.OR P1, PT, R8, UR6, P1 ;  /* 0x0000000608007c0c */ /* 0x000fda0008f26670 */
[----:B------:R-:W-:Y:S05]  /*3600*/  @P1 BRA `(.L_x_284) ;  /* 0x00000000000c1947 */ /* 0x000fea0003800000 */
[----:B01----:R-:W2:Y:S02]  /*3610*/  LDG.E R3, desc[UR8][R4.64+0x4] ;  /* 0x0000040804037981 */ /* 0x003ea4000c1e1900 */
[----:B--2---:R-:W-:-:S05]  /*3620*/  VIMNMX R3, PT, PT, R44, R3, PT ;  /* 0x000000032c037248 */ /* 0x004fca0003fe0100 */
[----:B------:R2:W-:Y:S02]  /*3630*/  STG.E desc[UR8][R4.64+0x4], R3 ;  /* 0x0000040304007986 */ /* 0x0005e4000c101908 */
.L_x_284:
[----:B------:R-:W-:Y:S05]  /*3640*/  BSYNC.RECONVERGENT B0 ;  /* 0x0000000000007941 */ /* 0x000fea0003800200 */
.L_x_283:
[----:B0-----:R-:W-:Y:S01]  /*3650*/  VIADD R9, R6, 0x2 ;  /* 0x0000000206097836 */ /* 0x001fe20000000000 */
[----:B------:R-:W-:Y:S06]  /*3660*/  @P0 BRA `(.L_x_285) ;  /* 0x0000000000100947 */ /* 0x000fec0003800000 */
[----:B-1----:R-:W3:Y:S02]  /*3670*/  LDG.E R2, desc[UR8][R4.64+0x8] ;  /* 0x0000080804027981 */ /* 0x002ee4000c1e1900 */
[----:B---3--:R-:W-:-:S05]  /*3680*/  VIMNMX R21, PT, PT, R2, R21, PT ;  /* 0x0000001502157248 */ /* 0x008fca0003fe0100 */
[----:B------:R0:W-:Y:S01]  /*3690*/  STG.E desc[UR8][R4.64+0x8], R21 ;  /* 0x0000081504007986 */ /* 0x0001e2000c101908 */
[----:B------:R-:W-:Y:S05]  /*36a0*/  BRA `(.L_x_286) ;  /* 0x0000000000247947 */ /* 0x000fea0003800000 */
.L_x_285:
[----:B------:R-:W0:Y:S01]  /*36b0*/  LDCU UR7, c[0x0][0x39c] ;  /* 0x00007380ff0777ac */ /* 0x000e220008000800 */
[----:B------:R-:W-:Y:S01]  /*36c0*/  BSSY.RECONVERGENT B0, `(.L_x_286) ;  /* 0x0000007000007945 */ /* 0x000fe20003800200 */
[----:B0-----:R-:W-:-:S04]  /*36d0*/  ISETP.GE.AND P1, PT, R0, UR7, PT ;  /* 0x0000000700007c0c */ /* 0x001fc8000bf26270 */
[----:B------:R-:W-:-:S13]  /*36e0*/  ISETP.GE.OR P1, PT, R9, UR6, P1 ;  /* 0x0000000609007c0c */ /* 0x000fda0008f26670 */
[----:B------:R-:W-:Y:S05]  /*36f0*/  @P1 BRA `(.L_x_287) ;  /* 0x00000000000c1947 */ /* 0x000fea0003800000 */
[----:B-1----:R-:W3:Y:S02]  /*3700*/  LDG.E R2, desc[UR8][R4.64+0x8] ;  /* 0x0000080804027981 */ /* 0x002ee4000c1e1900 */
[----:B---3--:R-:W-:-:S05]  /*3710*/  VIMNMX R21, PT, PT, R21, R2, PT ;  /* 0x0000000215157248 */ /* 0x008fca0003fe0100 */
[----:B------:R0:W-:Y:S02]  /*3720*/  STG.E desc[UR8][R4.64+0x8], R21 ;  /* 0x0000081504007986 */ /* 0x0001e4000c101908 */
.L_x_287:
[----:B------:R-:W-:Y:S05]  /*3730*/  BSYNC.RECONVERGENT B0 ;  /* 0x0000000000007941 */ /* 0x000fea0003800200 */
.L_x_286:
[----:B------:R-:W-:Y:S01]  /*3740*/  VIADD R10, R6, 0x3 ;  /* 0x00000003060a7836 */ /* 0x000fe20000000000 */
[----:B------:R-:W-:Y:S06]  /*3750*/  @P0 BRA `(.L_x_288) ;  /* 0x0000000000100947 */ /* 0x000fec0003800000 */
[----:B-12---:R-:W2:Y:S02]  /*3760*/  LDG.E R3, desc[UR8][R4.64+0xc] ;  /* 0x00000c0804037981 */ /* 0x006ea4000c1e1900 */
[----:B--2---:R-:W-:-:S05]  /*3770*/  VIMNMX R3, PT, PT, R3, R20, PT ;  /* 0x0000001403037248 */ /* 0x004fca0003fe0100 */
[----:B------:R4:W-:Y:S01]  /*3780*/  STG.E desc[UR8][R4.64+0xc], R3 ;  /* 0x00000c0304007986 */ /* 0x0009e2000c101908 */
[----:B------:R-:W-:Y:S05]  /*3790*/  BRA `(.L_x_289) ;  /* 0x0000000000247947 */ /* 0x000fea0003800000 */
.L_x_288:
[----:B------:R-:W3:Y:S01]  /*37a0*/  LDCU UR7, c[0x0][0x39c] ;  /* 0x00007380ff0777ac */ /* 0x000ee20008000800 */
[----:B------:R-:W-:Y:S01]  /*37b0*/  BSSY.RECONVERGENT B0, `(.L_x_289) ;  /* 0x0000007000007945 */ /* 0x000fe20003800200 */
[----:B---3--:R-:W-:-:S04]  /*37c0*/  ISETP.GE.AND P1, PT, R0, UR7, PT ;  /* 0x0000000700007c0c */ /* 0x008fc8000bf26270 */
[----:B------:R-:W-:-:S13]  /*37d0*/  ISETP.GE.OR P1, PT, R10, UR6, P1 ;  /* 0x000000060a007c0c */ /* 0x000fda0008f26670 */
[----:B------:R-:W-:Y:S05]  /*37e0*/  @P1 BRA `(.L_x_290) ;  /* 0x00000000000c1947 */ /* 0x000fea0003800000 */
[----:B-12---:R-:W2:Y:S02]  /*37f0*/  LDG.E R3, desc[UR8][R4.64+0xc] ;  /* 0x00000c0804037981 */ /* 0x006ea4000c1e1900 */
[----:B--2---:R-:W-:-:S05]  /*3800*/  VIMNMX R3, PT, PT, R20, R3, PT ;  /* 0x0000000314037248 */ /* 0x004fca0003fe0100 */
[----:B------:R3:W-:Y:S02]  /*3810*/  STG.E desc[UR8][R4.64+0xc], R3 ;  /* 0x00000c0304007986 */ /* 0x0007e4000c101908 */
.L_x_290:
[----:B------:R-:W-:Y:S05]  /*3820*/  BSYNC.RECONVERGENT B0 ;  /* 0x0000000000007941 */ /* 0x000fea0003800200 */
.L_x_289:
[----:B------:R-:W-:Y:S01]  /*3830*/  VIADD R11, R6, 0x4 ;  /* 0x00000004060b7836 */ /* 0x000fe20000000000 */
[----:B------:R-:W-:Y:S06]  /*3840*/  @P0 BRA `(.L_x_291) ;  /* 0x0000000000100947 */ /* 0x000fec0003800000 */
[----:B-1----:R-:W5:Y:S02]  /*3850*/  LDG.E R2, desc[UR8][R4.64+0x10] ;  /* 0x0000100804027981 */ /* 0x002f64000c1e1900 */
[----:B-----5:R-:W-:-:S05]  /*3860*/  VIMNMX R115, PT, PT, R2, R115, PT ;  /* 0x0000007302737248 */ /* 0x020fca0003fe0100 */
[----:B------:R1:W-:Y:S01]  /*3870*/  STG.E desc[UR8][R4.64+0x10], R115 ;  /* 0x0000107304007986 */ /* 0x0003e2000c101908 */
[----:B------:R-:W-:Y:S05]  /*3880*/  BRA `(.L_x_292) ;  /* 0x0000000000247947 */ /* 0x000fea0003800000 */
.L_x_291:
[----:B------:R-:W5:Y:S01]  /*3890*/  LDCU UR7, c[0x0][0x39c] ;  /* 0x00007380ff0777ac */ /* 0x000f620008000800 */
[----:B------:R-:W-:Y:S01]  /*38a0*/  BSSY.RECONVERGENT B0, `(.L_x_292) ;  /* 0x0000007000007945 */ /* 0x000fe20003800200 */
[----:B-----5:R-:W-:-:S04]  /*38b0*/  ISETP.GE.AND P1, PT, R0, UR7, PT ;  /* 0x0000000700007c0c */ /* 0x020fc8000bf26270 */
[----:B------:R-:W-:-:S13]  /*38c0*/  ISETP.GE.OR P1, PT, R11, UR6, P1 ;  /* 0x000000060b007c0c */ /* 0x000fda0008f26670 */
[----:B------:R-:W-:Y:S05]  /*38d0*/  @P1 BRA `(.L_x_293) ;  /* 0x00000000000c1947 */ /* 0x000fea0003800000 */
[----:B-1----:R-:W5:Y:S02]  /*38e0*/  LDG.E R2, desc[UR8][R4.64+0x10] ;  /* 0x0000100804027981 */ /* 0x002f64000c1e1900 */
[----:B-----5:R-:W-:-:S05]  /*38f0*/  VIMNMX R115, PT, PT, R115, R2, PT ;  /* 0x0000000273737248 */ /* 0x020fca0003fe0100 */
[----:B------:R1:W-:Y:S02]  /*3900*/  STG.E desc[UR8][R4.64+0x10], R115 ;  /* 0x0000107304007986 */ /* 0x0003e4000c101908 */
.L_x_293:
[----:B------:R-:W-:Y:S05]  /*3910*/  BSYNC.RECONVERGENT B0 ;  /* 0x0000000000007941 */ /* 0x000fea0003800200 */
.L_x_292:
[----:B------:R-:W-:Y:S01]  /*3920*/  VIADD R12, R6, 0x5 ;  /* 0x00000005060c7836 */ /* 0x000fe20000000000 */
[----:B------:R-:W-:Y:S06]  /*3930*/  @P0 BRA `(.L_x_294) ;  /* 0x0000000000100947 */ /* 0x000fec0003800000 */
[----:B-1234-:R-:W2:Y:S02]  /*3940*/  LDG.E R3, desc[UR8][R4.64+0x14] ;  /* 0x0000140804037981 */ /* 0x01eea4000c1e1900 */
[----:B--2---:R-:W-:-:S05]  /*3950*/  VIMNMX R3, PT, PT, R3, R114, PT ;  /* 0x0000007203037248 */ /* 0x004fca0003fe0100 */
[----:B------:R1:W-:Y:S01]  /*3960*/  STG.E desc[UR8][R4.64+0x14], R3 ;  /* 0x0000140304007986 */ /* 0x0003e2000c101908 */
[----:B------:R-:W-:Y:S05]  /*3970*/  BRA `(.L_x_295) ;  /* 0x0000000000247947 */ /* 0x000fea0003800000 */
.L_x_294:
[----:B------:R-:W5:Y:S01]  /*3980*/  LDCU UR7, c[0x0][0x39c] ;  /* 0x00007380ff0777ac */ /* 0x000f620008000800 */
[----:B------:R-:W-:Y:S01]  /*3990*/  BSSY.RECONVERGENT B0, `(.L_x_295) ;  /* 0x0000007000007945 */ /* 0x000fe20003800200 */
[----:B-----5:R-:W-:-:S04]  /*39a0*/  ISETP.GE.AND P1, PT, R0, UR7, PT ;  /* 0x0000000700007c0c */ /* 0x020fc8000bf26270 */
[----:B------:R-:W-:-:S13]  /*39b0*/  ISETP.GE.OR P1, PT, R12, UR6, P1 ;  /* 0x000000060c007c0c */ /* 0x000fda0008f26670 */
[----:B------:R-:W-:Y:S05]  /*39c0*/  @P1 BRA `(.L_x_296) ;  /* 0x00000000000c1947 */ /* 0x000fea0003800000 */
[----:B-1234-:R-:W2:Y:S02]  /*39d0*/  LDG.E R3, desc[UR8][R4.64+0x14] ;  /* 0x0000140804037981 */ /* 0x01eea4000c1e1900 */
[----:B--2---:R-:W-:-:S05]  /*39e0*/  VIMNMX R3, PT, PT, R114, R3, PT ;  /* 0x0000000372037248 */ /* 0x004fca0003fe0100 */
[----:B------:R1:W-:Y:S02]  /*39f0*/  STG.E desc[UR8][R4.64+0x14], R3 ;  /* 0x0000140304007986 */ /* 0x0003e4000c101908 */
.L_x_296:
[----:B------:R-:W-:Y:S05]  /*3a00*/  BSYNC.RECONVERGENT B0 ;  /* 0x0000000000007941 */ /* 0x000fea0003800200 */
.L_x_295:
[----:B------:R-:W-:Y:S01]  /*3a10*/  VIADD R13, R6, 0x6 ;  /* 0x00000006060d7836 */ /* 0x000fe20000000000 */
[----:B------:R-:W-:Y:S06]  /*3a20*/  @P0 BRA `(.L_x_297) ;  /* 0x0000000000100947 */ /* 0x000fec0003800000 */
[----:B-1----:R-:W5:Y:S02]  /*3a30*/  LDG.E R2, desc[UR8][R4.64+0x18] ;  /* 0x0000180804027981 */ /* 0x002f64000c1e1900 */
[----:B-----5:R-:W-:-:S05]  /*3a40*/  VIMNMX R45, PT, PT, R2, R45, PT ;  /* 0x0000002d022d7248 */ /* 0x020fca0003fe0100 */
[----:B------:R1:W-:Y:S01]  /*3a50*/  STG.E desc[UR8][R4.64+0x18], R45 ;  /* 0x0000182d04007986 */ /* 0x0003e2000c101908 */
[----:B------:R-:W-:Y:S05]  /*3a60*/  BRA `(.L_x_298) ;  /* 0x0000000000247947 */ /* 0x000fea0003800000 */
.L_x_297:
        /* <DEDUP_REMOVED lines=8> */
.L_x_299:
[----:B------:R-:W-:Y:S05]  /*3af0*/  BSYNC.RECONVERGENT B0 ;  /* 0x0000000000007941 */ /* 0x000fea0003800200 */
.L_x_298:
[----:B------:R-:W-:Y:S01]  /*3b00*/  VIADD R14, R6, 0x7 ;  /* 0x00000007060e7836 */ /* 0x000fe20000000000 */
[----:B------:R-:W-:Y:S06]  /*3b10*/  @P0 BRA `(.L_x_300) ;  /* 0x0000000000100947 */ /* 0x000fec0003800000 */
[----:B-1234-:R-:W2:Y:S02]  /*3b20*/  LDG.E R3, desc[UR8][R4.64+0x1c] ;  /* 0x00001c0804037981 */ /* 0x01eea4000c1e1900 */
[----:B--2---:R-:W-:-:S05]  /*3b30*/  VIMNMX R3, PT, PT, R3, R72, PT ;  /* 0x0000004803037248 */ /* 0x004fca0003fe0100 */
[----:B------:R1:W-:Y:S01]  /*3b40*/  STG.E desc[UR8][R4.64+0x1c], R3 ;  /* 0x00001c0304007986 */ /* 0x0003e2000c101908 */
[----:B------:R-:W-:Y:S05]  /*3b50*/  BRA `(.L_x_301) ;  /* 0x0000000000247947 */ /* 0x000fea0003800000 */
.L_x_300:
        /* <DEDUP_REMOVED lines=8> */
.L_x_302:
[----:B------:R-:W-:Y:S05]  /*3be0*/  BSYNC.RECONVERGENT B0 ;  /* 0x0000000000007941 */ /* 0x000fea0003800200 */
.L_x_301:
[----:B------:R-:W-:Y:S02]  /*3bf0*/  VIADD R17, R17, UR6 ;  /* 0x0000000611117c36 */ /* 0x000fe40008000000 */
[----:B------:R-:W-:Y:S01]  /*3c00*/  VIADD R16, R0, 0x1 ;  /* 0x0000000100107836 */ /* 0x000fe20000000000 */
[----:B------:R-:W-:Y:S06]  /*3c10*/  @P0 BRA `(.L_x_303) ;  /* 0x00000000001c0947 */ /* 0x000fec0003800000 */
[----:B-1234-:R-:W1:Y:S01]  /*3c20*/  LDC.64 R2, c[0x0][0x390] ;  /* 0x0000e400ff027b82 */ /* 0x01ee620000000a00 */
[----:B0-----:R-:W-:-:S04]  /*3c30*/  IMAD.IADD R5, R6, 0x1, R17 ;  /* 0x0000000106057824 */ /* 0x001fc800078e0211 */
[----:B-1----:R-:W-:-:S05]  /*3c40*/  IMAD.WIDE R2, R5, 0x4, R2 ;  /* 0x0000000405027825 */ /* 0x002fca00078e0202 */
[----:B------:R-:W2:Y:S02]  /*3c50*/  LDG.E R4, desc[UR8][R2.64] ;  /* 0x0000000802047981 */ /* 0x000ea4000c1e1900 */
[----:B--2---:R-:W-:-:S05]  /*3c60*/  VIMNMX R69, PT, PT, R4, R69, PT ;  /* 0x0000004504457248 */ /* 0x004fca0003fe0100 */
[----:B------:R0:W-:Y:S01]  /*3c70*/  STG.E desc[UR8][R2.64], R69 ;  /* 0x0000004502007986 */ /* 0x0001e2000c101908 */
[----:B------:R-:W-:Y:S05]  /*3c80*/  BRA `(.L_x_304) ;  /* 0x0000000000307947 */ /* 0x000fea0003800000 */
.L_x_303:
[----:B------:R-:W5:Y:S01]  /*3c90*/  LDCU UR7, c[0x0][0x39c] ;  /* 0x00007380ff0777ac */ /* 0x000f620008000800 */
[----:B------:R-:W-:Y:S01]  /*3ca0*/  BSSY.RECONVERGENT B0, `(.L_x_304) ;  /* 0x000000a000007945 */ /* 0x000fe20003800200 */
[----:B-----5:R-:W-:-:S04]  /*3cb0*/  ISETP.GE.AND P1, PT, R16, UR7, PT ;  /* 0x0000000710007c0c */ /* 0x020fc8000bf26270 */
[----:B------:R-:W-:-:S13]  /*3cc0*/  ISETP.GE.OR P1, PT, R6, UR6, P1 ;  /* 0x0000000606007c0c */ /* 0x000fda0008f26670 */
[----:B------:R-:W-:Y:S05]  /*3cd0*/  @P1 BRA `(.L_x_305) ;  /* 0x0000000000181947 */ /* 0x000fea0003800000 */
[----:B-1234-:R-:W1:Y:S01]  /*3ce0*/  LDC.64 R2, c[0x0][0x390] ;  /* 0x0000e400ff027b82 */ /* 0x01ee620000000a00 */
[----:B0-----:R-:W-:-:S04]  /*3cf0*/  IMAD.IADD R5, R6, 0x1, R17 ;  /* 0x0000000106057824 */ /* 0x001fc800078e0211 */
[----:B-1----:R-:W-:-:S05]  /*3d00*/  IMAD.WIDE R2, R5, 0x4, R2 ;  /* 0x0000000405027825 */ /* 0x002fca00078e0202 */
[----:B------:R-:W2:Y:S02]  /*3d10*/  LDG.E R4, desc[UR8][R2.64] ;  /* 0x0000000802047981 */ /* 0x000ea4000c1e1900 */
[----:B--2---:R-:W-:-:S05]  /*3d20*/  VIMNMX R69, PT, PT, R69, R4, PT ;  /* 0x0000000445457248 */ /* 0x004fca0003fe0100 */
[----:B------:R0:W-:Y:S02]  /*3d30*/  STG.E desc[UR8][R2.64], R69 ;  /* 0x0000004502007986 */ /* 0x0001e4000c101908 */
.L_x_305:
[----:B------:R-:W-:Y:S05]  /*3d40*/  BSYNC.RECONVERGENT B0 ;  /* 0x0000000000007941 */ /* 0x000fea0003800200 */
.L_x_304:
[----:B01234-:R-:W-:-:S04]  /*3d50*/  IADD3 R3, P1, PT, R6, R17, RZ ;  /* 0x0000001106037210 */ /* 0x01ffc80007f3e0ff */
[----:B------:R-:W-:Y:S02]  /*3d60*/  LEA.HI.X.SX32 R4, R17, R7, 0x1, P1 ;  /* 0x0000000711047211 */ /* 0x000fe400008f0eff */
[----:B------:R-:W-:-:S04]  /*3d70*/  LEA R2, P1, R3, UR4, 0x2 ;  /* 0x0000000403027c11 */ /* 0x000fc8000f8210ff */
[----:B------:R-:W-:Y:S01]  /*3d80*/  LEA.HI.X R3, R3, UR5, R4, 0x2, P1 ;  /* 0x0000000503037c11 */ /* 0x000fe200088f1404 */
[----:B------:R-:W-:Y:S08]  /*3d90*/  @P0 BRA `(.L_x_306) ;  /* 0x0000000000100947 */ /* 0x000ff00003800000 */
[----:B------:R-:W2:Y:S02]  /*3da0*/  LDG.E R5, desc[UR8][R2.64+0x4] ;  /* 0x0000040802057981 */ /* 0x000ea4000c1e1900 */
[----:B--2---:R-:W-:-:S05]  /*3db0*/  VIMNMX R5, PT, PT, R5, R92, PT ;  /* 0x0000005c05057248 */ /* 0x004fca0003fe0100 */
[----:B------:R0:W-:Y:S01]  /*3dc0*/  STG.E desc[UR8][R2.64+0x4], R5 ;  /* 0x0000040502007986 */ /* 0x0001e2000c101908 */
[----:B------:R-:W-:Y:S05]  /*3dd0*/  BRA `(.L_x_307) ;  /* 0x0000000000247947 */ /* 0x000fea0003800000 */
.L_x_306:
[----:B------:R-:W0:Y:S01]  /*3de0*/  LDCU UR7, c[0x0][0x39c] ;  /* 0x00007380ff0777ac */ /* 0x000e220008000800 */
[----:B------:R-:W-:Y:S01]  /*3df0*/  BSSY.RECONVERGENT B0, `(.L_x_307) ;  /* 0x0000007000007945 */ /* 0x000fe20003800200 */
[----:B0-----:R-:W-:-:S04]  /*3e00*/  ISETP.GE.AND P1, PT, R16, UR7, PT ;  /* 0x0000000710007c0c */ /* 0x001fc8000bf26270 */
[----:B------:R-:W-:-:S13]  /*3e10*/  ISETP.GE.OR P1, PT, R8, UR6, P1 ;  /* 0x0000000608007c0c */ /* 0x000fda0008f26670 */
[----:B------:R-:W-:Y:S05]  /*3e20*/  @P1 BRA `(.L_x_308) ;  /* 0x00000000000c1947 */ /* 0x000fea0003800000 */
[----:B------:R-:W2:Y:S02]  /*3e30*/  LDG.E R5, desc[UR8][R2.64+0x4] ;  /* 0x0000040802057981 */ /* 0x000ea4000c1e1900 */
[----:B--2---:R-:W-:-:S05]  /*3e40*/  VIMNMX R5, PT, PT, R92, R5, PT ;  /* 0x000000055c057248 */ /* 0x004fca0003fe0100 */
[----:B------:R0:W-:Y:S02]  /*3e50*/  STG.E desc[UR8][R2.64+0x4], R5 ;  /* 0x0000040502007986 */ /* 0x0001e4000c101908 */
.L_x_308:
[----:B------:R-:W-:Y:S05]  /*3e60*/  BSYNC.RECONVERGENT B0 ;  /* 0x0000000000007941 */ /* 0x000fea0003800200 */
.L_x_307:
[----:B------:R-:W-:Y:S05]  /*3e70*/  @P0 BRA `(.L_x_309) ;  /* 0x0000000000100947 */ /* 0x000fea0003800000 */
[----:B------:R-:W2:Y:S02]  /*3e80*/  LDG.E R4, desc[UR8][R2.64+0x8] ;  /* 0x0000080802047981 */ /* 0x000ea4000c1e1900 */
[----:B--2---:R-:W-:-:S05]  /*3e90*/  VIMNMX R15, PT, PT, R4, R15, PT ;  /* 0x0000000f040f7248 */ /* 0x004fca0003fe0100 */
[----:B------:R1:W-:Y:S01]  /*3ea0*/  STG.E desc[UR8][R2.64+0x8], R15 ;  /* 0x0000080f02007986 */ /* 0x0003e2000c101908 */
[----:B------:R-:W-:Y:S05]  /*3eb0*/  BRA `(.L_x_310) ;  /* 0x0000000000247947 */ /* 0x000fea0003800000 */
.L_x_309:
[----:B------:R-:W1:Y:S01]  /*3ec0*/  LDCU UR7, c[0x0][0x39c] ;  /* 0x00007380ff0777ac */ /* 0x000e620008000800 */
[----:B------:R-:W-:Y:S01]  /*3ed0*/  BSSY.RECONVERGENT B0, `(.L_x_310) ;  /* 0x0000007000007945 */ /* 0x000fe20003800200 */
[----:B-1----:R-:W-:-:S04]  /*3ee0*/  ISETP.GE.AND P1, PT, R16, UR7, PT ;  /* 0x0000000710007c0c */ /* 0x002fc8000bf26270 */
[----:B------:R-:W-:-:S13]  /*3ef0*/  ISETP.GE.OR P1, PT, R9, UR6, P1 ;  /* 0x0000000609007c0c */ /* 0x000fda0008f26670 */
[----:B------:R-:W-:Y:S05]  /*3f00*/  @P1 BRA `(.L_x_311) ;  /* 0x00000000000c1947 */ /* 0x000fea0003800000 */
[----:B------:R-:W2:Y:S02]  /*3f10*/  LDG.E R4, desc[UR8][R2.64+0x8] ;  /* 0x0000080802047981 */ /* 0x000ea4000c1e1900 */
[----:B--2---:R-:W-:-:S05]  /*3f20*/  VIMNMX R15, PT, PT, R15, R4, PT ;  /* 0x000000040f0f7248 */ /* 0x004fca0003fe0100 */
[----:B------:R1:W-:Y:S02]  /*3f30*/  STG.E desc[UR8][R2.64+0x8], R15 ;  /* 0x0000080f02007986 */ /* 0x0003e4000c101908 */
.L_x_311:
[----:B------:R-:W-:Y:S05]  /*3f40*/  BSYNC.RECONVERGENT B0 ;  /* 0x0000000000007941 */ /* 0x000fea0003800200 */
.L_x_310:
[----:B------:R-:W-:Y:S05]  /*3f50*/  @P0 BRA `(.L_x_312) ;  /* 0x0000000000100947 */ /* 0x000fea0003800000 */
[----:B0-----:R-:W2:Y:S02]  /*3f60*/  LDG.E R5, desc[UR8][R2.64+0xc] ;  /* 0x00000c0802057981 */ /* 0x001ea4000c1e1900 */
[----:B--2---:R-:W-:-:S05]  /*3f70*/  VIMNMX R5, PT, PT, R5, R112, PT ;  /* 0x0000007005057248 */ /* 0x004fca0003fe0100 */
[----:B------:R3:W-:Y:S01]  /*3f80*/  STG.E desc[UR8][R2.64+0xc], R5 ;  /* 0x00000c0502007986 */ /* 0x0007e2000c101908 */
[----:B------:R-:W-:Y:S05]  /*3f90*/  BRA `(.L_x_313) ;  /* 0x0000000000247947 */ /* 0x000fea0003800000 */
.L_x_312:
[----:B------:R-:W2:Y:S01]  /*3fa0*/  LDCU UR7, c[0x0][0x39c] ;  /* 0x00007380ff0777ac */ /* 0x000ea20008000800 */
[----:B------:R-:W-:Y:S01]  /*3fb0*/  BSSY.RECONVERGENT B0, `(.L_x_313) ;  /* 0x0000007000007945 */ /* 0x000fe20003800200 */
[----:B--2---:R-:W-:-:S04]  /*3fc0*/  ISETP.GE.AND P1, PT, R16, UR7, PT ;  /* 0x0000000710007c0c */ /* 0x004fc8000bf26270 */
[----:B------:R-:W-:-:S13]  /*3fd0*/  ISETP.GE.OR P1, PT, R10, UR6, P1 ;  /* 0x000000060a007c0c */ /* 0x000fda0008f26670 */
[----:B------:R-:W-:Y:S05]  /*3fe0*/  @P1 BRA `(.L_x_314) ;  /* 0x00000000000c1947 */ /* 0x000fea0003800000 */
[----:B0-----:R-:W2:Y:S02]  /*3ff0*/  LDG.E R5, desc[UR8][R2.64+0xc] ;  /* 0x00000c0802057981 */ /* 0x001ea4000c1e1900 */
[----:B--2---:R-:W-:-:S05]  /*4000*/  VIMNMX R5, PT, PT, R112, R5, PT ;  /* 0x0000000570057248 */ /* 0x004fca0003fe0100 */
[----:B------:R2:W-:Y:S02]  /*4010*/  STG.E desc[UR8][R2.64+0xc], R5 ;  /* 0x00000c0502007986 */ /* 0x0005e4000c101908 */
.L_x_314:
[----:B------:R-:W-:Y:S05]  /*4020*/  BSYNC.RECONVERGENT B0 ;  /* 0x0000000000007941 */ /* 0x000fea0003800200 */
.L_x_313:
[----:B------:R-:W-:Y:S05]  /*4030*/  @P0 BRA `(.L_x_315) ;  /* 0x0000000000100947 */ /* 0x000fea0003800000 */
[----:B------:R-:W4:Y:S02]  /*4040*/  LDG.E R4, desc[UR8][R2.64+0x10] ;  /* 0x0000100802047981 */ /* 0x000f24000c1e1900 */
[----:B----4-:R-:W-:-:S05]  /*4050*/  VIMNMX R113, PT, PT, R4, R113, PT ;  /* 0x0000007104717248 */ /* 0x010fca0003fe0100 */
[----:B------:R4:W-:Y:S01]  /*4060*/  STG.E desc[UR8][R2.64+0x10], R113 ;  /* 0x0000107102007986 */ /* 0x0009e2000c101908 */
[----:B------:R-:W-:Y:S05]  /*4070*/  BRA `(.L_x_316) ;  /* 0x0000000000247947 */ /* 0x000fea0003800000 */
.L_x_315:
[----:B------:R-:W4:Y:S01]  /*4080*/  LDCU UR7, c[0x0][0x39c] ;  /* 0x00007380ff0777ac */ /* 0x000f220008000800 */
[----:B------:R-:W-:Y:S01]  /*4090*/  BSSY.RECONVERGENT B0, `(.L_x_316) ;  /* 0x0000007000007945 */ /* 0x000fe20003800200 */
[----:B----4-:R-:W-:-:S04]  /*40a0*/  ISETP.GE.AND P1, PT, R16, UR7, PT ;  /* 0x0000000710007c0c */ /* 0x010fc8000bf26270 */
[----:B------:R-:W-:-:S13]  /*40b0*/  ISETP.GE.OR P1, PT, R11, UR6, P1 ;  /* 0x000000060b007c0c */ /* 0x000fda0008f26670 */
[----:B------:R-:W-:Y:S05]  /*40c0*/  @P1 BRA `(.L_x_317) ;  /* 0x00000000000c1947 */ /* 0x000fea0003800000 */
[----:B------:R-:W4:Y:S02]  /*40d0*/  LDG.E R4, desc[UR8][R2.64+0x10] ;  /* 0x0000100802047981 */ /* 0x000f24000c1e1900 */
[----:B----4-:R-:W-:-:S05]  /*40e0*/  VIMNMX R113, PT, PT, R113, R4, PT ;  /* 0x0000000471717248 */ /* 0x010fca0003fe0100 */
[----:B------:R4:W-:Y:S02]  /*40f0*/  STG.E desc[UR8][R2.64+0x10], R113 ;  /* 0x0000107102007986 */ /* 0x0009e4000c101908 */
.L_x_317:
[----:B------:R-:W-:Y:S05]  /*4100*/  BSYNC.RECONVERGENT B0 ;  /* 0x0000000000007941 */ /* 0x000fea0003800200 */
.L_x_316:
[----:B------:R-:W-:Y:S05]  /*4110*/  @P0 BRA `(.L_x_318) ;  /* 0x0000000000100947 */ /* 0x000fea0003800000 */
[----:B0-23--:R-:W2:Y:S02]  /*4120*/  LDG.E R5, desc[UR8][R2.64+0x14] ;  /* 0x0000140802057981 */ /* 0x00dea4000c1e1900 */
[----:B--2---:R-:W-:-:S05]  /*4130*/  VIMNMX R5, PT, PT, R5, R22, PT ;  /* 0x0000001605057248 */ /* 0x004fca0003fe0100 */
[----:B------:R0:W-:Y:S01]  /*4140*/  STG.E desc[UR8][R2.64+0x14], R5 ;  /* 0x0000140502007986 */ /* 0x0001e2000c101908 */
[----:B------:R-:W-:Y:S05]  /*4150*/  BRA `(.L_x_319) ;  /* 0x0000000000247947 */ /* 0x000fea0003800000 */
.L_x_318:
[----:B------:R-:W5:Y:S01]  /*4160*/  LDCU UR7, c[0x0][0x39c] ;  /* 0x00007380ff0777ac */ /* 0x000f620008000800 */
[----:B------:R-:W-:Y:S01]  /*4170*/  BSSY.RECONVERGENT B0, `(.L_x_319) ;  /* 0x0000007000007945 */ /* 0x000fe20003800200 */
[----:B-----5:R-:W-:-:S04]  /*4180*/  ISETP.GE.AND P1, PT, R16, UR7, PT ;  /* 0x0000000710007c0c */ /* 0x020fc8000bf26270 */
[----:B------:R-:W-:-:S13]  /*4190*/  ISETP.GE.OR P1, PT, R12, UR6, P1 ;  /* 0x000000060c007c0c */ /* 0x000fda0008f26670 */
[----:B------:R-:W-:Y:S05]  /*41a0*/  @P1 BRA `(.L_x_320) ;  /* 0x00000000000c1947 */ /* 0x000fea0003800000 */
[----:B0-23--:R-:W2:Y:S02]  /*41b0*/  LDG.E R5, desc[UR8][R2.64+0x14] ;  /* 0x0000140802057981 */ /* 0x00dea4000c1e1900 */
[----:B--2---:R-:W-:-:S05]  /*41c0*/  VIMNMX R5, PT, PT, R22, R5, PT ;  /* 0x0000000516057248 */ /* 0x004fca0003fe0100 */
[----:B------:R0:W-:Y:S02]  /*41d0*/  STG.E desc[UR8][R2.64+0x14], R5 ;  /* 0x0000140502007986 */ /* 0x0001e4000c101908 */
.L_x_320:
[----:B------:R-:W-:Y:S05]  /*41e0*/  BSYNC.RECONVERGENT B0 ;  /* 0x0000000000007941 */ /* 0x000fea0003800200 */
.L_x_319:
[----:B------:R-:W-:Y:S05]  /*41f0*/  @P0 BRA `(.L_x_321) ;  /* 0x0000000000100947 */ /* 0x000fea0003800000 */
[----:B------:R-:W5:Y:S02]  /*4200*/  LDG.E R4, desc[UR8][R2.64+0x18] ;  /* 0x0000180802047981 */ /* 0x000f64000c1e1900 */
[----:B-----5:R-:W-:-:S05]  /*4210*/  VIMNMX R23, PT, PT, R4, R23, PT ;  /* 0x0000001704177248 */ /* 0x020fca0003fe0100 */
[----:B------:R0:W-:Y:S01]  /*4220*/  STG.E desc[UR8][R2.64+0x18], R23 ;  /* 0x0000181702007986 */ /* 0x0001e2000c101908 */
[----:B------:R-:W-:Y:S05]  /*4230*/  BRA `(.L_x_322) ;  /* 0x0000000000247947 */ /* 0x000fea0003800000 */
.L_x_321:
[----:B------:R-:W5:Y:S01]  /*4240*/  LDCU UR7, c[0x0][0x39c] ;  /* 0x00007380ff0777ac */ /* 0x000f620008000800 */
[----:B------:R-:W-:Y:S01]  /*4250*/  BSSY.RECONVERGENT B0, `(.L_x_322) ;  /* 0x0000007000007945 */ /* 0x000fe20003800200 */
[----:B-----5:R-:W-:-:S04]  /*4260*/  ISETP.GE.AND P1, PT, R16, UR7, PT ;  /* 0x0000000710007c0c */ /* 0x020fc8000bf26270 */
[----:B------:R-:W-:-:S13]  /*4270*/  ISETP.GE.OR P1, PT, R13, UR6, P1 ;  /* 0x000000060d007c0c */ /* 0x000fda0008f26670 */
[----:B------:R-:W-:Y:S05]  /*4280*/  @P1 BRA `(.L_x_323) ;  /* 0x00000000000c1947 */ /* 0x000fea0003800000 */
[----:B------:R-:W5:Y:S02]  /*4290*/  LDG.E R4, desc[UR8][R2.64+0x18] ;  /* 0x0000180802047981 */ /* 0x000f64000c1e1900 */
[----:B-----5:R-:W-:-:S05]  /*42a0*/  VIMNMX R23, PT, PT, R23, R4, PT ;  /* 0x0000000417177248 */ /* 0x020fca0003fe0100 */
[----:B------:R0:W-:Y:S02]  /*42b0*/  STG.E desc[UR8][R2.64+0x18], R23 ;  /* 0x0000181702007986 */ /* 0x0001e4000c101908 */
.L_x_323:
[----:B------:R-:W-:Y:S05]  /*42c0*/  BSYNC.RECONVERGENT B0 ;  /* 0x0000000000007941 */ /* 0x000fea0003800200 */
.L_x_322:
[----:B------:R-:W-:Y:S05]  /*42d0*/  @P0 BRA `(.L_x_324) ;  /* 0x0000000000100947 */ /* 0x000fea0003800000 */
[----:B0-23--:R-:W2:Y:S02]  /*42e0*/  LDG.E R5, desc[UR8][R2.64+0x1c] ;  /* 0x00001c0802057981 */ /* 0x00dea4000c1e1900 */
[----:B--2---:R-:W-:-:S05]  /*42f0*/  VIMNMX R5, PT, PT, R5, R42, PT ;  /* 0x0000002a05057248 */ /* 0x004fca0003fe0100 */
[----:B------:R0:W-:Y:S01]  /*4300*/  STG.E desc[UR8][R2.64+0x1c], R5 ;  /* 0x00001c0502007986 */ /* 0x0001e2000c101908 */
[----:B------:R-:W-:Y:S05]  /*4310*/  BRA `(.L_x_325) ;  /* 0x0000000000247947 */ /* 0x000fea0003800000 */
.L_x_324:
        /* <DEDUP_REMOVED lines=8> */
.L_x_326:
[----:B------:R-:W-:Y:S05]  /*43a0*/  BSYNC.RECONVERGENT B0 ;  /* 0x0000000000007941 */ /* 0x000fea0003800200 */
.L_x_325:
[----:B------:R-:W-:Y:S02]  /*43b0*/  VIADD R17, R17, UR6 ;  /* 0x0000000611117c36 */ /* 0x000fe40008000000 */
[----:B-1----:R-:W-:Y:S01]  /*43c0*/  VIADD R15, R0, 0x2 ;  /* 0x00000002000f7836 */ /* 0x002fe20000000000 */
[----:B------:R-:W-:Y:S06]  /*43d0*/  @P0 BRA `(.L_x_327) ;  /* 0x00000000001c0947 */ /* 0x000fec0003800000 */
[----:B0-234-:R-:W0:Y:S01]  /*43e0*/  LDC.64 R2, c[0x0][0x390] ;  /* 0x0000e400ff027b82 */ /* 0x01de220000000a00 */
[----:B------:R-:W-:-:S04]  /*43f0*/  IMAD.IADD R5, R6, 0x1, R17 ;  /* 0x0000000106057824 */ /* 0x000fc800078e0211 */
[----:B0-----:R-:W-:-:S05]  /*4400*/  IMAD.WIDE R2, R5, 0x4, R2 ;  /* 0x0000000405027825 */ /* 0x001fca00078e0202 */
[----:B------:R-:W2:Y:S02]  /*4410*/  LDG.E R4, desc[UR8][R2.64] ;  /* 0x0000000802047981 */ /* 0x000ea4000c1e1900 */
[----:B--2---:R-:W-:-:S05]  /*4420*/  VIMNMX R41, PT, PT, R4, R41, PT ;  /* 0x0000002904297248 */ /* 0x004fca0003fe0100 */
[----:B------:R0:W-:Y:S01]  /*4430*/  STG.E desc[UR8][R2.64], R41 ;  /* 0x0000002902007986 */ /* 0x0001e2000c101908 */
[----:B------:R-:W-:Y:S05]  /*4440*/  BRA `(.L_x_328) ;  /* 0x0000000000307947 */ /* 0x000fea0003800000 */
.L_x_327:
[----:B------:R-:W1:Y:S01]  /*4450*/  LDCU UR7, c[0x0][0x39c] ;  /* 0x00007380ff0777ac */ /* 0x000e620008000800 */
[----:B------:R-:W-:Y:S01]  /*4460*/  BSSY.RECONVERGENT B0, `(.L_x_328) ;  /* 0x000000a000007945 */ /* 0x000fe20003800200 */
[----:B-1----:R-:W-:-:S04]  /*4470*/  ISETP.GE.AND P1, PT, R15, UR7, PT ;  /* 0x000000070f007c0c */ /* 0x002fc8000bf26270 */
[----:B------:R-:W-:-:S13]  /*4480*/  ISETP.GE.OR P1, PT, R6, UR6, P1 ;  /* 0x0000000606007c0c */ /* 0x000fda0008f26670 */
[----:B------:R-:W-:Y:S05]  /*4490*/  @P1 BRA `(.L_x_329) ;  /* 0x0000000000181947 */ /* 0x000fea0003800000 */
[----:B0-234-:R-:W0:Y:S01]  /*44a0*/  LDC.64 R2, c[0x0][0x390] ;  /* 0x0000e400ff027b82 */ /* 0x01de220000000a00 */
[----:B------:R-:W-:-:S04]  /*44b0*/  IMAD.IADD R5, R6, 0x1, R17 ;  /* 0x0000000106057824 */ /* 0x000fc800078e0211 */
[----:B0-----:R-:W-:-:S05]  /*44c0*/  IMAD.WIDE R2, R5, 0x4, R2 ;  /* 0x0000000405027825 */ /* 0x001fca00078e0202 */
[----:B------:R-:W2:Y:S02]  /*44d0*/  LDG.E R4, desc[UR8][R2.64] ;  /* 0x0000000802047981 */ /* 0x000ea4000c1e1900 */
[----:B--2---:R-:W-:-:S05]  /*44e0*/  VIMNMX R41, PT, PT, R41, R4, PT ;  /* 0x0000000429297248 */ /* 0x004fca0003fe0100 */
[----:B------:R1:W-:Y:S02]  /*44f0*/  STG.E desc[UR8][R2.64], R41 ;  /* 0x0000002902007986 */ /* 0x0003e4000c101908 */
.L_x_329:
[----:B------:R-:W-:Y:S05]  /*4500*/  BSYNC.RECONVERGENT B0 ;  /* 0x0000000000007941 */ /* 0x000fea0003800200 */
.L_x_328:
        /* <DEDUP_REMOVED lines=9> */
.L_x_330:
        /* <DEDUP_REMOVED lines=8> */
.L_x_332:
[----:B------:R-:W-:Y:S05]  /*4620*/  BSYNC.RECONVERGENT B0 ;  /* 0x0000000000007941 */ /* 0x000fea0003800200 */
.L_x_331:
[----:B------:R-:W-:Y:S05]  /*4630*/  @P0 BRA `(.L_x_333) ;  /* 0x0000000000100947 */ /* 0x000fea0003800000 */
[----:B------:R-:W2:Y:S02]  /*4640*/  LDG.E R4, desc[UR8][R2.64+0x8] ;  /* 0x0000080802047981 */ /* 0x000ea4000c1e1900 */
[----:B--2---:R-:W-:-:S05]  /*4650*/  VIMNMX R43, PT, PT, R4, R43, PT ;  /* 0x0000002b042b7248 */ /* 0x004fca0003fe0100 */
[----:B------:R1:W-:Y:S01]  /*4660*/  STG.E desc[UR8][R2.64+0x8], R43 ;  /* 0x0000082b02007986 */ /* 0x0003e2000c101908 */
[----:B------:R-:W-:Y:S05]  /*4670*/  BRA `(.L_x_334) ;  /* 0x0000000000247947 */ /* 0x000fea0003800000 */
.L_x_333:
        /* <DEDUP_REMOVED lines=8> */
.L_x_335:
[----:B------:R-:W-:Y:S05]  /*4700*/  BSYNC.RECONVERGENT B0 ;  /* 0x0000000000007941 */ /* 0x000fea0003800200 */
.L_x_334:
[----:B------:R-:W-:Y:S05]  /*4710*/  @P0 BRA `(.L_x_336) ;  /* 0x0000000000100947 */ /* 0x000fea0003800000 */
[----:B0-----:R-:W2:Y:S02]  /*4720*/  LDG.E R5, desc[UR8][R2.64+0xc] ;  /* 0x00000c0802057981 */ /* 0x001ea4000c1e1900 */
[----:B--2---:R-:W-:-:S05]  /*4730*/  VIMNMX R5, PT, PT, R5, R96, PT ;  /* 0x0000006005057248 */ /* 0x004fca0003fe0100 */
[----:B------:R3:W-:Y:S01]  /*4740*/  STG.E desc[UR8][R2.64+0xc], R5 ;  /* 0x00000c0502007986 */ /* 0x0007e2000c101908 */
[----:B------:R-:W-:Y:S05]  /*4750*/  BRA `(.L_x_337) ;  /* 0x0000000000247947 */ /* 0x000fea0003800000 */
.L_x_336:
        /* <DEDUP_REMOVED lines=8> */
.L_x_338:
[----:B------:R-:W-:Y:S05]  /*47e0*/  BSYNC.RECONVERGENT B0 ;  /* 0x0000000000007941 */ /* 0x000fea0003800200 */
.L_x_337:
[----:B------:R-:W-:Y:S05]  /*47f0*/  @P0 BRA `(.L_x_339) ;  /* 0x0000000000100947 */ /* 0x000fea0003800000 */
[----:B------:R-:W4:Y:S02]  /*4800*/  LDG.E R4, desc[UR8][R2.64+0x10] ;  /* 0x0000100802047981 */ /* 0x000f24000c1e1900 */
[----:B----4-:R-:W-:-:S05]  /*4810*/  VIMNMX R73, PT, PT, R4, R73, PT ;  /* 0x0000004904497248 */ /* 0x010fca0003fe0100 */
[----:B------:R4:W-:Y:S01]  /*4820*/  STG.E desc[UR8][R2.64+0x10], R73 ;  /* 0x0000104902007986 */ /* 0x0009e2000c101908 */
[----:B------:R-:W-:Y:S05]  /*4830*/  BRA `(.L_x_340) ;  /* 0x0000000000247947 */ /* 0x000fea0003800000 */
.L_x_339:
        /* <DEDUP_REMOVED lines=8> */
.L_x_341:
[----:B------:R-:W-:Y:S05]  /*48c0*/  BSYNC.RECONVERGENT B0 ;  /* 0x0000000000007941 */ /* 0x000fea0003800200 */
.L_x_340:
[----:B------:R-:W-:Y:S05]  /*48d0*/  @P0 BRA `(.L_x_342) ;  /* 0x0000000000100947 */ /* 0x000fea0003800000 */
[----:B0-23--:R-:W2:Y:S02]  /*48e0*/  LDG.E R5, desc[UR8][R2.64+0x14] ;  /* 0x0000140802057981 */ /* 0x00dea4000c1e1900 */
[----:B--2---:R-:W-:-:S05]  /*48f0*/  VIMNMX R5, PT, PT, R5, R78, PT ;  /* 0x0000004e05057248 */ /* 0x004fca0003fe0100 */
[----:B------:R0:W-:Y:S01]  /*4900*/  STG.E desc[UR8][R2.64+0x14], R5 ;  /* 0x0000140502007986 */ /* 0x0001e2000c101908 */
[----:B------:R-:W-:Y:S05]  /*4910*/  BRA `(.L_x_343) ;  /* 0x0000000000247947 */ /* 0x000fea0003800000 */
.L_x_342:
        /* <DEDUP_REMOVED lines=8> */
.L_x_344:
[----:B------:R-:W-:Y:S05]  /*49a0*/  BSYNC.RECONVERGENT B0 ;  /* 0x0000000000007941 */ /* 0x000fea0003800200 */
.L_x_343:
[----:B------:R-:W-:Y:S05]  /*49b0*/  @P0 BRA `(.L_x_345) ;  /* 0x0000000000100947 */ /* 0x000fea0003800000 */
[----:B------:R-:W5:Y:S02]  /*49c0*/  LDG.E R4, desc[UR8][R2.64+0x18] ;  /* 0x0000180802047981 */ /* 0x000f64000c1e1900 */
[----:B-----5:R-:W-:-:S05]  /*49d0*/  VIMNMX R81, PT, PT, R4, R81, PT ;  /* 0x0000005104517248 */ /* 0x020fca0003fe0100 */
[----:B------:R0:W-:Y:S01]  /*49e0*/  STG.E desc[UR8][R2.64+0x18], R81 ;  /* 0x0000185102007986 */ /* 0x0001e2000c101908 */
[----:B------:R-:W-:Y:S05]  /*49f0*/  BRA `(.L_x_346) ;  /* 0x0000000000247947 */ /* 0x000fea0003800000 */
.L_x_345:
        /* <DEDUP_REMOVED lines=8> */
.L_x_347:
[----:B------:R-:W-:Y:S05]  /*4a80*/  BSYNC.RECONVERGENT B0 ;  /* 0x0000000000007941 */ /* 0x000fea0003800200 */
.L_x_346:
[----:B------:R-:W-:Y:S05]  /*4a90*/  @P0 BRA `(.L_x_348) ;  /* 0x0000000000100947 */ /* 0x000fea0003800000 */
[----:B0-23--:R-:W2:Y:S02]  /*4aa0*/  LDG.E R5, desc[UR8][R2.64+0x1c] ;  /* 0x00001c0802057981 */ /* 0x00dea4000c1e1900 */
[----:B--2---:R-:W-:-:S05]  /*4ab0*/  VIMNMX R5, PT, PT, R5, R68, PT ;  /* 0x0000004405057248 */ /* 0x004fca0003fe0100 */
[----:B------:R0:W-:Y:S01]  /*4ac0*/  STG.E desc[UR8][R2.64+0x1c], R5 ;  /* 0x00001c0502007986 */ /* 0x0001e2000c101908 */
[----:B------:R-:W-:Y:S05]  /*4ad0*/  BRA `(.L_x_349) ;  /* 0x0000000000247947 */ /* 0x000fea0003800000 */
.L_x_348:
        /* <DEDUP_REMOVED lines=8> */
.L_x_350:
[----:B------:R-:W-:Y:S05]  /*4b60*/  BSYNC.RECONVERGENT B0 ;  /* 0x0000000000007941 */ /* 0x000fea0003800200 */
.L_x_349:
[----:B------:R-:W-:Y:S02]  /*4b70*/  VIADD R17, R17, UR6 ;  /* 0x0000000611117c36 */ /* 0x000fe40008000000 */
[----:B------:R-:W-:Y:S01]  /*4b80*/  VIADD R15, R0, 0x3 ;  /* 0x00000003000f7836 */ /* 0x000fe20000000000 */
[----:B------:R-:W-:Y:S06]  /*4b90*/  @P0 BRA `(.L_x_351) ;  /* 0x00000000001c0947 */ /* 0x000fec0003800000 */
[----:B01234-:R-:W0:Y:S01]  /*4ba0*/  LDC.64 R2, c[0x0][0x390] ;  /* 0x0000e400ff027b82 */ /* 0x01fe220000000a00 */
[----:B------:R-:W-:-:S04]  /*4bb0*/  IMAD.IADD R5, R6, 0x1, R17 ;  /* 0x0000000106057824 */ /* 0x000fc800078e0211 */
[----:B0-----:R-:W-:-:S05]  /*4bc0*/  IMAD.WIDE R2, R5, 0x4, R2 ;  /* 0x0000000405027825 */ /* 0x001fca00078e0202 */
[----:B------:R-:W2:Y:S02]  /*4bd0*/  LDG.E R4, desc[UR8][R2.64] ;  /* 0x0000000802047981 */ /* 0x000ea4000c1e1900 */
[----:B--2---:R-:W-:-:S05]  /*4be0*/  VIMNMX R29, PT, PT, R4, R29, PT ;  /* 0x0000001d041d7248 */ /* 0x004fca0003fe0100 */
[----:B------:R0:W-:Y:S01]  /*4bf0*/  STG.E desc[UR8][R2.64], R29 ;  /* 0x0000001d02007986 */ /* 0x0001e2000c101908 */
[----:B------:R-:W-:Y:S05]  /*4c00*/  BRA `(.L_x_352) ;  /* 0x0000000000307947 */ /* 0x000fea0003800000 */
.L_x_351:
[----:B------:R-:W5:Y:S01]  /*4c10*/  LDCU UR7, c[0x0][0x39c] ;  /* 0x00007380ff0777ac */ /* 0x000f620008000800 */
[----:B------:R-:W-:Y:S01]  /*4c20*/  BSSY.RECONVERGENT B0, `(.L_x_352) ;  /* 0x000000a000007945 */ /* 0x000fe20003800200 */
[----:B-----5:R-:W-:-:S04]  /*4c30*/  ISETP.GE.AND P1, PT, R15, UR7, PT ;  /* 0x000000070f007c0c */ /* 0x020fc8000bf26270 */
[----:B------:R-:W-:-:S13]  /*4c40*/  ISETP.GE.OR P1, PT, R6, UR6, P1 ;  /* 0x0000000606007c0c */ /* 0x000fda0008f26670 */
[----:B------:R-:W-:Y:S05]  /*4c50*/  @P1 BRA `(.L_x_353) ;  /* 0x0000000000181947 */ /* 0x000fea0003800000 */
[----:B01234-:R-:W0:Y:S01]  /*4c60*/  LDC.64 R2, c[0x0][0x390] ;  /* 0x0000e400ff027b82 */ /* 0x01fe220000000a00 */
[----:B------:R-:W-:-:S04]  /*4c70*/  IMAD.IADD R5, R6, 0x1, R17 ;  /* 0x0000000106057824 */ /* 0x000fc800078e0211 */
[----:B0-----:R-:W-:-:S05]  /*4c80*/  IMAD.WIDE R2, R5, 0x4, R2 ;  /* 0x0000000405027825 */ /* 0x001fca00078e0202 */
[----:B------:R-:W2:Y:S02]  /*4c90*/  LDG.E R4, desc[UR8][R2.64] ;  /* 0x0000000802047981 */ /* 0x000ea4000c1e1900 */
[----:B--2---:R-:W-:-:S05]  /*4ca0*/  VIMNMX R29, PT, PT, R29, R4, PT ;  /* 0x000000041d1d7248 */ /* 0x004fca0003fe0100 */
[----:B------:R0:W-:Y:S02]  /*4cb0*/  STG.E desc[UR8][R2.64], R29 ;  /* 0x0000001d02007986 */ /* 0x0001e4000c101908 */
.L_x_353:
[----:B------:R-:W-:Y:S05]  /*4cc0*/  BSYNC.RECONVERGENT B0 ;  /* 0x0000000000007941 */ /* 0x000fea0003800200 */
.L_x_352:
        /* <DEDUP_REMOVED lines=9> */
.L_x_354:
        /* <DEDUP_REMOVED lines=8> */
.L_x_356:
[----:B------:R-:W-:Y:S05]  /*4de0*/  BSYNC.RECONVERGENT B0 ;  /* 0x0000000000007941 */ /* 0x000fea0003800200 */
.L_x_355:
[----:B------:R-:W-:Y:S05]  /*4df0*/  @P0 BRA `(.L_x_357) ;  /* 0x0000000000100947 */ /* 0x000fea0003800000 */
[----:B------:R-:W2:Y:S02]  /*4e00*/  LDG.E R4, desc[UR8][R2.64+0x8] ;  /* 0x0000080802047981 */ /* 0x000ea4000c1e1900 */
[----:B--2---:R-:W-:-:S05]  /*4e10*/  VIMNMX R85, PT, PT, R4, R85, PT ;  /* 0x0000005504557248 */ /* 0x004fca0003fe0100 */
[----:B------:R1:W-:Y:S01]  /*4e20*/  STG.E desc[UR8][R2.64+0x8], R85 ;  /* 0x0000085502007986 */ /* 0x0003e2000c101908 */
[----:B------:R-:W-:Y:S05]  /*4e30*/  BRA `(.L_x_358) ;  /* 0x0000000000247947 */ /* 0x000fea0003800000 */
.L_x_357:
        /* <DEDUP_REMOVED lines=8> */
.L_x_359:
[----:B------:R-:W-:Y:S05]  /*4ec0*/  BSYNC.RECONVERGENT B0 ;  /* 0x0000000000007941 */ /* 0x000fea0003800200 */
.L_x_358:
[----:B------:R-:W-:Y:S05]  /*4ed0*/  @P0 BRA `(.L_x_360) ;  /* 0x0000000000100947 */ /* 0x000fea0003800000 */
[----:B0-----:R-:W2:Y:S02]  /*4ee0*/  LDG.E R5, desc[UR8][R2.64+0xc] ;  /* 0x00000c0802057981 */ /* 0x001ea4000c1e1900 */
[----:B--2---:R-:W-:-:S05]  /*4ef0*/  VIMNMX R5, PT, PT, R5, R30, PT ;  /* 0x0000001e05057248 */ /* 0x004fca0003fe0100 */
[----:B------:R3:W-:Y:S01]  /*4f00*/  STG.E desc[UR8][R2.64+0xc], R5 ;  /* 0x00000c0502007986 */ /* 0x0007e2000c101908 */
[----:B------:R-:W-:Y:S05]  /*4f10*/  BRA `(.L_x_361) ;  /* 0x0000000000247947 */ /* 0x000fea0003800000 */
.L_x_360:
        /* <DEDUP_REMOVED lines=8> */
.L_x_362:
[----:B------:R-:W-:Y:S05]  /*4fa0*/  BSYNC.RECONVERGENT B0 ;  /* 0x0000000000007941 */ /* 0x000fea0003800200 */
.L_x_361:
[----:B------:R-:W-:Y:S05]  /*4fb0*/  @P0 BRA `(.L_x_363) ;  /* 0x0000000000100947 */ /* 0x000fea0003800000 */
[----:B------:R-:W4:Y:S02]  /*4fc0*/  LDG.E R4, desc[UR8][R2.64+0x10] ;  /* 0x0000100802047981 */ /* 0x000f24000c1e1900 */
[----:B----4-:R-:W-:-:S05]  /*4fd0*/  VIMNMX R119, PT, PT, R4, R119, PT ;  /* 0x0000007704777248 */ /* 0x010fca0003fe0100 */
[----:B------:R4:W-:Y:S01]  /*4fe0*/  STG.E desc[UR8][R2.64+0x10], R119 ;  /* 0x0000107702007986 */ /* 0x0009e2000c101908 */
[----:B------:R-:W-:Y:S05]  /*4ff0*/  BRA `(.L_x_364) ;  /* 0x0000000000247947 */ /* 0x000fea0003800000 */
.L_x_363:
        /* <DEDUP_REMOVED lines=8> */
.L_x_365:
[----:B------:R-:W-:Y:S05]  /*5080*/  BSYNC.RECONVERGENT B0 ;  /* 0x0000000000007941 */ /* 0x000fea0003800200 */
.L_x_364:
[----:B------:R-:W-:Y:S05]  /*5090*/  @P0 BRA `(.L_x_366) ;  /* 0x0000000000100947 */ /* 0x000fea0003800000 */
[----:B0-23--:R-:W2:Y:S02]  /*50a0*/  LDG.E R5, desc[UR8][R2.64+0x14] ;  /* 0x0000140802057981 */ /* 0x00dea4000c1e1900 */
[----:B--2---:R-:W-:-:S05]  /*50b0*/  VIMNMX R5, PT, PT, R5, R80, PT ;  /* 0x0000005005057248 */ /* 0x004fca0003fe0100 */
[----:B------:R0:W-:Y:S01]  /*50c0*/  STG.E desc[UR8][R2.64+0x14], R5 ;  /* 0x0000140502007986 */ /* 0x0001e2000c101908 */
[----:B------:R-:W-:Y:S05]  /*50d0*/  BRA `(.L_x_367) ;  /* 0x0000000000247947 */ /* 0x000fea0003800000 */
.L_x_366:
        /* <DEDUP_REMOVED lines=8> */
.L_x_368:
[----:B------:R-:W-:Y:S05]  /*5160*/  BSYNC.RECONVERGENT B0 ;  /* 0x0000000000007941 */ /* 0x000fea0003800200 */
.L_x_367:
[----:B------:R-:W-:Y:S05]  /*5170*/  @P0 BRA `(.L_x_369) ;  /* 0x0000000000100947 */ /* 0x000fea0003800000 */
[----:B------:R-:W5:Y:S02]  /*5180*/  LDG.E R4, desc[UR8][R2.64+0x18] ;  /* 0x0000180802047981 */ /* 0x000f64000c1e1900 */
[----:B-----5:R-:W-:-:S05]  /*5190*/  VIMNMX R125, PT, PT, R4, R125, PT ;  /* 0x0000007d047d7248 */ /* 0x020fca0003fe0100 */
[----:B------:R0:W-:Y:S01]  /*51a0*/  STG.E desc[UR8][R2.64+0x18], R125 ;  /* 0x0000187d02007986 */ /* 0x0001e2000c101908 */
[----:B------:R-:W-:Y:S05]  /*51b0*/  BRA `(.L_x_370) ;  /* 0x0000000000247947 */ /* 0x000fea0003800000 */
.L_x_369:
        /* <DEDUP_REMOVED lines=8> */
.L_x_371:
[----:B------:R-:W-:Y:S05]  /*5240*/  BSYNC.RECONVERGENT B0 ;  /* 0x0000000000007941 */ /* 0x000fea0003800200 */
.L_x_370:
[----:B------:R-:W-:Y:S05]  /*5250*/  @P0 BRA `(.L_x_372) ;  /* 0x0000000000100947 */ /* 0x000fea0003800000 */
[----:B------:R-:W5:Y:S02]  /*5260*/  LDG.E R4, desc[UR8][R2.64+0x1c] ;  /* 0x00001c0802047981 */ /* 0x000f64000c1e1900 */
[----:B-----5:R-:W-:-:S05]  /*5270*/  VIMNMX R75, PT, PT, R4, R75, PT ;  /* 0x0000004b044b7248 */ /* 0x020fca0003fe0100 */
[----:B------:R0:W-:Y:S01]  /*5280*/  STG.E desc[UR8][R2.64+0x1c], R75 ;  /* 0x00001c4b02007986 */ /* 0x0001e2000c101908 */
[----:B------:R-:W-:Y:S05]  /*5290*/  BRA `(.L_x_373) ;  /* 0x0000000000247947 */ /* 0x000fea0003800000 */
.L_x_372:
        /* <DEDUP_REMOVED lines=8> */
.L_x_374:
[----:B------:R-:W-:Y:S05]  /*5320*/  BSYNC.RECONVERGENT B0 ;  /* 0x0000000000007941 */ /* 0x000fea0003800200 */
.L_x_373:
        /* <DEDUP_REMOVED lines=10> */
.L_x_375:
        /* <DEDUP_REMOVED lines=11> */
.L_x_377:
[----:B------:R-:W-:Y:S05]  /*5480*/  BSYNC.RECONVERGENT B0 ;  /* 0x0000000000007941 */ /* 0x000fea0003800200 */
.L_x_376:
        /* <DEDUP_REMOVED lines=9> */
.L_x_378:
        /* <DEDUP_REMOVED lines=8> */
.L_x_380:
[----:B------:R-:W-:Y:S05]  /*55a0*/  BSYNC.RECONVERGENT B0 ;  /* 0x0000000000007941 */ /* 0x000fea0003800200 */
.L_x_379:
[----:B------:R-:W-:Y:S05]  /*55b0*/  @P0 BRA `(.L_x_381) ;  /* 0x0000000000100947 */ /* 0x000fea0003800000 */
[----:B------:R-:W2:Y:S02]  /*55c0*/  LDG.E R4, desc[UR8][R2.64+0x8] ;  /* 0x0000080802047981 */ /* 0x000ea4000c1e1900 */
[----:B--2---:R-:W-:-:S05]  /*55d0*/  VIMNMX R89, PT, PT, R4, R89, PT ;  /* 0x0000005904597248 */ /* 0x004fca0003fe0100 */
[----:B------:R1:W-:Y:S01]  /*55e0*/  STG.E desc[UR8][R2.64+0x8], R89 ;  /* 0x0000085902007986 */ /* 0x0003e2000c101908 */
[----:B------:R-:W-:Y:S05]  /*55f0*/  BRA `(.L_x_382) ;  /* 0x0000000000247947 */ /* 0x000fea0003800000 */
.L_x_381:
        /* <DEDUP_REMOVED lines=8> */
.L_x_383:
[----:B------:R-:W-:Y:S05]  /*5680*/  BSYNC.RECONVERGENT B0 ;  /* 0x0000000000007941 */ /* 0x000fea0003800200 */
.L_x_382:
[----:B------:R-:W-:Y:S05]  /*5690*/  @P0 BRA `(.L_x_384) ;  /* 0x0000000000100947 */ /* 0x000fea0003800000 */
[----:B0-----:R-:W2:Y:S02]  /*56a0*/  LDG.E R5, desc[UR8][R2.64+0xc] ;  /* 0x00000c0802057981 */ /* 0x001ea4000c1e1900 */
[----:B--2---:R-:W-:-:S05]  /*56b0*/  VIMNMX R5, PT, PT, R5, R82, PT ;  /* 0x0000005205057248 */ /* 0x004fca0003fe0100 */
[----:B------:R3:W-:Y:S01]  /*56c0*/  STG.E desc[UR8][R2.64+0xc], R5 ;  /* 0x00000c0502007986 */ /* 0x0007e2000c101908 */
[----:B------:R-:W-:Y:S05]  /*56d0*/  BRA `(.L_x_385) ;  /* 0x0000000000247947 */ /* 0x000fea0003800000 */
.L_x_384:
        /* <DEDUP_REMOVED lines=8> */
.L_x_386:
[----:B------:R-:W-:Y:S05]  /*5760*/  BSYNC.RECONVERGENT B0 ;  /* 0x0000000000007941 */ /* 0x000fea0003800200 */
.L_x_385:
[----:B------:R-:W-:Y:S05]  /*5770*/  @P0 BRA `(.L_x_387) ;  /* 0x0000000000100947 */ /* 0x000fea0003800000 */
[----:B------:R-:W4:Y:S02]  /*5780*/  LDG.E R4, desc[UR8][R2.64+0x10] ;  /* 0x0000100802047981 */ /* 0x000f24000c1e1900 */
[----:B----4-:R-:W-:-:S05]  /*5790*/  VIMNMX R111, PT, PT, R4, R111, PT ;  /* 0x0000006f046f7248 */ /* 0x010fca0003fe0100 */
[----:B------:R4:W-:Y:S01]  /*57a0*/  STG.E desc[UR8][R2.64+0x10], R111 ;  /* 0x0000106f02007986 */ /* 0x0009e2000c101908 */
[----:B------:R-:W-:Y:S05]  /*57b0*/  BRA `(.L_x_388) ;  /* 0x0000000000247947 */ /* 0x000fea0003800000 */
.L_x_387:
        /* <DEDUP_REMOVED lines=8> */
.L_x_389:
[----:B------:R-:W-:Y:S05]  /*5840*/  BSYNC.RECONVERGENT B0 ;  /* 0x0000000000007941 */ /* 0x000fea0003800200 */
.L_x_388:
[----:B------:R-:W-:Y:S05]  /*5850*/  @P0 BRA `(.L_x_390) ;  /* 0x0000000000100947 */ /* 0x000fea0003800000 */
[----:B0-23--:R-:W2:Y:S02]  /*5860*/  LDG.E R5, desc[UR8][R2.64+0x14] ;  /* 0x0000140802057981 */ /* 0x00dea4000c1e1900 */
[----:B--2---:R-:W-:-:S05]  /*5870*/  VIMNMX R5, PT, PT, R5, R100, PT ;  /* 0x0000006405057248 */ /* 0x004fca0003fe0100 */
[----:B------:R0:W-:Y:S01]  /*5880*/  STG.E desc[UR8][R2.64+0x14], R5 ;  /* 0x0000140502007986 */ /* 0x0001e2000c101908 */
[----:B------:R-:W-:Y:S05]  /*5890*/  BRA `(.L_x_391) ;  /* 0x0000000000247947 */ /* 0x000fea0003800000 */
.L_x_390:
        /* <DEDUP_REMOVED lines=8> */
.L_x_392:
[----:B------:R-:W-:Y:S05]  /*5920*/  BSYNC.RECONVERGENT B0 ;  /* 0x0000000000007941 */ /* 0x000fea0003800200 */
.L_x_391:
[----:B------:R-:W-:Y:S05]  /*5930*/  @P0 BRA `(.L_x_393) ;  /* 0x0000000000100947 */ /* 0x000fea0003800000 */
[----:B------:R-:W5:Y:S02]  /*5940*/  LDG.E R4, desc[UR8][R2.64+0x18] ;  /* 0x0000180802047981 */ /* 0x000f64000c1e1900 */
[----:B-----5:R-:W-:-:S05]  /*5950*/  VIMNMX R121, PT, PT, R4, R121, PT ;  /* 0x0000007904797248 */ /* 0x020fca0003fe0100 */
[----:B------:R0:W-:Y:S01]  /*5960*/  STG.E desc[UR8][R2.64+0x18], R121 ;  /* 0x0000187902007986 */ /* 0x0001e2000c101908 */
[----:B------:R-:W-:Y:S05]  /*5970*/  BRA `(.L_x_394) ;  /* 0x0000000000247947 */ /* 0x000fea0003800000 */
.L_x_393:
        /* <DEDUP_REMOVED lines=8> */
.L_x_395:
[----:B------:R-:W-:Y:S05]  /*5a00*/  BSYNC.RECONVERGENT B0 ;  /* 0x0000000000007941 */ /* 0x000fea0003800200 */
.L_x_394:
[----:B------:R-:W-:Y:S05]  /*5a10*/  @P0 BRA `(.L_x_396) ;  /* 0x0000000000100947 */ /* 0x000fea0003800000 */
[----:B0-23--:R-:W2:Y:S02]  /*5a20*/  LDG.E R5, desc[UR8][R2.64+0x1c] ;  /* 0x00001c0802057981 */ /* 0x00dea4000c1e1900 */
[----:B--2---:R-:W-:-:S05]  /*5a30*/  VIMNMX R5, PT, PT, R5, R102, PT ;  /* 0x0000006605057248 */ /* 0x004fca0003fe0100 */
[----:B------:R0:W-:Y:S01]  /*5a40*/  STG.E desc[UR8][R2.64+0x1c], R5 ;  /* 0x00001c0502007986 */ /* 0x0001e2000c101908 */
[----:B------:R-:W-:Y:S05]  /*5a50*/  BRA `(.L_x_397) ;  /* 0x0000000000247947 */ /* 0x000fea0003800000 */
.L_x_396:
        /* <DEDUP_REMOVED lines=8> */
.L_x_398:
[----:B------:R-:W-:Y:S05]  /*5ae0*/  BSYNC.RECONVERGENT B0 ;  /* 0x0000000000007941 */ /* 0x000fea0003800200 */
.L_x_397:
        /* <DEDUP_REMOVED lines=10> */
.L_x_399:
        /* <DEDUP_REMOVED lines=11> */
.L_x_401:
[----:B------:R-:W-:Y:S05]  /*5c40*/  BSYNC.RECONVERGENT B0 ;  /* 0x0000000000007941 */ /* 0x000fea0003800200 */
.L_x_400:
        /* <DEDUP_REMOVED lines=9> */
.L_x_402:
        /* <DEDUP_REMOVED lines=8> */
.L_x_404:
[----:B------:R-:W-:Y:S05]  /*5d60*/  BSYNC.RECONVERGENT B0 ;  /* 0x0000000000007941 */ /* 0x000fea0003800200 */
.L_x_403:
[----:B------:R-:W-:Y:S05]  /*5d70*/  @P0 BRA `(.L_x_405) ;  /* 0x0000000000100947 */ /* 0x000fea0003800000 */
[----:B------:R-:W2:Y:S02]  /*5d80*/  LDG.E R4, desc[UR8][R2.64+0x8] ;  /* 0x0000080802047981 */ /* 0x000ea4000c1e1900 */
[----:B--2---:R-:W-:-:S05]  /*5d90*/  VIMNMX R51, PT, PT, R4, R51, PT ;  /* 0x0000003304337248 */ /* 0x004fca0003fe0100 */
[----:B------:R2:W-:Y:S01]  /*5da0*/  STG.E desc[UR8][R2.64+0x8], R51 ;  /* 0x0000083302007986 */ /* 0x0005e2000c101908 */
[----:B------:R-:W-:Y:S05]  /*5db0*/  BRA `(.L_x_406) ;  /* 0x0000000000247947 */ /* 0x000fea0003800000 */
.L_x_405:
        /* <DEDUP_REMOVED lines=8> */
.L_x_407:
[----:B------:R-:W-:Y:S05]  /*5e40*/  BSYNC.RECONVERGENT B0 ;  /* 0x0000000000007941 */ /* 0x000fea0003800200 */
.L_x_406:
[----:B------:R-:W-:Y:S05]  /*5e50*/  @P0 BRA `(.L_x_408) ;  /* 0x0000000000100947 */ /* 0x000fea0003800000 */
[----:B0-----:R-:W3:Y:S02]  /*5e60*/  LDG.E R5, desc[UR8][R2.64+0xc] ;  /* 0x00000c0802057981 */ /* 0x001ee4000c1e1900 */
[----:B---3--:R-:W-:-:S05]  /*5e70*/  VIMNMX R5, PT, PT, R5, R38, PT ;  /* 0x0000002605057248 */ /* 0x008fca0003fe0100 */
[----:B------:R0:W-:Y:S01]  /*5e80*/  STG.E desc[UR8][R2.64+0xc], R5 ;  /* 0x00000c0502007986 */ /* 0x0001e2000c101908 */
[----:B------:R-:W-:Y:S05]  /*5e90*/  BRA `(.L_x_409) ;  /* 0x0000000000247947 */ /* 0x000fea0003800000 */
.L_x_408:
[----:B------:R-:W3:Y:S01]  /*5ea0*/  LDCU UR7, c[0x0][0x39c] ;  /* 0x00007380ff0777ac */ /* 0x000ee20008000800 */
[----:B------:R-:W-:Y:S01]  /*5eb0*/  BSSY.RECONVERGENT B0, `(.L_x_409) ;  /* 0x0000007000007945 */ /* 0x000fe20003800200 */
[----:B---3--:R-:W-:-:S04]  /*5ec0*/  ISETP.GE.AND P1, PT, R15, UR7, PT ;  /* 0x000000070f007c0c */ /* 0x008fc8000bf26270 */
[----:B------:R-:W-:-:S13]  /*5ed0*/  ISETP.GE.OR P1, PT, R10, UR6, P1 ;  /* 0x000000060a007c0c */ /* 0x000fda0008f26670 */
[----:B------:R-:W-:Y:S05]  /*5ee0*/  @P1 BRA `(.L_x_410) ;  /* 0x00000000000c1947 */ /* 0x000fea0003800000 */
[----:B0-----:R-:W3:Y:S02]  /*5ef0*/  LDG.E R5, desc[UR8][R2.64+0xc] ;  /* 0x00000c0802057981 */ /* 0x001ee4000c1e1900 */
[----:B---3--:R-:W-:-:S05]  /*5f00*/  VIMNMX R5, PT, PT, R38, R5, PT ;  /* 0x0000000526057248 */ /* 0x008fca0003fe0100 */
[----:B------:R3:W-:Y:S02]  /*5f10*/  STG.E desc[UR8][R2.64+0xc], R5 ;  /* 0x00000c0502007986 */ /* 0x0007e4000c101908 */
.L_x_410:
[----:B------:R-:W-:Y:S05]  /*5f20*/  BSYNC.RECONVERGENT B0 ;  /* 0x0000000000007941 */ /* 0x000fea0003800200 */
.L_x_409:
[----:B------:R-:W-:Y:S05]  /*5f30*/  @P0 BRA `(.L_x_411) ;  /* 0x0000000000100947 */ /* 0x000fea0003800000 */
[----:B------:R-:W4:Y:S02]  /*5f40*/  LDG.E R4, desc[UR8][R2.64+0x10] ;  /* 0x0000100802047981 */ /* 0x000f24000c1e1900 */
[----:B----4-:R-:W-:-:S05]  /*5f50*/  VIMNMX R93, PT, PT, R4, R93, PT ;  /* 0x0000005d045d7248 */ /* 0x010fca0003fe0100 */
[----:B------:R4:W-:Y:S01]  /*5f60*/  STG.E desc[UR8][R2.64+0x10], R93 ;  /* 0x0000105d02007986 */ /* 0x0009e2000c101908 */
[----:B------:R-:W-:Y:S05]  /*5f70*/  BRA `(.L_x_412) ;  /* 0x0000000000247947 */ /* 0x000fea0003800000 */
.L_x_411:
        /* <DEDUP_REMOVED lines=8> */
.L_x_413:
[----:B------:R-:W-:Y:S05]  /*6000*/  BSYNC.RECONVERGENT B0 ;  /* 0x0000000000007941 */ /* 0x000fea0003800200 */
.L_x_412:
[----:B------:R-:W-:Y:S05]  /*6010*/  @P0 BRA `(.L_x_414) ;  /* 0x0000000000100947 */ /* 0x000fea0003800000 */
[----:B0--3--:R-:W3:Y:S02]  /*6020*/  LDG.E R5, desc[UR8][R2.64+0x14] ;  /* 0x0000140802057981 */ /* 0x009ee4000c1e1900 */
[----:B---3--:R-:W-:-:S05]  /*6030*/  VIMNMX R5, PT, PT, R5, R48, PT ;  /* 0x0000003005057248 */ /* 0x008fca0003fe0100 */
[----:B------:R0:W-:Y:S01]  /*6040*/  STG.E desc[UR8][R2.64+0x14], R5 ;  /* 0x0000140502007986 */ /* 0x0001e2000c101908 */
[----:B------:R-:W-:Y:S05]  /*6050*/  BRA `(.L_x_415) ;  /* 0x0000000000247947 */ /* 0x000fea0003800000 */
.L_x_414:
[----:B------:R-:W5:Y:S01]  /*6060*/  LDCU UR7, c[0x0][0x39c] ;  /* 0x00007380ff0777ac */ /* 0x000f620008000800 */
[----:B------:R-:W-:Y:S01]  /*6070*/  BSSY.RECONVERGENT B0, `(.L_x_415) ;  /* 0x0000007000007945 */ /* 0x000fe20003800200 */
[----:B-----5:R-:W-:-:S04]  /*6080*/  ISETP.GE.AND P1, PT, R15, UR7, PT ;  /* 0x000000070f007c0c */ /* 0x020fc8000bf26270 */
[----:B------:R-:W-:-:S13]  /*6090*/  ISETP.GE.OR P1, PT, R12, UR6, P1 ;  /* 0x000000060c007c0c */ /* 0x000fda0008f26670 */
[----:B------:R-:W-:Y:S05]  /*60a0*/  @P1 BRA `(.L_x_416) ;  /* 0x00000000000c1947 */ /* 0x000fea0003800000 */
[----:B0--3--:R-:W3:Y:S02]  /*60b0*/  LDG.E R5, desc[UR8][R2.64+0x14] ;  /* 0x0000140802057981 */ /* 0x009ee4000c1e1900 */
[----:B---3--:R-:W-:-:S05]  /*60c0*/  VIMNMX R5, PT, PT, R48, R5, PT ;  /* 0x0000000530057248 */ /* 0x008fca0003fe0100 */
[----:B------:R0:W-:Y:S02]  /*60d0*/  STG.E desc[UR8][R2.64+0x14], R5 ;  /* 0x0000140502007986 */ /* 0x0001e4000c101908 */
.L_x_416:
[----:B------:R-:W-:Y:S05]  /*60e0*/  BSYNC.RECONVERGENT B0 ;  /* 0x0000000000007941 */ /* 0x000fea0003800200 */
.L_x_415:
[----:B------:R-:W-:Y:S05]  /*60f0*/  @P0 BRA `(.L_x_417) ;  /* 0x0000000000100947 */ /* 0x000fea0003800000 */
[----:B------:R-:W5:Y:S02]  /*6100*/  LDG.E R4, desc[UR8][R2.64+0x18] ;  /* 0x0000180802047981 */ /* 0x000f64000c1e1900 */
[----:B-----5:R-:W-:-:S05]  /*6110*/  VIMNMX R91, PT, PT, R4, R91, PT ;  /* 0x0000005b045b7248 */ /* 0x020fca0003fe0100 */
[----:B------:R0:W-:Y:S01]  /*6120*/  STG.E desc[UR8][R2.64+0x18], R91 ;  /* 0x0000185b02007986 */ /* 0x0001e2000c101908 */
[----:B------:R-:W-:Y:S05]  /*6130*/  BRA `(.L_x_418) ;  /* 0x0000000000247947 */ /* 0x000fea0003800000 */
.L_x_417:
        /* <DEDUP_REMOVED lines=8> */
.L_x_419:
[----:B------:R-:W-:Y:S05]  /*61c0*/  BSYNC.RECONVERGENT B0 ;  /* 0x0000000000007941 */ /* 0x000fea0003800200 */
.L_x_418:
[----:B------:R-:W-:Y:S05]  /*61d0*/  @P0 BRA `(.L_x_420) ;  /* 0x0000000000100947 */ /* 0x000fea0003800000 */
[----:B0--3--:R-:W3:Y:S02]  /*61e0*/  LDG.E R5, desc[UR8][R2.64+0x1c] ;  /* 0x00001c0802057981 */ /* 0x009ee4000c1e1900 */
[----:B---3--:R-:W-:-:S05]  /*61f0*/  VIMNMX R5, PT, PT, R5, R84, PT ;  /* 0x0000005405057248 */ /* 0x008fca0003fe0100 */
[----:B------:R0:W-:Y:S01]  /*6200*/  STG.E desc[UR8][R2.64+0x1c], R5 ;  /* 0x00001c0502007986 */ /* 0x0001e2000c101908 */
[----:B------:R-:W-:Y:S05]  /*6210*/  BRA `(.L_x_421) ;  /* 0x0000000000247947 */ /* 0x000fea0003800000 */
.L_x_420:
        /* <DEDUP_REMOVED lines=8> */
.L_x_422:
[----:B------:R-:W-:Y:S05]  /*62a0*/  BSYNC.RECONVERGENT B0 ;  /* 0x0000000000007941 */ /* 0x000fea0003800200 */
.L_x_421:
        /* <DEDUP_REMOVED lines=10> */
.L_x_423:
        /* <DEDUP_REMOVED lines=11> */
.L_x_425:
[----:B------:R-:W-:Y:S05]  /*6400*/  BSYNC.RECONVERGENT B0 ;  /* 0x0000000000007941 */ /* 0x000fea0003800200 */
.L_x_424:
        /* <DEDUP_REMOVED lines=9> */
.L_x_426:
        /* <DEDUP_REMOVED lines=8> */
.L_x_428:
[----:B------:R-:W-:Y:S05]  /*6520*/  BSYNC.RECONVERGENT B0 ;  /* 0x0000000000007941 */ /* 0x000fea0003800200 */
.L_x_427:
[----:B------:R-:W-:Y:S05]  /*6530*/  @P0 BRA `(.L_x_429) ;  /* 0x0000000000100947 */ /* 0x000fea0003800000 */
[----:B------:R-:W2:Y:S02]  /*6540*/  LDG.E R4, desc[UR8][R2.64+0x8] ;  /* 0x0000080802047981 */ /* 0x000ea4000c1e1900 */
[----:B--2---:R-:W-:-:S05]  /*6550*/  VIMNMX R95, PT, PT, R4, R95, PT ;  /* 0x0000005f045f7248 */ /* 0x004fca0003fe0100 */
[----:B------:R3:W-:Y:S01]  /*6560*/  STG.E desc[UR8][R2.64+0x8], R95 ;  /* 0x0000085f02007986 */ /* 0x0007e2000c101908 */
[----:B------:R-:W-:Y:S05]  /*6570*/  BRA `(.L_x_430) ;  /* 0x0000000000247947 */ /* 0x000fea0003800000 */
.L_x_429:
[----:B------:R-:W2:Y:S01]  /*6580*/  LDCU UR7, c[0x0][0x39c] ;  /* 0x00007380ff0777ac */ /* 0x000ea20008000800 */
[----:B------:R-:W-:Y:S01]  /*6590*/  BSSY.RECONVERGENT B0, `(.L_x_430) ;  /* 0x0000007000007945 */ /* 0x000fe20003800200 */
[----:B--2---:R-:W-:-:S04]  /*65a0*/  ISETP.GE.AND P1, PT, R15, UR7, PT ;  /* 0x000000070f007c0c */ /* 0x004fc8000bf26270 */
[----:B------:R-:W-:-:S13]  /*65b0*/  ISETP.GE.OR P1, PT, R9, UR6, P1 ;  /* 0x0000000609007c0c */ /* 0x000fda0008f26670 */
[----:B------:R-:W-:Y:S05]  /*65c0*/  @P1 BRA `(.L_x_431) ;  /* 0x00000000000c1947 */ /* 0x000fea0003800000 */
[----:B------:R-:W2:Y:S02]  /*65d0*/  LDG.E R4, desc[UR8][R2.64+0x8] ;  /* 0x0000080802047981 */ /* 0x000ea4000c1e1900 */
[----:B--2---:R-:W-:-:S05]  /*65e0*/  VIMNMX R95, PT, PT, R95, R4, PT ;  /* 0x000000045f5f7248 */ /* 0x004fca0003fe0100 */
[----:B------:R2:W-:Y:S02]  /*65f0*/  STG.E desc[UR8][R2.64+0x8], R95 ;  /* 0x0000085f02007986 */ /* 0x0005e4000c101908 */
.L_x_431:
[----:B------:R-:W-:Y:S05]  /*6600*/  BSYNC.RECONVERGENT B0 ;  /* 0x0000000000007941 */ /* 0x000fea0003800200 */
.L_x_430:
[----:B------:R-:W-:Y:S05]  /*6610*/  @P0 BRA `(.L_x_432) ;  /* 0x0000000000100947 */ /* 0x000fea0003800000 */
[----:B01----:R-:W4:Y:S02]  /*6620*/  LDG.E R5, desc[UR8][R2.64+0xc] ;  /* 0x00000c0802057981 */ /* 0x003f24000c1e1900 */
[----:B----4-:R-:W-:-:S05]  /*6630*/  VIMNMX R5, PT, PT, R5, R104, PT ;  /* 0x0000006805057248 */ /* 0x010fca0003fe0100 */
[----:B------:R0:W-:Y:S01]  /*6640*/  STG.E desc[UR8][R2.64+0xc], R5 ;  /* 0x00000c0502007986 */ /* 0x0001e2000c101908 */
[----:B------:R-:W-:Y:S05]  /*6650*/  BRA `(.L_x_433) ;  /* 0x0000000000247947 */ /* 0x000fea0003800000 */
.L_x_432:
[----:B------:R-:W4:Y:S01]  /*6660*/  LDCU UR7, c[0x0][0x39c] ;  /* 0x00007380ff0777ac */ /* 0x000f220008000800 */
[----:B------:R-:W-:Y:S01]  /*6670*/  BSSY.RECONVERGENT B0, `(.L_x_433) ;  /* 0x0000007000007945 */ /* 0x000fe20003800200 */
[----:B----4-:R-:W-:-:S04]  /*6680*/  ISETP.GE.AND P1, PT, R15, UR7, PT ;  /* 0x000000070f007c0c */ /* 0x010fc8000bf26270 */
[----:B------:R-:W-:-:S13]  /*6690*/  ISETP.GE.OR P1, PT, R10, UR6, P1 ;  /* 0x000000060a007c0c */ /* 0x000fda0008f26670 */
[----:B------:R-:W-:Y:S05]  /*66a0*/  @P1 BRA `(.L_x_434) ;  /* 0x00000000000c1947 */ /* 0x000fea0003800000 */
[----:B01----:R-:W4:Y:S02]  /*66b0*/  LDG.E R5, desc[UR8][R2.64+0xc] ;  /* 0x00000c0802057981 */ /* 0x003f24000c1e1900 */
[----:B----4-:R-:W-:-:S05]  /*66c0*/  VIMNMX R5, PT, PT, R104, R5, PT ;  /* 0x0000000568057248 */ /* 0x010fca0003fe0100 */
[----:B------:R4:W-:Y:S02]  /*66d0*/  STG.E desc[UR8][R2.64+0xc], R5 ;  /* 0x00000c0502007986 */ /* 0x0009e4000c101908 */
.L_x_434:
[----:B------:R-:W-:Y:S05]  /*66e0*/  BSYNC.RECONVERGENT B0 ;  /* 0x0000000000007941 */ /* 0x000fea0003800200 */
.L_x_433:
[----:B------:R-:W-:Y:S05]  /*66f0*/  @P0 BRA `(.L_x_435) ;  /* 0x0000000000100947 */ /* 0x000fea0003800000 */
[----:B------:R-:W5:Y:S02]  /*6700*/  LDG.E R4, desc[UR8][R2.64+0x10] ;  /* 0x0000100802047981 */ /* 0x000f64000c1e1900 */
[----:B-----5:R-:W-:-:S05]  /*6710*/  VIMNMX R105, PT, PT, R4, R105, PT ;  /* 0x0000006904697248 */ /* 0x020fca0003fe0100 */
[----:B------:R0:W-:Y:S01]  /*6720*/  STG.E desc[UR8][R2.64+0x10], R105 ;  /* 0x0000106902007986 */ /* 0x0001e2000c101908 */
[----:B------:R-:W-:Y:S05]  /*6730*/  BRA `(.L_x_436) ;  /* 0x0000000000247947 */ /* 0x000fea0003800000 */
.L_x_435:
        /* <DEDUP_REMOVED lines=8> */
.L_x_437:
[----:B------:R-:W-:Y:S05]  /*67c0*/  BSYNC.RECONVERGENT B0 ;  /* 0x0000000000007941 */ /* 0x000fea0003800200 */
.L_x_436:
[----:B------:R-:W-:Y:S05]  /*67d0*/  @P0 BRA `(.L_x_438) ;  /* 0x0000000000100947 */ /* 0x000fea0003800000 */
[----:B01--4-:R-:W4:Y:S02]  /*67e0*/  LDG.E R5, desc[UR8][R2.64+0x14] ;  /* 0x0000140802057981 */ /* 0x013f24000c1e1900 */
[----:B----4-:R-:W-:-:S05]  /*67f0*/  VIMNMX R5, PT, PT, R5, R106, PT ;  /* 0x0000006a05057248 */ /* 0x010fca0003fe0100 */
[----:B------:R0:W-:Y:S01]  /*6800*/  STG.E desc[UR8][R2.64+0x14], R5 ;  /* 0x0000140502007986 */ /* 0x0001e2000c101908 */
[----:B------:R-:W-:Y:S05]  /*6810*/  BRA `(.L_x_439) ;  /* 0x0000000000247947 */ /* 0x000fea0003800000 */
.L_x_438:
[----:B------:R-:W5:Y:S01]  /*6820*/  LDCU UR7, c[0x0][0x39c] ;  /* 0x00007380ff0777ac */ /* 0x000f620008000800 */
[----:B------:R-:W-:Y:S01]  /*6830*/  BSSY.RECONVERGENT B0, `(.L_x_439) ;  /* 0x0000007000007945 */ /* 0x000fe20003800200 */
[----:B-----5:R-:W-:-:S04]  /*6840*/  ISETP.GE.AND P1, PT, R15, UR7, PT ;  /* 0x000000070f007c0c */ /* 0x020fc8000bf26270 */
[----:B------:R-:W-:-:S13]  /*6850*/  ISETP.GE.OR P1, PT, R12, UR6, P1 ;  /* 0x000000060c007c0c */ /* 0x000fda0008f26670 */
[----:B------:R-:W-:Y:S05]  /*6860*/  @P1 BRA `(.L_x_440) ;  /* 0x00000000000c1947 */ /* 0x000fea0003800000 */
[----:B01--4-:R-:W4:Y:S02]  /*6870*/  LDG.E R5, desc[UR8][R2.64+0x14] ;  /* 0x0000140802057981 */ /* 0x013f24000c1e1900 */
[----:B----4-:R-:W-:-:S05]  /*6880*/  VIMNMX R5, PT, PT, R106, R5, PT ;  /* 0x000000056a057248 */ /* 0x010fca0003fe0100 */
[----:B------:R0:W-:Y:S02]  /*6890*/  STG.E desc[UR8][R2.64+0x14], R5 ;  /* 0x0000140502007986 */ /* 0x0001e4000c101908 */
.L_x_440:
[----:B------:R-:W-:Y:S05]  /*68a0*/  BSYNC.RECONVERGENT B0 ;  /* 0x0000000000007941 */ /* 0x000fea0003800200 */
.L_x_439:
[----:B------:R-:W-:Y:S05]  /*68b0*/  @P0 BRA `(.L_x_441) ;  /* 0x0000000000100947 */ /* 0x000fea0003800000 */
[----:B------:R-:W5:Y:S02]  /*68c0*/  LDG.E R4, desc[UR8][R2.64+0x18] ;  /* 0x0000180802047981 */ /* 0x000f64000c1e1900 */
[----:B-----5:R-:W-:-:S05]  /*68d0*/  VIMNMX R107, PT, PT, R4, R107, PT ;  /* 0x0000006b046b7248 */ /* 0x020fca0003fe0100 */
[----:B------:R0:W-:Y:S01]  /*68e0*/  STG.E desc[UR8][R2.64+0x18], R107 ;  /* 0x0000186b02007986 */ /* 0x0001e2000c101908 */
[----:B------:R-:W-:Y:S05]  /*68f0*/  BRA `(.L_x_442) ;  /* 0x0000000000247947 */ /* 0x000fea0003800000 */
.L_x_441:
        /* <DEDUP_REMOVED lines=8> */
.L_x_443:
[----:B------:R-:W-:Y:S05]  /*6980*/  BSYNC.RECONVERGENT B0 ;  /* 0x0000000000007941 */ /* 0x000fea0003800200 */
.L_x_442:
[----:B------:R-:W-:Y:S05]  /*6990*/  @P0 BRA `(.L_x_444) ;  /* 0x0000000000100947 */ /* 0x000fea0003800000 */
[----:B------:R-:W5:Y:S02]  /*69a0*/  LDG.E R4, desc[UR8][R2.64+0x1c] ;  /* 0x00001c0802047981 */ /* 0x000f64000c1e1900 */
[----:B-----5:R-:W-:-:S05]  /*69b0*/  VIMNMX R109, PT, PT, R4, R109, PT ;  /* 0x0000006d046d7248 */ /* 0x020fca0003fe0100 */
[----:B------:R0:W-:Y:S01]  /*69c0*/  STG.E desc[UR8][R2.64+0x1c], R109 ;  /* 0x00001c6d02007986 */ /* 0x0001e2000c101908 */
[----:B------:R-:W-:Y:S05]  /*69d0*/  BRA `(.L_x_445) ;  /* 0x0000000000247947 */ /* 0x000fea0003800000 */
.L_x_444:
        /* <DEDUP_REMOVED lines=8> */
.L_x_446:
[----:B------:R-:W-:Y:S05]  /*6a60*/  BSYNC.RECONVERGENT B0 ;  /* 0x0000000000007941 */ /* 0x000fea0003800200 */
.L_x_445:
[----:B------:R-:W-:Y:S02]  /*6a70*/  VIADD R0, R0, 0x7 ;  /* 0x0000000700007836 */ /* 0x000fe40000000000 */
[----:B------:R-:W-:Y:S01]  /*6a80*/  VIADD R17, R17, UR6 ;  /* 0x0000000611117c36 */ /* 0x000fe20008000000 */
        /* <DEDUP_REMOVED lines=8> */
.L_x_447:
        /* <DEDUP_REMOVED lines=11> */
.L_x_449:
[----:B------:R-:W-:Y:S05]  /*6bc0*/  BSYNC.RECONVERGENT B0 ;  /* 0x0000000000007941 */ /* 0x000fea0003800200 */
.L_x_448:
[----:B------:R-:W-:-:S04]  /*6bd0*/  IADD3 R6, P1, PT, R6, R17, RZ ;  /* 0x0000001106067210 */ /* 0x000fc80007f3e0ff */
[----:B------:R-:W-:Y:S02]  /*6be0*/  LEA.HI.X.SX32 R7, R17, R7, 0x1, P1 ;  /* 0x0000000711077211 */ /* 0x000fe400008f0eff */
[----:B01234-:R-:W-:-:S04]  /*6bf0*/  LEA R2, P1, R6, UR4, 0x2 ;  /* 0x0000000406027c11 */ /* 0x01ffc8000f8210ff */
[----:B------:R-:W-:Y:S01]  /*6c00*/  LEA.HI.X R3, R6, UR5, R7, 0x2, P1 ;  /* 0x0000000506037c11 */ /* 0x000fe200088f1407 */
[----:B------:R-:W-:Y:S08]  /*6c10*/  @P0 BRA `(.L_x_450) ;  /* 0x0000000000100947 */ /* 0x000ff00003800000 */
[----:B------:R-:W2:Y:S02]  /*6c20*/  LDG.E R5, desc[UR8][R2.64+0x4] ;  /* 0x0000040802057981 */ /* 0x000ea4000c1e1900 */
[----:B--2---:R-:W-:-:S05]  /*6c30*/  VIMNMX R5, PT, PT, R5, R76, PT ;  /* 0x0000004c05057248 */ /* 0x004fca0003fe0100 */
[----:B------:R1:W-:Y:S01]  /*6c40*/  STG.E desc[UR8][R2.64+0x4], R5 ;  /* 0x0000040502007986 */ /* 0x0003e2000c101908 */
[----:B------:R-:W-:Y:S05]  /*6c50*/  BRA `(.L_x_451) ;  /* 0x0000000000247947 */ /* 0x000fea0003800000 */
.L_x_450:
        /* <DEDUP_REMOVED lines=8> */
.L_x_452:
[----:B------:R-:W-:Y:S05]  /*6ce0*/  BSYNC.RECONVERGENT B0 ;  /* 0x0000000000007941 */ /* 0x000fea0003800200 */
.L_x_451:
[----:B------:R-:W-:Y:S05]  /*6cf0*/  @P0 BRA `(.L_x_453) ;  /* 0x0000000000100947 */ /* 0x000fea0003800000 */
[----:B------:R-:W2:Y:S02]  /*6d00*/  LDG.E R4, desc[UR8][R2.64+0x8] ;  /* 0x0000080802047981 */ /* 0x000ea4000c1e1900 */
[----:B--2---:R-:W-:-:S05]  /*6d10*/  VIMNMX R99, PT, PT, R4, R99, PT ;  /* 0x0000006304637248 */ /* 0x004fca0003fe0100 */
[----:B------:R3:W-:Y:S01]  /*6d20*/  STG.E desc[UR8][R2.64+0x8], R99 ;  /* 0x0000086302007986 */ /* 0x0007e2000c101908 */
[----:B------:R-:W-:Y:S05]  /*6d30*/  BRA `(.L_x_454) ;  /* 0x0000000000247947 */ /* 0x000fea0003800000 */
.L_x_453:
        /* <DEDUP_REMOVED lines=8> */
.L_x_455:
[----:B------:R-:W-:Y:S05]  /*6dc0*/  BSYNC.RECONVERGENT B0 ;  /* 0x0000000000007941 */ /* 0x000fea0003800200 */
.L_x_454:
[----:B------:R-:W-:Y:S05]  /*6dd0*/  @P0 BRA `(.L_x_456) ;  /* 0x0000000000100947 */ /* 0x000fea0003800000 */
[----:B01----:R-:W4:Y:S02]  /*6de0*/  LDG.E R5, desc[UR8][R2.64+0xc] ;  /* 0x00000c0802057981 */ /* 0x003f24000c1e1900 */
[----:B----4-:R-:W-:-:S05]  /*6df0*/  VIMNMX R5, PT, PT, R5, R70, PT ;  /* 0x0000004605057248 */ /* 0x010fca0003fe0100 */
[----:B------:R0:W-:Y:S01]  /*6e00*/  STG.E desc[UR8][R2.64+0xc], R5 ;  /* 0x00000c0502007986 */ /* 0x0001e2000c101908 */
[----:B------:R-:W-:Y:S05]  /*6e10*/  BRA `(.L_x_457) ;  /* 0x0000000000247947 */ /* 0x000fea0003800000 */
.L_x_456:
        /* <DEDUP_REMOVED lines=8> */
.L_x_458:
[----:B------:R-:W-:Y:S05]  /*6ea0*/  BSYNC.RECONVERGENT B0 ;  /* 0x0000000000007941 */ /* 0x000fea0003800200 */
.L_x_457:
[----:B------:R-:W-:Y:S05]  /*6eb0*/  @P0 BRA `(.L_x_459) ;  /* 0x0000000000100947 */ /* 0x000fea0003800000 */
[----:B------:R-:W5:Y:S02]  /*6ec0*/  LDG.E R4, desc[UR8][R2.64+0x10] ;  /* 0x0000100802047981 */ /* 0x000f64000c1e1900 */
[----:B-----5:R-:W-:-:S05]  /*6ed0*/  VIMNMX R97, PT, PT, R4, R97, PT ;  /* 0x0000006104617248 */ /* 0x020fca0003fe0100 */
[----:B------:R0:W-:Y:S01]  /*6ee0*/  STG.E desc[UR8][R2.64+0x10], R97 ;  /* 0x0000106102007986 */ /* 0x0001e2000c101908 */
[----:B------:R-:W-:Y:S05]  /*6ef0*/  BRA `(.L_x_460) ;  /* 0x0000000000247947 */ /* 0x000fea0003800000 */
.L_x_459:
        /* <DEDUP_REMOVED lines=8> */
.L_x_461:
[----:B------:R-:W-:Y:S05]  /*6f80*/  BSYNC.RECONVERGENT B0 ;  /* 0x0000000000007941 */ /* 0x000fea0003800200 */
.L_x_460:
[----:B------:R-:W-:Y:S05]  /*6f90*/  @P0 BRA `(.L_x_462) ;  /* 0x0000000000100947 */ /* 0x000fea0003800000 */
[----:B01--4-:R-:W4:Y:S02]  /*6fa0*/  LDG.E R5, desc[UR8][R2.64+0x14] ;  /* 0x0000140802057981 */ /* 0x013f24000c1e1900 */
[----:B----4-:R-:W-:-:S05]  /*6fb0*/  VIMNMX R5, PT, PT, R5, R90, PT ;  /* 0x0000005a05057248 */ /* 0x010fca0003fe0100 */
[----:B------:R0:W-:Y:S01]  /*6fc0*/  STG.E desc[UR8][R2.64+0x14], R5 ;  /* 0x0000140502007986 */ /* 0x0001e2000c101908 */
[----:B------:R-:W-:Y:S05]  /*6fd0*/  BRA `(.L_x_463) ;  /* 0x0000000000247947 */ /* 0x000fea0003800000 */
.L_x_462:
        /* <DEDUP_REMOVED lines=8> */
.L_x_464:
[----:B------:R-:W-:Y:S05]  /*7060*/  BSYNC.RECONVERGENT B0 ;  /* 0x0000000000007941 */ /* 0x000fea0003800200 */
.L_x_463:
[----:B------:R-:W-:Y:S05]  /*7070*/  @P0 BRA `(.L_x_465) ;  /* 0x0000000000100947 */ /* 0x000fea0003800000 */
[----:B------:R-:W5:Y:S02]  /*7080*/  LDG.E R4, desc[UR8][R2.64+0x18] ;  /* 0x0000180802047981 */ /* 0x000f64000c1e1900 */
[----:B-----5:R-:W-:-:S05]  /*7090*/  VIMNMX R103, PT, PT, R4, R103, PT ;  /* 0x0000006704677248 */ /* 0x020fca0003fe0100 */
[----:B------:R0:W-:Y:S01]  /*70a0*/  STG.E desc[UR8][R2.64+0x18], R103 ;  /* 0x0000186702007986 */ /* 0x0001e2000c101908 */
[----:B------:R-:W-:Y:S05]  /*70b0*/  BRA `(.L_x_466) ;  /* 0x0000000000247947 */ /* 0x000fea0003800000 */
.L_x_465:
        /* <DEDUP_REMOVED lines=8> */
.L_x_467:
[----:B------:R-:W-:Y:S05]  /*7140*/  BSYNC.RECONVERGENT B0 ;  /* 0x0000000000007941 */ /* 0x000fea0003800200 */
.L_x_466:
[----:B------:R-:W-:Y:S05]  /*7150*/  @P0 BRA `(.L_x_468) ;  /* 0x0000000000100947 */ /* 0x000fea0003800000 */
[----:B01--4-:R-:W4:Y:S02]  /*7160*/  LDG.E R5, desc[UR8][R2.64+0x1c] ;  /* 0x00001c0802057981 */ /* 0x013f24000c1e1900 */
[----:B----4-:R-:W-:-:S05]  /*7170*/  VIMNMX R5, PT, PT, R5, R108, PT ;  /* 0x0000006c05057248 */ /* 0x010fca0003fe0100 */
[----:B------:R-:W-:Y:S01]  /*7180*/  STG.E desc[UR8][R2.64+0x1c], R5 ;  /* 0x00001c0502007986 */ /* 0x000fe2000c101908 */
[----:B------:R-:W-:Y:S05]  /*7190*/  EXIT ;  /* 0x000000000000794d */ /* 0x000fea0003800000 */
.L_x_468:
[----:B------:R-:W5:Y:S02]  /*71a0*/  LDCU UR4, c[0x0][0x39c] ;  /* 0x00007380ff0477ac */ /* 0x000f640008000800 */
[----:B-----5:R-:W-:-:S04]  /*71b0*/  ISETP.GE.AND P0, PT, R0, UR4, PT ;  /* 0x0000000400007c0c */ /* 0x020fc8000bf06270 */
[----:B------:R-:W-:-:S13]  /*71c0*/  ISETP.GE.OR P0, PT, R14, UR6, P0 ;  /* 0x000000060e007c0c */ /* 0x000fda0008706670 */
[----:B------:R-:W-:Y:S05]  /*71d0*/  @P0 EXIT ;  /* 0x000000000000094d */ /* 0x000fea0003800000 */
[----:B01--4-:R-:W4:Y:S02]  /*71e0*/  LDG.E R5, desc[UR8][R2.64+0x1c] ;  /* 0x00001c0802057981 */ /* 0x013f24000c1e1900 */
[----:B----4-:R-:W-:-:S05]  /*71f0*/  VIMNMX R5, PT, PT, R108, R5, PT ;  /* 0x000000056c057248 */ /* 0x010fca0003fe0100 */
[----:B------:R-:W-:Y:S01]  /*7200*/  STG.E desc[UR8][R2.64+0x1c], R5 ;  /* 0x00001c0502007986 */ /* 0x000fe2000c101908 */
[----:B------:R-:W-:Y:S05]  /*7210*/  EXIT ;  /* 0x000000000000794d */ /* 0x000fea0003800000 */
.L_x_469:
        /* <DEDUP_REMOVED lines=14> */
.L_x_941:


//--------------------- .text._Z18FP64_minadd_kernelILi64ELi8ELi64ELi8ELi8ELb0EEvPdS0_S0_iii --------------------------
	.section	.text._Z18FP64_minadd_kernelILi64ELi8ELi64ELi8ELi8ELb0EEvPdS0_S0_iii,"ax",@progbits
	.align	128
        .global         _Z18FP64_minadd_kernelILi64ELi8ELi64ELi8ELi8ELb0EEvPdS0_S0_iii
        .type           _Z18FP64_minadd_kernelILi64ELi8ELi64ELi8ELi8ELb0EEvPdS0_S0_iii,@function
        .size           _Z18FP64_minadd_kernelILi64ELi8ELi64ELi8ELi8ELb0EEvPdS0_S0_iii,(.L_x_942 - _Z18FP64_minadd_kernelILi64ELi8ELi64ELi8ELi8ELb0EEvPdS0_S0_iii)
        .other          _Z18FP64_minadd_kernelILi64ELi8ELi64ELi8ELi8ELb0EEvPdS0_S0_iii,@"STO_CUDA_ENTRY STV_DEFAULT"
_Z18FP64_minadd_kernelILi64ELi8ELi64ELi8ELi8ELb0EEvPdS0_S0_iii:
.text._Z18FP64_minadd_kernelILi64ELi8ELi64ELi8ELi8ELb0EEvPdS0_S0_iii:
[----:B------:R-:W0:Y:S08]  /*0000*/  LDC R1, c[0x0][0x37c] ;  /* 0x0000df00ff017b82 */ /* 0x000e300000000800 */
[----:B------:R-:W1:Y:S01]  /*0010*/  LDC R79, c[0x0][0x3a0] ;  /* 0x0000e800ff4f7b82 */ /* 0x000e620000000800 */
[----:B------:R-:W2:Y:S01]  /*0020*/  S2R R242, SR_TID.Y ;  /* 0x0000000000f27919 */ /* 0x000ea20000002200 */
[----:B------:R-:W3:Y:S01]  /*0030*/  LDCU.64 UR8, c[0x0][0x358] ;  /* 0x00006b00ff0877ac */ /* 0x000ee20008000a00 */
[----:B0-----:R-:W-:Y:S01]  /*0040*/  VIADD R1, R1, 0xffffffe0 ;  /* 0xffffffe001017836 */ /* 0x001fe20000000000 */
[----:B------:R-:W-:Y:S01]  /*0050*/  CS2R R152, SRZ ;  /* 0x0000000000987805 */ /* 0x000fe2000001ff00 */
[----:B------:R-:W0:Y:S01]  /*0060*/  S2R R243, SR_TID.X ;  /* 0x0000000000f37919 */ /* 0x000e220000002100 */
[----:B------:R-:W-:Y:S01]  /*0070*/  IMAD.MOV.U32 R60, RZ, RZ, 0x0 ;  /* 0x00000000ff3c7424 */ /* 0x000fe200078e00ff */
[----:B------:R-:W-:Y:S01]  /*0080*/  CS2R R130, SRZ ;  /* 0x0000000000827805 */ /* 0x000fe2000001ff00 */
[----:B------:R-:W-:Y:S01]  /*0090*/  IMAD.MOV.U32 R61, RZ, RZ, 0x7ff00000 ;  /* 0x7ff00000ff3d7424 */ /* 0x000fe200078e00ff */
        /* <DEDUP_REMOVED lines=15> */
[----:B-1----:R-:W-:Y:S02]  /*0190*/  ISETP.GE.AND P0, PT, R79, 0x1, PT ;  /* 0x000000014f00780c */ /* 0x002fe40003f06270 */
        /* <DEDUP_REMOVED lines=45> */
[----:B------:R-:W-:Y:S01]  /*0470*/  CS2R R54, SRZ ;  /* 0x0000000000367805 */ /* 0x000fe2000001ff00 */
[----:B0-23--:R-:W-:Y:S06]  /*0480*/  @!P0 BRA `(.L_x_470) ;  /* 0x0000014800648947 */ /* 0x00dfec0003800000 */
[----:B------:R-:W0:Y:S01]  /*0490*/  S2R R53, SR_CTAID.Y ;  /* 0x0000000000357919 */ /* 0x000e220000002600 */
[----:B------:R-:W1:Y:S01]  /*04a0*/  LDC R52, c[0x0][0x370] ;  /* 0x0000dc00ff347b82 */ /* 0x000e620000000800 */
[----:B------:R-:W-:Y:S01]  /*04b0*/  IMAD R242, R242, 0x8, R243 ;  /* 0x00000008f2f27824 */ /* 0x000fe200078e02f3 */
[----:B------:R-:W-:Y:S02]  /*04c0*/  LOP3.LUT R241, R243, 0x7, RZ, 0xc0, !PT ;  /* 0x00000007f3f17812 */ /* 0x000fe400078ec0ff */
[----:B------:R-:W-:Y:S01]  /*04d0*/  CS2R R152, SRZ ;  /* 0x0000000000987805 */ /* 0x000fe2000001ff00 */
[----:B------:R-:W2:Y:S03]  /*04e0*/  LDCU UR11, c[0x0][0x39c] ;  /* 0x00007380ff0b77ac */ /* 0x000ea60008000800 */
        /* <DEDUP_REMOVED lines=14> */
[C---:B------:R-:W-:Y:S01]  /*05d0*/  VIADD R52, R0.reuse, 0x2 ;  /* 0x0000000200347836 */ /* 0x040fe20000000000 */
[C---:B------:R-:W-:Y:S01]  /*05e0*/  IADD3 R66, PT, PT, R0.reuse, 0x6, RZ ;  /* 0x0000000600427810 */ /* 0x040fe20007ffe0ff */
[C---:B------:R-:W-:Y:S02]  /*05f0*/  VIADD R60, R0.reuse, 0x4 ;  /* 0x00000004003c7836 */ /* 0x040fe40000000000 */
[----:B------:R-:W-:-:S02]  /*0600*/  VIADD R64, R0, 0x5 ;  /* 0x0000000500407836 */ /* 0x000fc40000000000 */
[-C--:B--2---:R-:W-:Y:S02]  /*0610*/  IMAD R61, R52, R81.reuse, UR4 ;  /* 0x00000004343d7e24 */ /* 0x084fe4000f8e0251 */
[-C--:B------:R-:W-:Y:S02]  /*0620*/  IMAD R65, R60, R81.reuse, UR4 ;  /* 0x000000043c417e24 */ /* 0x080fe4000f8e0251 */
[-C--:B------:R-:W-:Y:S02]  /*0630*/  IMAD R53, R0, R81.reuse, UR4 ;  /* 0x0000000400357e24 */ /* 0x080fe4000f8e0251 */
[----:B------:R-:W-:Y:S02]  /*0640*/  IMAD R67, R64, R81, UR4 ;  /* 0x0000000440437e24 */ /* 0x000fe4000f8e0251 */
[C---:B------:R-:W-:Y:S02]  /*0650*/  VIADD R240, R0.reuse, 0x3 ;  /* 0x0000000300f07836 */ /* 0x040fe40000000000 */
[----:B------:R-:W-:-:S02]  /*0660*/  VIADD R74, R0, 0x7 ;  /* 0x00000007004a7836 */ /* 0x000fc40000000000 */
[C---:B------:R-:W-:Y:S01]  /*0670*/  IMAD.IADD R60, R242.reuse, 0x1, R61 ;  /* 0x00000001f23c7824 */ /* 0x040fe200078e023d */
[----:B------:R-:W-:Y:S01]  /*0680*/  MOV R61, 0x7ff00000 ;  /* 0x7ff00000003d7802 */ /* 0x000fe20000000f00 */
[----:B------:R-:W-:Y:S02]  /*0690*/  IMAD.IADD R52, R242, 0x1, R65 ;  /* 0x00000001f2347824 */ /* 0x000fe400078e0241 */
[-C--:B------:R-:W-:Y:S01]  /*06a0*/  IMAD R75, R66, R81.reuse, UR4 ;  /* 0x00000004424b7e24 */ /* 0x080fe2000f8e0251 */
[----:B------:R0:W-:Y:S01]  /*06b0*/  STL [R1+0x14], R60 ;  /* 0x0000143c01007387 */ /* 0x0001e20000100800 */
[C---:B------:R-:W-:Y:S02]  /*06c0*/  IMAD.IADD R248, R242.reuse, 0x1, R53 ;  /* 0x00000001f2f87824 */ /* 0x040fe400078e0235 */
[----:B------:R-:W-:Y:S01]  /*06d0*/  IMAD.IADD R0, R242, 0x1, R67 ;  /* 0x00000001f2007824 */ /* 0x000fe200078e0243 */
[----:B------:R1:W-:Y:S01]  /*06e0*/  STL [R1+0xc], R52 ;  /* 0x00000c3401007387 */ /* 0x0003e20000100800 */
[----:B------:R-:W-:-:S02]  /*06f0*/  IMAD R53, R240, R81, UR4 ;  /* 0x00000004f0357e24 */ /* 0x000fc4000f8e0251 */
[----:B------:R-:W-:Y:S01]  /*0700*/  IMAD R77, R74, R81, UR4 ;  /* 0x000000044a4d7e24 */ /* 0x000fe2000f8e0251 */
[----:B------:R2:W-:Y:S01]  /*0710*/  STL [R1+0x8], R0 ;  /* 0x0000080001007387 */ /* 0x0005e20000100800 */
[----:B------:R-:W-:Y:S01]  /*0720*/  IMAD R244, R244, R79, R241 ;  /* 0x0000004ff4f47224 */ /* 0x000fe200078e02f1 */
[----:B------:R-:W-:Y:S01]  /*0730*/  UMOV UR4, 0x3 ;  /* 0x0000000300047882 */ /* 0x000fe20000000000 */
[C---:B0-----:R-:W-:Y:S02]  /*0740*/  IMAD.IADD R60, R242.reuse, 0x1, R75 ;  /* 0x00000001f23c7824 */ /* 0x041fe400078e024b */
[C-C-:B------:R-:W-:Y:S02]  /*0750*/  IMAD R245, R79.reuse, 0x20, R244.reuse ;  /* 0x000000204ff57824 */ /* 0x140fe400078e02f4 */
[----:B-1----:R-:W-:Y:S01]  /*0760*/  IMAD.IADD R52, R242, 0x1, R53 ;  /* 0x00000001f2347824 */ /* 0x002fe200078e0235 */
[----:B------:R0:W-:Y:S01]  /*0770*/  STL [R1+0x4], R60 ;  /* 0x0000043c01007387 */ /* 0x0001e20000100800 */
[----:B------:R-:W-:-:S02]  /*0780*/  IMAD R246, R79, 0x10, R244 ;  /* 0x000000104ff67824 */ /* 0x000fc400078e02f4 */
[----:B--2---:R-:W-:Y:S01]  /*0790*/  IMAD.IADD R0, R242, 0x1, R77 ;  /* 0x00000001f2007824 */ /* 0x004fe200078e024d */
[----:B------:R-:W-:Y:S01]  /*07a0*/  STL [R1+0x10], R52 ;  /* 0x0000103401007387 */ /* 0x000fe20000100800 */
[C-C-:B------:R-:W-:Y:S02]  /*07b0*/  IMAD R247, R79.reuse, 0x10, R245.reuse ;  /* 0x000000104ff77824 */ /* 0x140fe400078e02f5 */
[C---:B------:R-:W-:Y:S01]  /*07c0*/  IMAD R249, R79.reuse, 0x8, R244 ;  /* 0x000000084ff97824 */ /* 0x040fe200078e02f4 */
[----:B------:R1:W-:Y:S01]  /*07d0*/  STL [R1], R0 ;  /* 0x0000000001007387 */ /* 0x0003e20000100800 */
[C---:B------:R-:W-:Y:S02]  /*07e0*/  IMAD R251, R79.reuse, 0x8, R245 ;  /* 0x000000084ffb7824 */ /* 0x040fe400078e02f5 */
[----:B0-----:R-:W-:Y:S02]  /*07f0*/  IMAD.MOV.U32 R60, RZ, RZ, 0x0 ;  /* 0x00000000ff3c7424 */ /* 0x001fe400078e00ff */
[----:B------:R-:W-:-:S02]  /*0800*/  IMAD R250, R79, 0x8, R246 ;  /* 0x000000084ffa7824 */ /* 0x000fc400078e02f6 */
[----:B------:R-:W-:Y:S02]  /*0810*/  IMAD R252, R79, 0x8, R247 ;  /* 0x000000084ffc7824 */ /* 0x000fe400078e02f7 */
[----:B-1----:R-:W-:-:S05]  /*0820*/  IMAD.IADD R0, R248, 0x1, R81 ;  /* 0x00000001f8007824 */ /* 0x002fca00078e0251 */
[----:B----4-:R0:W-:Y:S02]  /*0830*/  STL [R1+0x18], R0 ;  /* 0x0000180001007387 */ /* 0x0101e40000100800 */
.L_x_530:
[----:B------:R-:W2:Y:S01]  /*0840*/  LDL R233, [R1+0x18] ;  /* 0x0000180001e97983 */ /* 0x000ea20000100800 */
[----:B------:R-:W2:Y:S08]  /*0850*/  @!P0 LDC.64 R66, c[0x0][0x380] ;  /* 0x0000e000ff428b82 */ /* 0x000eb00000000a00 */
[----:B------:R-:W1:Y:S02]  /*0860*/  @!P0 LDC.64 R64, c[0x0][0x380] ;  /* 0x0000e000ff408b82 */ /* 0x000e640000000a00 */
[----:B-1----:R-:W-:-:S06]  /*0870*/  @!P0 IMAD.WIDE R64, R248, 0x8, R64 ;  /* 0x00000008f8408825 */ /* 0x002fcc00078e0240 */
[----:B------:R-:W5:Y:S01]  /*0880*/  @!P0 LDG.E.64.CONSTANT R64, desc[UR8][R64.64] ;  /* 0x0000000840408981 */ /* 0x000f62000c1e9b00 */
[----:B--2---:R-:W-:-:S06]  /*0890*/  @!P0 IMAD.WIDE R66, R233, 0x8, R66 ;  /* 0x00000008e9428825 */ /* 0x004fcc00078e0242 */
[----:B------:R-:W2:Y:S01]  /*08a0*/  @!P0 LDG.E.64.CONSTANT R66, desc[UR8][R66.64] ;  /* 0x0000000842428981 */ /* 0x000ea2000c1e9b00 */
[----:B------:R-:W0:Y:S01]  /*08b0*/  S2R R242, SR_TID.Y ;  /* 0x0000000000f27919 */ /* 0x000e220000002200 */
[----:B------:R-:W0:Y:S01]  /*08c0*/  S2R R243, SR_TID.X ;  /* 0x0000000000f37919 */ /* 0x000e220000002100 */
[----:B------:R-:W1:Y:S01]  /*08d0*/  S2UR UR6, SR_CgaCtaId ;  /* 0x00000000000679c3 */ /* 0x000e620000008800 */
[----:B------:R-:W-:Y:S02]  /*08e0*/  UMOV UR5, 0x400 ;  /* 0x0000040000057882 */ /* 0x000fe40000000000 */
[----:B-1----:R-:W-:Y:S01]  /*08f0*/  ULEA UR10, UR6, UR5, 0x18 ;  /* 0x00000005060a7291 */ /* 0x002fe2000f8ec0ff */
[----:B0-----:R-:W-:-:S05]  /*0900*/  IMAD R0, R242, 0x8, R243 ;  /* 0x00000008f2007824 */ /* 0x001fca00078e02f3 */
[----:B------:R-:W-:-:S05]  /*0910*/  LEA R52, R0, UR10, 0x3 ;  /* 0x0000000a00347c11 */ /* 0x000fca000f8e18ff */
[----:B--2---:R0:W-:Y:S01]  /*0920*/  @!P0 STS.64 [R52+0x200], R66 ;  /* 0x0002004234008388 */ /* 0x0041e20000000a00 */
[----:B------:R-:W-:Y:S05]  /*0930*/  @!P0 BRA `(.L_x_471) ;  /* 0x0000000000448947 */ /* 0x000fea0003800000 */
[----:B------:R-:W1:Y:S01]  /*0940*/  S2R R53, SR_TID.Y ;  /* 0x0000000000357919 */ /* 0x000e620000002200 */
[----:B------:R-:W-:Y:S01]  /*0950*/  BSSY.RECONVERGENT B0, `(.L_x_471) ;  /* 0x000000f000007945 */ /* 0x000fe20003800200 */
[----:B-----5:R-:W-:Y:S01]  /*0960*/  IMAD.MOV.U32 R65, RZ, RZ, 0x7ff00000 ;  /* 0x7ff00000ff417424 */ /* 0x020fe200078e00ff */
[----:B------:R-:W1:Y:S01]  /*0970*/  S2R R64, SR_TID.X ;  /* 0x0000000000407919 */ /* 0x000e620000002100 */
[----:B0-----:R-:W0:Y:S01]  /*0980*/  S2R R66, SR_CTAID.X ;  /* 0x0000000000427919 */ /* 0x001e220000002500 */
[----:B-1----:R-:W-:Y:S01]  /*0990*/  IMAD R53, R53, 0x8, R64 ;  /* 0x0000000835357824 */ /* 0x002fe200078e0240 */
[----:B------:R-:W-:-:S04]  /*09a0*/  IADD3 R64, PT, PT, R240, -0x3, RZ ;  /* 0xfffffffdf0407810 */ /* 0x000fc80007ffe0ff */
[----:B------:R-:W-:Y:S02]  /*09b0*/  LOP3.LUT R53, R53, 0x3f, RZ, 0xc0, !PT ;  /* 0x0000003f35357812 */ /* 0x000fe400078ec0ff */
[----:B------:R-:W-:Y:S01]  /*09c0*/  ISETP.GE.AND P1, PT, R64, UR13, PT ;  /* 0x0000000d40007c0c */ /* 0x000fe2000bf26270 */
[----:B------:R-:W-:Y:S02]  /*09d0*/  IMAD.MOV.U32 R64, RZ, RZ, 0x0 ;  /* 0x00000000ff407424 */ /* 0x000fe400078e00ff */
[----:B0-----:R-:W-:-:S05]  /*09e0*/  IMAD R53, R66, 0x40, R53 ;  /* 0x0000004042357824 */ /* 0x001fca00078e0235 */
[----:B------:R-:W-:-:S13]  /*09f0*/  ISETP.GE.OR P1, PT, R53, UR12, P1 ;  /* 0x0000000c35007c0c */ /* 0x000fda0008f26670 */
[----:B------:R-:W-:Y:S05]  /*0a00*/  @P1 BRA `(.L_x_472) ;  /* 0x00000000000c1947 */ /* 0x000fea0003800000 */
[----:B------:R-:W0:Y:S02]  /*0a10*/  LDC.64 R64, c[0x0][0x380] ;  /* 0x0000e000ff407b82 */ /* 0x000e240000000a00 */
[----:B0-----:R-:W-:-:S06]  /*0a20*/  IMAD.WIDE R64, R248, 0x8, R64 ;  /* 0x00000008f8407825 */ /* 0x001fcc00078e0240 */
[----:B------:R-:W5:Y:S02]  /*0a30*/  LDG.E.64.CONSTANT R64, desc[UR8][R64.64] ;  /* 0x0000000840407981 */ /* 0x000f64000c1e9b00 */
.L_x_472:
[----:B------:R-:W-:Y:S05]  /*0a40*/  BSYNC.RECONVERGENT B0 ;  /* 0x0000000000007941 */ /* 0x000fea0003800200 */
.L_x_471:
[----:B-----5:R1:W-:Y:S01]  /*0a50*/  STS.64 [R52], R64 ;  /* 0x0000004034007388 */ /* 0x0203e20000000a00 */
[----:B------:R-:W-:Y:S05]  /*0a60*/  @!P0 BRA `(.L_x_473) ;  /* 0x00000000003c8947 */ /* 0x000fea0003800000 */
[----:B-1----:R-:W1:Y:S01]  /*0a70*/  S2R R64, SR_CTAID.X ;  /* 0x0000000000407919 */ /* 0x002e620000002500 */
[----:B------:R-:W-:Y:S01]  /*0a80*/  LOP3.LUT R53, R0, 0x3f, RZ, 0xc0, !PT ;  /* 0x0000003f00357812 */ /* 0x000fe200078ec0ff */
[----:B------:R-:W-:Y:S01]  /*0a90*/  VIADD R65, R240, 0xfffffffe ;  /* 0xfffffffef0417836 */ /* 0x000fe20000000000 */
[----:B------:R-:W-:Y:S04]  /*0aa0*/  BSSY.RECONVERGENT B0, `(.L_x_474) ;  /* 0x000000a000007945 */ /* 0x000fe80003800200 */
[----:B------:R-:W-:Y:S01]  /*0ab0*/  ISETP.GE.AND P1, PT, R65, UR13, PT ;  /* 0x0000000d41007c0c */ /* 0x000fe2000bf26270 */
[----:B------:R-:W-:Y:S02]  /*0ac0*/  IMAD.MOV.U32 R65, RZ, RZ, 0x7ff00000 ;  /* 0x7ff00000ff417424 */ /* 0x000fe400078e00ff */
[----:B-1----:R-:W-:-:S02]  /*0ad0*/  IMAD R53, R64, 0x40, R53 ;  /* 0x0000004040357824 */ /* 0x002fc400078e0235 */
[----:B------:R-:W-:-:S03]  /*0ae0*/  IMAD.MOV.U32 R64, RZ, RZ, 0x0 ;  /* 0x00000000ff407424 */ /* 0x000fc600078e00ff */
[----:B------:R-:W-:-:S13]  /*0af0*/  ISETP.GE.OR P1, PT, R53, UR12, P1 ;  /* 0x0000000c35007c0c */ /* 0x000fda0008f26670 */
[----:B------:R-:W-:Y:S05]  /*0b00*/  @P1 BRA `(.L_x_475) ;  /* 0x00000000000c1947 */ /* 0x000fea0003800000 */
[----:B------:R-:W1:Y:S02]  /*0b10*/  LDC.64 R64, c[0x0][0x380] ;  /* 0x0000e000ff407b82 */ /* 0x000e640000000a00 */
[----:B-1----:R-:W-:-:S06]  /*0b20*/  IMAD.WIDE R64, R233, 0x8, R64 ;  /* 0x00000008e9407825 */ /* 0x002fcc00078e0240 */
[----:B------:R-:W5:Y:S02]  /*0b30*/  LDG.E.64.CONSTANT R64, desc[UR8][R64.64] ;  /* 0x0000000840407981 */ /* 0x000f64000c1e9b00 */
.L_x_475:
[----:B------:R-:W-:Y:S05]  /*0b40*/  BSYNC.RECONVERGENT B0 ;  /* 0x0000000000007941 */ /* 0x000fea0003800200 */
.L_x_474:
[----:B-----5:R2:W-:Y:S02]  /*0b50*/  STS.64 [R52+0x200], R64 ;  /* 0x0002004034007388 */ /* 0x0205e40000000a00 */
.L_x_473:
[----:B------:R-:W-:Y:S05]  /*0b60*/  @P0 BRA `(.L_x_476) ;  /* 0x0000000000180947 */ /* 0x000fea0003800000 */
[----:B------:R-:W3:Y:S01]  /*0b70*/  LDL R53, [R1+0x14] ;  /* 0x0000140001357983 */ /* 0x000ee20000100800 */
[----:B-12---:R-:W3:Y:S02]  /*0b80*/  LDC.64 R64, c[0x0][0x380] ;  /* 0x0000e000ff407b82 */ /* 0x006ee40000000a00 */
[----:B---3--:R-:W-:-:S06]  /*0b90*/  IMAD.WIDE R64, R53, 0x8, R64 ;  /* 0x0000000835407825 */ /* 0x008fcc00078e0240 */
[----:B------:R-:W2:Y:S04]  /*0ba0*/  LDG.E.64.CONSTANT R64, desc[UR8][R64.64] ;  /* 0x0000000840407981 */ /* 0x000ea8000c1e9b00 */
[----:B--2---:R1:W-:Y:S01]  /*0bb0*/  STS.64 [R52+0x400], R64 ;  /* 0x0004004034007388 */ /* 0x0043e20000000a00 */
[----:B------:R-:W-:Y:S05]  /*0bc0*/  BRA `(.L_x_477) ;  /* 0x0000000000407947 */ /* 0x000fea0003800000 */
.L_x_476:
[----:B-12---:R-:W1:Y:S01]  /*0bd0*/  S2R R64, SR_CTAID.X ;  /* 0x0000000000407919 */ /* 0x006e620000002500 */
[----:B------:R-:W-:Y:S01]  /*0be0*/  LOP3.LUT R53, R0, 0x3f, RZ, 0xc0, !PT ;  /* 0x0000003f00357812 */ /* 0x000fe200078ec0ff */
[----:B------:R-:W-:Y:S01]  /*0bf0*/  VIADD R65, R240, 0xffffffff ;  /* 0xfffffffff0417836 */ /* 0x000fe20000000000 */
[----:B------:R-:W-:Y:S04]  /*0c00*/  BSSY.RECONVERGENT B0, `(.L_x_478) ;  /* 0x000000b000007945 */ /* 0x000fe80003800200 */
[----:B------:R-:W-:Y:S02]  /*0c10*/  ISETP.GE.AND P1, PT, R65, UR13, PT ;  /* 0x0000000d41007c0c */ /* 0x000fe4000bf26270 */
[----:B------:R-:W-:Y:S01]  /*0c20*/  MOV R65, 0x7ff00000 ;  /* 0x7ff0000000417802 */ /* 0x000fe20000000f00 */
[----:B-1----:R-:W-:-:S02]  /*0c30*/  IMAD R53, R64, 0x40, R53 ;  /* 0x0000004040357824 */ /* 0x002fc400078e0235 */
[----:B------:R-:W-:-:S03]  /*0c40*/  IMAD.MOV.U32 R64, RZ, RZ, 0x0 ;  /* 0x00000000ff407424 */ /* 0x000fc600078e00ff */
[----:B------:R-:W-:-:S13]  /*0c50*/  ISETP.GE.OR P1, PT, R53, UR12, P1 ;  /* 0x0000000c35007c0c */ /* 0x000fda0008f26670 */
[----:B------:R-:W-:Y:S05]  /*0c60*/  @P1 BRA `(.L_x_479) ;  /* 0x0000000000101947 */ /* 0x000fea0003800000 */
[----:B0-----:R-:W2:Y:S01]  /*0c70*/  LDL R66, [R1+0x14] ;  /* 0x0000140001427983 */ /* 0x001ea20000100800 */
[----:B------:R-:W2:Y:S02]  /*0c80*/  LDC.64 R64, c[0x0][0x380] ;  /* 0x0000e000ff407b82 */ /* 0x000ea40000000a00 */
[----:B--2---:R-:W-:-:S06]  /*0c90*/  IMAD.WIDE R64, R66, 0x8, R64 ;  /* 0x0000000842407825 */ /* 0x004fcc00078e0240 */
[----:B------:R-:W5:Y:S02]  /*0ca0*/  LDG.E.64.CONSTANT R64, desc[UR8][R64.64] ;  /* 0x0000000840407981 */ /* 0x000f64000c1e9b00 */
.L_x_479:
[----:B------:R-:W-:Y:S05]  /*0cb0*/  BSYNC.RECONVERGENT B0 ;  /* 0x0000000000007941 */ /* 0x000fea0003800200 */
.L_x_478:
[----:B-----5:R2:W-:Y:S02]  /*0cc0*/  STS.64 [R52+0x400], R64 ;  /* 0x0004004034007388 */ /* 0x0205e40000000a00 */
.L_x_477:
[----:B------:R-:W-:Y:S05]  /*0cd0*/  @P0 BRA `(.L_x_480) ;  /* 0x0000000000180947 */ /* 0x000fea0003800000 */
[----:B------:R-:W3:Y:S01]  /*0ce0*/  LDL R53, [R1+0x10] ;  /* 0x0000100001357983 */ /* 0x000ee20000100800 */
[----:B-12---:R-:W3:Y:S02]  /*0cf0*/  LDC.64 R64, c[0x0][0x380] ;  /* 0x0000e000ff407b82 */ /* 0x006ee40000000a00 */
[----:B---3--:R-:W-:-:S06]  /*0d00*/  IMAD.WIDE R64, R53, 0x8, R64 ;  /* 0x0000000835407825 */ /* 0x008fcc00078e0240 */
[----:B------:R-:W2:Y:S04]  /*0d10*/  LDG.E.64.CONSTANT R64, desc[UR8][R64.64] ;  /* 0x0000000840407981 */ /* 0x000ea8000c1e9b00 */
[----:B--2---:R1:W-:Y:S01]  /*0d20*/  STS.64 [R52+0x600], R64 ;  /* 0x0006004034007388 */ /* 0x0043e20000000a00 */
[----:B------:R-:W-:Y:S05]  /*0d30*/  BRA `(.L_x_481) ;  /* 0x00000000003c7947 */ /* 0x000fea0003800000 */
.L_x_480:
[----:B-12---:R-:W1:Y:S01]  /*0d40*/  S2R R64, SR_CTAID.X ;  /* 0x0000000000407919 */ /* 0x006e620000002500 */
[----:B------:R-:W-:Y:S01]  /*0d50*/  LOP3.LUT R53, R0, 0x3f, RZ, 0xc0, !PT ;  /* 0x0000003f00357812 */ /* 0x000fe200078ec0ff */
[----:B------:R-:W-:Y:S01]  /*0d60*/  BSSY.RECONVERGENT B0, `(.L_x_482) ;  /* 0x000000b000007945 */ /* 0x000fe20003800200 */
[----:B------:R-:W-:Y:S01]  /*0d70*/  ISETP.GE.AND P1, PT, R240, UR13, PT ;  /* 0x0000000df0007c0c */ /* 0x000fe2000bf26270 */
[----:B------:R-:W-:Y:S02]  /*0d80*/  IMAD.MOV.U32 R65, RZ, RZ, 0x7ff00000 ;  /* 0x7ff00000ff417424 */ /* 0x000fe400078e00ff */
[----:B-1----:R-:W-:Y:S02]  /*0d90*/  IMAD R53, R64, 0x40, R53 ;  /* 0x0000004040357824 */ /* 0x002fe400078e0235 */
[----:B------:R-:W-:-:S03]  /*0da0*/  IMAD.MOV.U32 R64, RZ, RZ, 0x0 ;  /* 0x00000000ff407424 */ /* 0x000fc600078e00ff */
[----:B------:R-:W-:-:S13]  /*0db0*/  ISETP.GE.OR P1, PT, R53, UR12, P1 ;  /* 0x0000000c35007c0c */ /* 0x000fda0008f26670 */
[----:B------:R-:W-:Y:S05]  /*0dc0*/  @P1 BRA `(.L_x_483) ;  /* 0x0000000000101947 */ /* 0x000fea0003800000 */
[----:B0-----:R-:W2:Y:S01]  /*0dd0*/  LDL R66, [R1+0x10] ;  /* 0x0000100001427983 */ /* 0x001ea20000100800 */
[----:B------:R-:W2:Y:S02]  /*0de0*/  LDC.64 R64, c[0x0][0x380] ;  /* 0x0000e000ff407b82 */ /* 0x000ea40000000a00 */
[----:B--2---:R-:W-:-:S06]  /*0df0*/  IMAD.WIDE R64, R66, 0x8, R64 ;  /* 0x0000000842407825 */ /* 0x004fcc00078e0240 */
[----:B------:R-:W5:Y:S02]  /*0e00*/  LDG.E.64.CONSTANT R64, desc[UR8][R64.64] ;  /* 0x0000000840407981 */ /* 0x000f64000c1e9b00 */
.L_x_483:
[----:B------:R-:W-:Y:S05]  /*0e10*/  BSYNC.RECONVERGENT B0 ;  /* 0x0000000000007941 */ /* 0x000fea0003800200 */
.L_x_482:
[----:B-----5:R2:W-:Y:S02]  /*0e20*/  STS.64 [R52+0x600], R64 ;  /* 0x0006004034007388 */ /* 0x0205e40000000a00 */
.L_x_481:
[----:B------:R-:W-:Y:S05]  /*0e30*/  @P0 BRA `(.L_x_484) ;  /* 0x0000000000180947 */ /* 0x000fea0003800000 */
[----:B------:R-:W3:Y:S01]  /*0e40*/  LDL R53, [R1+0xc] ;  /* 0x00000c0001357983 */ /* 0x000ee20000100800 */
[----:B-12---:R-:W3:Y:S02]  /*0e50*/  LDC.64 R64, c[0x0][0x380] ;  /* 0x0000e000ff407b82 */ /* 0x006ee40000000a00 */
[----:B---3--:R-:W-:-:S06]  /*0e60*/  IMAD.WIDE R64, R53, 0x8, R64 ;  /* 0x0000000835407825 */ /* 0x008fcc00078e0240 */
[----:B------:R-:W2:Y:S04]  /*0e70*/  LDG.E.64.CONSTANT R64, desc[UR8][R64.64] ;  /* 0x0000000840407981 */ /* 0x000ea8000c1e9b00 */
[----:B--2---:R1:W-:Y:S01]  /*0e80*/  STS.64 [R52+0x800], R64 ;  /* 0x0008004034007388 */ /* 0x0043e20000000a00 */
[----:B------:R-:W-:Y:S05]  /*0e90*/  BRA `(.L_x_485) ;  /* 0x0000000000407947 */ /* 0x000fea0003800000 */
.L_x_484:
[----:B-12---:R-:W1:Y:S01]  /*0ea0*/  S2R R64, SR_CTAID.X ;  /* 0x0000000000407919 */ /* 0x006e620000002500 */
        /* <DEDUP_REMOVED lines=13> */
.L_x_487:
[----:B------:R-:W-:Y:S05]  /*0f80*/  BSYNC.RECONVERGENT B0 ;  /* 0x0000000000007941 */ /* 0x000fea0003800200 */
.L_x_486:
[----:B-----5:R2:W-:Y:S02]  /*0f90*/  STS.64 [R52+0x800], R64 ;  /* 0x0008004034007388 */ /* 0x0205e40000000a00 */
.L_x_485:
[----:B------:R-:W-:Y:S05]  /*0fa0*/  @P0 BRA `(.L_x_488) ;  /* 0x0000000000180947 */ /* 0x000fea0003800000 */
[----:B------:R-:W3:Y:S01]  /*0fb0*/  LDL R53, [R1+0x8] ;  /* 0x0000080001357983 */ /* 0x000ee20000100800 */
[----:B-12---:R-:W3:Y:S02]  /*0fc0*/  LDC.64 R64, c[0x0][0x380] ;  /* 0x0000e000ff407b82 */ /* 0x006ee40000000a00 */
[----:B---3--:R-:W-:-:S06]  /*0fd0*/  IMAD.WIDE R64, R53, 0x8, R64 ;  /* 0x0000000835407825 */ /* 0x008fcc00078e0240 */
[----:B------:R-:W2:Y:S04]  /*0fe0*/  LDG.E.64.CONSTANT R64, desc[UR8][R64.64] ;  /* 0x0000000840407981 */ /* 0x000ea8000c1e9b00 */
[----:B--2---:R1:W-:Y:S01]  /*0ff0*/  STS.64 [R52+0xa00], R64 ;  /* 0x000a004034007388 */ /* 0x0043e20000000a00 */
[----:B------:R-:W-:Y:S05]  /*1000*/  BRA `(.L_x_489) ;  /* 0x0000000000407947 */ /* 0x000fea0003800000 */
.L_x_488:
        /* <DEDUP_REMOVED lines=14> */
.L_x_491:
[----:B------:R-:W-:Y:S05]  /*10f0*/  BSYNC.RECONVERGENT B0 ;  /* 0x0000000000007941 */ /* 0x000fea0003800200 */
.L_x_490:
[----:B-----5:R2:W-:Y:S02]  /*1100*/  STS.64 [R52+0xa00], R64 ;  /* 0x000a004034007388 */ /* 0x0205e40000000a00 */
.L_x_489:
[----:B------:R-:W-:Y:S05]  /*1110*/  @P0 BRA `(.L_x_492) ;  /* 0x0000000000180947 */ /* 0x000fea0003800000 */
[----:B------:R-:W3:Y:S01]  /*1120*/  LDL R53, [R1+0x4] ;  /* 0x0000040001357983 */ /* 0x000ee20000100800 */
[----:B-12---:R-:W3:Y:S02]  /*1130*/  LDC.64 R64, c[0x0][0x380] ;  /* 0x0000e000ff407b82 */ /* 0x006ee40000000a00 */
[----:B---3--:R-:W-:-:S06]  /*1140*/  IMAD.WIDE R64, R53, 0x8, R64 ;  /* 0x0000000835407825 */ /* 0x008fcc00078e0240 */
[----:B------:R-:W2:Y:S04]  /*1150*/  LDG.E.64.CONSTANT R64, desc[UR8][R64.64] ;  /* 0x0000000840407981 */ /* 0x000ea8000c1e9b00 */
[----:B--2---:R1:W-:Y:S01]  /*1160*/  STS.64 [R52+0xc00], R64 ;  /* 0x000c004034007388 */ /* 0x0043e20000000a00 */
[----:B------:R-:W-:Y:S05]  /*1170*/  BRA `(.L_x_493) ;  /* 0x0000000000407947 */ /* 0x000fea0003800000 */
.L_x_492:
        /* <DEDUP_REMOVED lines=14> */
.L_x_495:
[----:B------:R-:W-:Y:S05]  /*1260*/  BSYNC.RECONVERGENT B0 ;  /* 0x0000000000007941 */ /* 0x000fea0003800200 */
.L_x_494:
[----:B-----5:R2:W-:Y:S02]  /*1270*/  STS.64 [R52+0xc00], R64 ;  /* 0x000c004034007388 */ /* 0x0205e40000000a00 */
.L_x_493:
[----:B------:R-:W-:Y:S05]  /*1280*/  @P0 BRA `(.L_x_496) ;  /* 0x0000000000180947 */ /* 0x000fea0003800000 */
[----:B------:R-:W3:Y:S01]  /*1290*/  LDL R53, [R1] ;  /* 0x0000000001357983 */ /* 0x000ee20000100800 */
[----:B-12---:R-:W3:Y:S02]  /*12a0*/  LDC.64 R64, c[0x0][0x380] ;  /* 0x0000e000ff407b82 */ /* 0x006ee40000000a00 */
[----:B---3--:R-:W-:-:S06]  /*12b0*/  IMAD.WIDE R64, R53, 0x8, R64 ;  /* 0x0000000835407825 */ /* 0x008fcc00078e0240 */
[----:B------:R-:W2:Y:S04]  /*12c0*/  LDG.E.64.CONSTANT R64, desc[UR8][R64.64] ;  /* 0x0000000840407981 */ /* 0x000ea8000c1e9b00 */
[----:B--2---:R1:W-:Y:S01]  /*12d0*/  STS.64 [R52+0xe00], R64 ;  /* 0x000e004034007388 */ /* 0x0043e20000000a00 */
[----:B------:R-:W-:Y:S05]  /*12e0*/  BRA `(.L_x_497) ;  /* 0x0000000000407947 */ /* 0x000fea0003800000 */
.L_x_496:
        /* <DEDUP_REMOVED lines=10> */
[----:B0-----:R-:W2:Y:S01]  /*1390*/  LDL R66, [R1] ;  /* 0x0000000001427983 */ /* 0x001ea20000100800 */
[----:B------:R-:W2:Y:S02]  /*13a0*/  LDC.64 R64, c[0x0][0x380] ;  /* 0x0000e000ff407b82 */ /* 0x000ea40000000a00 */
[----:B--2---:R-:W-:-:S06]  /*13b0*/  IMAD.WIDE R64, R66, 0x8, R64 ;  /* 0x0000000842407825 */ /* 0x004fcc00078e0240 */
[----:B------:R-:W5:Y:S02]  /*13c0*/  LDG.E.64.CONSTANT R64, desc[UR8][R64.64] ;  /* 0x0000000840407981 */ /* 0x000f64000c1e9b00 */
.L_x_499:
[----:B------:R-:W-:Y:S05]  /*13d0*/  BSYNC.RECONVERGENT B0 ;  /* 0x0000000000007941 */ /* 0x000fea0003800200 */
.L_x_498:
[----:B-----5:R2:W-:Y:S02]  /*13e0*/  STS.64 [R52+0xe00], R64 ;  /* 0x000e004034007388 */ /* 0x0205e40000000a00 */
.L_x_497:
[----:B------:R-:W-:Y:S04]  /*13f0*/  BSSY.RECONVERGENT B0, `(.L_x_500) ;  /* 0x0000011000007945 */ /* 0x000fe80003800200 */
[----:B------:R-:W-:Y:S05]  /*1400*/  @!P0 BRA `(.L_x_501) ;  /* 0x0000000000308947 */ /* 0x000fea0003800000 */
[----:B------:R-:W3:Y:S01]  /*1410*/  S2UR UR7, SR_CTAID.Y ;  /* 0x00000000000779c3 */ /* 0x000ee20000002600 */
[----:B------:R-:W-:Y:S01]  /*1420*/  IMAD.MOV.U32 R53, RZ, RZ, 0x7ff00000 ;  /* 0x7ff00000ff357424 */ /* 0x000fe200078e00ff */
[----:B---3--:R-:W-:-:S06]  /*1430*/  USHF.L.U32 UR7, UR7, 0x6, URZ ;  /* 0x0000000607077899 */ /* 0x008fcc00080006ff */
[----:B012---:R-:W-:-:S04]  /*1440*/  LEA.HI R52, R0, UR7, RZ, 0x1d ;  /* 0x0000000700347c11 */ /* 0x007fc8000f8fe8ff */
[----:B------:R-:W-:Y:S01]  /*1450*/  ISETP.GE.AND P1, PT, R52, UR11, PT ;  /* 0x0000000b34007c0c */ /* 0x000fe2000bf26270 */
[----:B------:R-:W-:-:S03]  /*1460*/  IMAD.MOV.U32 R52, RZ, RZ, 0x0 ;  /* 0x00000000ff347424 */ /* 0x000fc600078e00ff */
[----:B------:R-:W-:-:S13]  /*1470*/  ISETP.GE.OR P1, PT, R241, UR13, P1 ;  /* 0x0000000df1007c0c */ /* 0x000fda0008f26670 */
[----:B------:R-:W-:Y:S05]  /*1480*/  @P1 BRA `(.L_x_502) ;  /* 0x00000000001c1947 */ /* 0x000fea0003800000 */
[----:B------:R-:W0:Y:S02]  /*1490*/  LDC.64 R52, c[0x0][0x388] ;  /* 0x0000e200ff347b82 */ /* 0x000e240000000a00 */
[----:B0-----:R-:W-:-:S06]  /*14a0*/  IMAD.WIDE.U32 R52, R244, 0x8, R52 ;  /* 0x00000008f4347825 */ /* 0x001fcc00078e0034 */
[----:B------:R-:W5:Y:S01]  /*14b0*/  LDG.E.64.CONSTANT R52, desc[UR8][R52.64] ;  /* 0x0000000834347981 */ /* 0x000f62000c1e9b00 */
[----:B------:R-:W-:Y:S05]  /*14c0*/  BRA `(.L_x_502) ;  /* 0x00000000000c7947 */ /* 0x000fea0003800000 */
.L_x_501:
[----:B012---:R-:W0:Y:S02]  /*14d0*/  LDC.64 R52, c[0x0][0x388] ;  /* 0x0000e200ff347b82 */ /* 0x007e240000000a00 */
[----:B0-----:R-:W-:-:S06]  /*14e0*/  IMAD.WIDE.U32 R52, R244, 0x8, R52 ;  /* 0x00000008f4347825 */ /* 0x001fcc00078e0034 */
[----:B------:R-:W5:Y:S02]  /*14f0*/  LDG.E.64.CONSTANT R52, desc[UR8][R52.64] ;  /* 0x0000000834347981 */ /* 0x000f64000c1e9b00 */
.L_x_502:
[----:B------:R-:W-:Y:S05]  /*1500*/  BSYNC.RECONVERGENT B0 ;  /* 0x0000000000007941 */ /* 0x000fea0003800200 */
.L_x_500:
[----:B------:R-:W0:Y:S02]  /*1510*/  @!P0 LDC.64 R64, c[0x0][0x388] ;  /* 0x0000e200ff408b82 */ /* 0x000e240000000a00 */
        /* <DEDUP_REMOVED lines=14> */
[----:B------:R-:W-:-:S04]  /*1600*/  LEA.HI R52, R0, UR6, RZ, 0x1d ;  /* 0x0000000600347c11 */ /* 0x000fc8000f8fe8ff */
[----:B------:R-:W-:-:S04]  /*1610*/  IADD3 R52, PT, PT, R52, 0x8, RZ ;  /* 0x0000000834347810 */ /* 0x000fc80007ffe0ff */
[----:B------:R-:W-:Y:S01]  /*1620*/  ISETP.GE.AND P1, PT, R52, UR11, PT ;  /* 0x0000000b34007c0c */ /* 0x000fe2000bf26270 */
[----:B------:R-:W-:-:S03]  /*1630*/  IMAD.MOV.U32 R52, RZ, RZ, 0x0 ;  /* 0x00000000ff347424 */ /* 0x000fc600078e00ff */
[----:B------:R-:W-:-:S13]  /*1640*/  ISETP.GE.OR P1, PT, R241, UR13, P1 ;  /* 0x0000000df1007c0c */ /* 0x000fda0008f26670 */
[----:B------:R-:W-:Y:S05]  /*1650*/  @P1 BRA `(.L_x_505) ;  /* 0x00000000000c1947 */ /* 0x000fea0003800000 */
[----:B------:R-:W0:Y:S02]  /*1660*/  LDC.64 R52, c[0x0][0x388] ;  /* 0x0000e200ff347b82 */ /* 0x000e240000000a00 */
[----:B0-----:R-:W-:-:S06]  /*1670*/  IMAD.WIDE.U32 R52, R249, 0x8, R52 ;  /* 0x00000008f9347825 */ /* 0x001fcc00078e0034 */
[----:B------:R-:W5:Y:S02]  /*1680*/  LDG.E.64.CONSTANT R52, desc[UR8][R52.64] ;  /* 0x0000000834347981 */ /* 0x000f64000c1e9b00 */
.L_x_505:
[----:B------:R-:W-:Y:S05]  /*1690*/  BSYNC.RECONVERGENT B0 ;  /* 0x0000000000007941 */ /* 0x000fea0003800200 */
.L_x_504:
[----:B-----5:R1:W-:Y:S02]  /*16a0*/  STS.64 [R67+0x200], R52 ;  /* 0x0002003443007388 */ /* 0x0203e40000000a00 */
.L_x_503:
[----:B------:R-:W-:Y:S05]  /*16b0*/  @P0 BRA `(.L_x_506) ;  /* 0x0000000000140947 */ /* 0x000fea0003800000 */
[----:B01----:R-:W0:Y:S02]  /*16c0*/  LDC.64 R52, c[0x0][0x388] ;  /* 0x0000e200ff347b82 */ /* 0x003e240000000a00 */
[----:B0-----:R-:W-:-:S06]  /*16d0*/  IMAD.WIDE.U32 R52, R246, 0x8, R52 ;  /* 0x00000008f6347825 */ /* 0x001fcc00078e0034 */
[----:B------:R-:W2:Y:S04]  /*16e0*/  LDG.E.64.CONSTANT R52, desc[UR8][R52.64] ;  /* 0x0000000834347981 */ /* 0x000ea8000c1e9b00 */
[----:B--2---:R0:W-:Y:S01]  /*16f0*/  STS.64 [R67+0x400], R52 ;  /* 0x0004003443007388 */ /* 0x0041e20000000a00 */
[----:B------:R-:W-:Y:S05]  /*1700*/  BRA `(.L_x_507) ;  /* 0x00000000003c7947 */ /* 0x000fea0003800000 */
.L_x_506:
        /* <DEDUP_REMOVED lines=13> */
.L_x_509:
[----:B------:R-:W-:Y:S05]  /*17e0*/  BSYNC.RECONVERGENT B0 ;  /* 0x0000000000007941 */ /* 0x000fea0003800200 */
.L_x_508:
[----:B-----5:R1:W-:Y:S02]  /*17f0*/  STS.64 [R67+0x400], R52 ;  /* 0x0004003443007388 */ /* 0x0203e40000000a00 */
.L_x_507:
[----:B------:R-:W-:Y:S05]  /*1800*/  @P0 BRA `(.L_x_510) ;  /* 0x0000000000140947 */ /* 0x000fea0003800000 */
[----:B01----:R-:W0:Y:S02]  /*1810*/  LDC.64 R52, c[0x0][0x388] ;  /* 0x0000e200ff347b82 */ /* 0x003e240000000a00 */
[----:B0-----:R-:W-:-:S06]  /*1820*/  IMAD.WIDE.U32 R52, R250, 0x8, R52 ;  /* 0x00000008fa347825 */ /* 0x001fcc00078e0034 */
[----:B------:R-:W2:Y:S04]  /*1830*/  LDG.E.64.CONSTANT R52, desc[UR8][R52.64] ;  /* 0x0000000834347981 */ /* 0x000ea8000c1e9b00 */
[----:B--2---:R0:W-:Y:S01]  /*1840*/  STS.64 [R67+0x600], R52 ;  /* 0x0006003443007388 */ /* 0x0041e20000000a00 */
[----:B------:R-:W-:Y:S05]  /*1850*/  BRA `(.L_x_511) ;  /* 0x00000000003c7947 */ /* 0x000fea0003800000 */
.L_x_510:
        /* <DEDUP_REMOVED lines=13> */
.L_x_513:
[----:B------:R-:W-:Y:S05]  /*1930*/  BSYNC.RECONVERGENT B0 ;  /* 0x0000000000007941 */ /* 0x000fea0003800200 */
.L_x_512:
[----:B-----5:R1:W-:Y:S02]  /*1940*/  STS.64 [R67+0x600], R52 ;  /* 0x0006003443007388 */ /* 0x0203e40000000a00 */
.L_x_511:
[----:B------:R-:W-:Y:S05]  /*1950*/  @P0 BRA `(.L_x_514) ;  /* 0x0000000000140947 */ /* 0x000fea0003800000 */
[----:B01----:R-:W0:Y:S02]  /*1960*/  LDC.64 R52, c[0x0][0x388] ;  /* 0x0000e200ff347b82 */ /* 0x003e240000000a00 */
[----:B0-----:R-:W-:-:S06]  /*1970*/  IMAD.WIDE.U32 R52, R245, 0x8, R52 ;  /* 0x00000008f5347825 */ /* 0x001fcc00078e0034 */
[----:B------:R-:W2:Y:S04]  /*1980*/  LDG.E.64.CONSTANT R52, desc[UR8][R52.64] ;  /* 0x0000000834347981 */ /* 0x000ea8000c1e9b00 */
[----:B--2---:R0:W-:Y:S01]  /*1990*/  STS.64 [R67+0x800], R52 ;  /* 0x0008003443007388 */ /* 0x0041e20000000a00 */
[----:B------:R-:W-:Y:S05]  /*19a0*/  BRA `(.L_x_515) ;  /* 0x00000000003c7947 */ /* 0x000fea0003800000 */
.L_x_514:
[----:B------:R-:W2:Y:S01]  /*19b0*/  S2UR UR6, SR_CTAID.Y ;  /* 0x00000000000679c3 */ /* 0x000ea20000002600 */
[----:B------:R-:W-:Y:S01]  /*19c0*/  BSSY.RECONVERGENT B0, `(.L_x_516) ;  /* 0x000000c000007945 */ /* 0x000fe20003800200 */
[----:B01----:R-:W-:Y:S01]  /*19d0*/  MOV R53, 0x7ff00000 ;  /* 0x7ff0000000357802 */ /* 0x003fe20000000f00 */
        /* <DEDUP_REMOVED lines=10> */
.L_x_517:
[----:B------:R-:W-:Y:S05]  /*1a80*/  BSYNC.RECONVERGENT B0 ;  /* 0x0000000000007941 */ /* 0x000fea0003800200 */
.L_x_516:
[----:B-----5:R1:W-:Y:S02]  /*1a90*/  STS.64 [R67+0x800], R52 ;  /* 0x0008003443007388 */ /* 0x0203e40000000a00 */
.L_x_515:
[----:B------:R-:W-:Y:S05]  /*1aa0*/  @P0 BRA `(.L_x_518) ;  /* 0x0000000000140947 */ /* 0x000fea0003800000 */
[----:B01----:R-:W0:Y:S02]  /*1ab0*/  LDC.64 R52, c[0x0][0x388] ;  /* 0x0000e200ff347b82 */ /* 0x003e240000000a00 */
[----:B0-----:R-:W-:-:S06]  /*1ac0*/  IMAD.WIDE.U32 R52, R251, 0x8, R52 ;  /* 0x00000008fb347825 */ /* 0x001fcc00078e0034 */
[----:B------:R-:W2:Y:S04]  /*1ad0*/  LDG.E.64.CONSTANT R52, desc[UR8][R52.64] ;  /* 0x0000000834347981 */ /* 0x000ea8000c1e9b00 */
[----:B--2---:R0:W-:Y:S01]  /*1ae0*/  STS.64 [R67+0xa00], R52 ;  /* 0x000a003443007388 */ /* 0x0041e20000000a00 */
[----:B------:R-:W-:Y:S05]  /*1af0*/  BRA `(.L_x_519) ;  /* 0x00000000003c7947 */ /* 0x000fea0003800000 */
.L_x_518:
        /* <DEDUP_REMOVED lines=13> */
.L_x_521:
[----:B------:R-:W-:Y:S05]  /*1bd0*/  BSYNC.RECONVERGENT B0 ;  /* 0x0000000000007941 */ /* 0x000fea0003800200 */
.L_x_520:
[----:B-----5:R1:W-:Y:S02]  /*1be0*/  STS.64 [R67+0xa00], R52 ;  /* 0x000a003443007388 */ /* 0x0203e40000000a00 */
.L_x_519:
[----:B------:R-:W-:Y:S05]  /*1bf0*/  @P0 BRA `(.L_x_522) ;  /* 0x0000000000140947 */ /* 0x000fea0003800000 */
[----:B01----:R-:W0:Y:S02]  /*1c00*/  LDC.64 R52, c[0x0][0x388] ;  /* 0x0000e200ff347b82 */ /* 0x003e240000000a00 */
[----:B0-----:R-:W-:-:S06]  /*1c10*/  IMAD.WIDE.U32 R52, R247, 0x8, R52 ;  /* 0x00000008f7347825 */ /* 0x001fcc00078e0034 */
[----:B------:R-:W2:Y:S04]  /*1c20*/  LDG.E.64.CONSTANT R52, desc[UR8][R52.64] ;  /* 0x0000000834347981 */ /* 0x000ea8000c1e9b00 */
[----:B--2---:R0:W-:Y:S01]  /*1c30*/  STS.64 [R67+0xc00], R52 ;  /* 0x000c003443007388 */ /* 0x0041e20000000a00 */
[----:B------:R-:W-:Y:S05]  /*1c40*/  BRA `(.L_x_523) ;  /* 0x00000000003c7947 */ /* 0x000fea0003800000 */
.L_x_522:
        /* <DEDUP_REMOVED lines=13> */
.L_x_525:
[----:B------:R-:W-:Y:S05]  /*1d20*/  BSYNC.RECONVERGENT B0 ;  /* 0x0000000000007941 */ /* 0x000fea0003800200 */
.L_x_524:
[----:B-----5:R1:W-:Y:S02]  /*1d30*/  STS.64 [R67+0xc00], R52 ;  /* 0x000c003443007388 */ /* 0x0203e40000000a00 */
.L_x_523:
[----:B------:R-:W-:Y:S05]  /*1d40*/  @P0 BRA `(.L_x_526) ;  /* 0x0000000000140947 */ /* 0x000fea0003800000 */
[----:B01----:R-:W0:Y:S02]  /*1d50*/  LDC.64 R52, c[0x0][0x388] ;  /* 0x0000e200ff347b82 */ /* 0x003e240000000a00 */
[----:B0-----:R-:W-:-:S06]  /*1d60*/  IMAD.WIDE.U32 R52, R252, 0x8, R52 ;  /* 0x00000008fc347825 */ /* 0x001fcc00078e0034 */
[----:B------:R-:W2:Y:S04]  /*1d70*/  LDG.E.64.CONSTANT R52, desc[UR8][R52.64] ;  /* 0x0000000834347981 */ /* 0x000ea8000c1e9b00 */
[----:B--2---:R0:W-:Y:S01]  /*1d80*/  STS.64 [R67+0xe00], R52 ;  /* 0x000e003443007388 */ /* 0x0041e20000000a00 */
[----:B------:R-:W-:Y:S05]  /*1d90*/  BRA `(.L_x_527) ;  /* 0x00000000003c7947 */ /* 0x000fea0003800000 */
.L_x_526:
[----:B------:R-:W2:Y:S01]  /*1da0*/  S2UR UR6, SR_CTAID.Y ;  /* 0x00000000000679c3 */ /* 0x000ea20000002600 */
[----:B------:R-:W-:Y:S01]  /*1db0*/  BSSY.RECONVERGENT B0, `(.L_x_528) ;  /* 0x000000c000007945 */ /* 0x000fe20003800200 */
[----:B01----:R-:W-:Y:S02]  /*1dc0*/  IMAD.MOV.U32 R52, RZ, RZ, 0x0 ;  /* 0x00000000ff347424 */ /* 0x003fe400078e00ff */
[----:B------:R-:W-:Y:S01]  /*1dd0*/  IMAD.MOV.U32 R53, RZ, RZ, 0x7ff00000 ;  /* 0x7ff00000ff357424 */ /* 0x000fe200078e00ff */
        /* <DEDUP_REMOVED lines=8> */
[----:B------:R-:W5:Y:S02]  /*1e60*/  LDG.E.64.CONSTANT R52, desc[UR8][R52.64] ;  /* 0x0000000834347981 */ /* 0x000f64000c1e9b00 */
.L_x_529:
[----:B------:R-:W-:Y:S05]  /*1e70*/  BSYNC.RECONVERGENT B0 ;  /* 0x0000000000007941 */ /* 0x000fea0003800200 */
.L_x_528:
[----:B-----5:R1:W-:Y:S02]  /*1e80*/  STS.64 [R67+0xe00], R52 ;  /* 0x000e003443007388 */ /* 0x0203e40000000a00 */
.L_x_527:
[----:B------:R-:W-:Y:S01]  /*1e90*/  BAR.SYNC.DEFER_BLOCKING 0x0 ;  /* 0x0000000000007b1d */ /* 0x000fe20000010000 */
[----:B------:R-:W-:Y:S02]  /*1ea0*/  LEA R234, R243, UR10, 0x6 ;  /* 0x0000000af3ea7c11 */ /* 0x000fe4000f8e30ff */
[----:B------:R-:W-:-:S03]  /*1eb0*/  LEA R219, R242, UR5, 0x9 ;  /* 0x00000005f2db7c11 */ /* 0x000fc6000f8e48ff */
[----:B------:R-:W2:Y:S01]  /*1ec0*/  LDL.LU R232, [R1+0x4] ;  /* 0x0000040001e87983 */ /* 0x000ea20000300800 */
[----:B------:R-:W-:Y:S01]  /*1ed0*/  IMAD.MOV.U32 R85, RZ, RZ, R60 ;  /* 0x000000ffff557224 */ /* 0x000fe200078e003c */
[----:B------:R-:W-:Y:S01]  /*1ee0*/  MOV R0, R61 ;  /* 0x0000003d00007202 */ /* 0x000fe20000000f00 */
[----:B------:R-:W-:Y:S02]  /*1ef0*/  IMAD.MOV.U32 R197, RZ, RZ, R54 ;  /* 0x000000ffffc57224 */ /* 0x000fe400078e0036 */
[----:B------:R-:W-:Y:S02]  /*1f00*/  IMAD.MOV.U32 R86, RZ, RZ, R55 ;  /* 0x000000ffff567224 */ /* 0x000fe400078e0037 */
[----:B------:R-:W-:Y:S02]  /*1f10*/  IMAD.MOV.U32 R87, RZ, RZ, R70 ;  /* 0x000000ffff577224 */ /* 0x000fe400078e0046 */
[----:B------:R-:W-:Y:S02]  /*1f20*/  IMAD.MOV.U32 R195, RZ, RZ, R68 ;  /* 0x000000ffffc37224 */ /* 0x000fe400078e0044 */
[----:B------:R-:W-:-:S02]  /*1f30*/  IMAD.MOV.U32 R193, RZ, RZ, R56 ;  /* 0x000000ffffc17224 */ /* 0x000fc400078e0038 */
[----:B------:R-:W-:Y:S02]  /*1f40*/  IMAD.MOV.U32 R89, RZ, RZ, R132 ;  /* 0x000000ffff597224 */ /* 0x000fe400078e0084 */
[----:B------:R-:W-:Y:S01]  /*1f50*/  IMAD.MOV.U32 R90, RZ, RZ, R57 ;  /* 0x000000ffff5a7224 */ /* 0x000fe200078e0039 */
[----:B------:R-:W-:Y:S04]  /*1f60*/  LDS.128 R96, [R234] ;  /* 0x00000000ea607984 */ /* 0x000fe80000000c00 */
[----:B------:R-:W3:Y:S04]  /*1f70*/  LDS.128 R80, [R219] ;  /* 0x00000000db507984 */ /* 0x000ee80000000c00 */
[----:B01----:R-:W0:Y:S04]  /*1f80*/  LDS.128 R64, [R219+0x40] ;  /* 0x00004000db407984 */ /* 0x003e280000000c00 */
[----:B------:R-:W1:Y:S01]  /*1f90*/  LDS.128 R76, [R219+0x80] ;  /* 0x00008000db4c7984 */ /* 0x000e620000000c00 */
[----:B------:R-:W-:-:S02]  /*1fa0*/  IMAD.MOV.U32 R91, RZ, RZ, R104 ;  /* 0x000000ffff5b7224 */ /* 0x000fc400078e0068 */
[----:B------:R-:W-:Y:S01]  /*1fb0*/  IMAD.MOV.U32 R164, RZ, RZ, R47 ;  /* 0x000000ffffa47224 */ /* 0x000fe200078e002f */
[----:B------:R-:W-:Y:S01]  /*1fc0*/  MOV R191, R46 ;  /* 0x0000002e00bf7202 */ /* 0x000fe20000000f00 */
[----:B------:R-:W-:Y:S01]  /*1fd0*/  IMAD.MOV.U32 R167, RZ, RZ, R58 ;  /* 0x000000ffffa77224 */ /* 0x000fe200078e003a */
[----:B------:R-:W4:Y:S01]  /*1fe0*/  LDL.LU R235, [R1] ;  /* 0x0000000001eb7983 */ /* 0x000f220000300800 */
[----:B------:R-:W-:Y:S02]  /*1ff0*/  IMAD.MOV.U32 R168, RZ, RZ, R59 ;  /* 0x000000ffffa87224 */ /* 0x000fe400078e003b */
[----:B------:R-:W-:Y:S02]  /*2000*/  IMAD.MOV.U32 R170, RZ, RZ, R109 ;  /* 0x000000ffffaa7224 */ /* 0x000fe400078e006d */
[----:B------:R-:W-:Y:S02]  /*2010*/  IMAD.MOV.U32 R174, RZ, RZ, R26 ;  /* 0x000000ffffae7224 */ /* 0x000fe400078e001a */
[----:B------:R-:W-:-:S02]  /*2020*/  IMAD.MOV.U32 R180, RZ, RZ, R4 ;  /* 0x000000ffffb47224 */ /* 0x000fc400078e0004 */
[----:B------:R-:W-:Y:S02]  /*2030*/  IMAD.MOV.U32 R186, RZ, RZ, R10 ;  /* 0x000000ffffba7224 */ /* 0x000fe400078e000a */
[----:B------:R-:W-:Y:S02]  /*2040*/  IMAD.MOV.U32 R184, RZ, RZ, R110 ;  /* 0x000000ffffb87224 */ /* 0x000fe400078e006e */
[----:B------:R-:W-:Y:S02]  /*2050*/  IMAD.MOV.U32 R188, RZ, RZ, R120 ;  /* 0x000000ffffbc7224 */ /* 0x000fe400078e0078 */
[----:B------:R-:W-:Y:S01]  /*2060*/  IMAD.MOV.U32 R182, RZ, RZ, R122 ;  /* 0x000000ffffb67224 */ /* 0x000fe200078e007a */
[----:B---3--:R-:W-:Y:S02]  /*2070*/  DADD R52, R96, R80 ;  /* 0x0000000060347229 */ /* 0x008fe40000000050 */
[----:B------:R-:W-:-:S06]  /*2080*/  DADD R74, R80, R98 ;  /* 0x00000000504a7229 */ /* 0x000fcc0000000062 */
[----:B------:R-:W-:Y:S02]  /*2090*/  DSETP.MIN.AND P1, P2, R52, R60, PT ;  /* 0x0000003c3400722a */ /* 0x000fe40003a20000 */
[----:B------:R-:W-:Y:S01]  /*20a0*/  DSETP.MIN.AND P3, P4, R74, R54, PT ;  /* 0x000000364a00722a */ /* 0x000fe20003c60000 */
[----:B------:R-:W-:Y:S02]  /*20b0*/  IMAD.MOV.U32 R60, RZ, RZ, R52 ;  /* 0x000000ffff3c7224 */ /* 0x000fe400078e0034 */
[----:B------:R-:W-:Y:S02]  /*20c0*/  IMAD.MOV.U32 R61, RZ, RZ, R53 ;  /* 0x000000ffff3d7224 */ /* 0x000fe400078e0035 */
[----:B------:R-:W3:Y:S01]  /*20d0*/  LDS.128 R52, [R219+0xc0] ;  /* 0x0000c000db347984 */ /* 0x000ee20000000c00 */
[----:B------:R-:W-:Y:S01]  /*20e0*/  IMAD.MOV.U32 R196, RZ, RZ, R74 ;  /* 0x000000ffffc47224 */ /* 0x000fe200078e004a */
[----:B------:R-:W-:Y:S01]  /*20f0*/  SEL R60, R60, R85, P1 ;  /* 0x000000553c3c7207 */ /* 0x000fe20000800000 */
[----:B------:R-:W-:Y:S01]  /*2100*/  IMAD.MOV.U32 R179, RZ, RZ, R75 ;  /* 0x000000ffffb37224 */ /* 0x000fe200078e004b */
[----:B0-----:R-:W-:Y:S01]  /*2110*/  DADD R74, R96, R64 ;  /* 0x00000000604a7229 */ /* 0x001fe20000000040 */
[----:B------:R-:W-:Y:S01]  /*2120*/  FSEL R61, R61, R0, P1 ;  /* 0x000000003d3d7208 */ /* 0x000fe20000800000 */
[----:B------:R-:W-:Y:S01]  /*2130*/  DADD R84, R64, R98 ;  /* 0x0000000040547229 */ /* 0x000fe20000000062 */
[----:B------:R-:W-:-:S02]  /*2140*/  SEL R196, R196, R197, P3 ;  /* 0x000000c5c4c47207 */ /* 0x000fc40001800000 */
[----:B------:R-:W-:Y:S02]  /*2150*/  FSEL R179, R179, R86, P3 ;  /* 0x00000056b3b37208 */ /* 0x000fe40001800000 */
[----:B------:R-:W-:Y:S01]  /*2160*/  @P2 LOP3.LUT R61, R0, 0x80000, RZ, 0xfc, !PT ;  /* 0x00080000003d2812 */ /* 0x000fe200078efcff */
[----:B------:R-:W-:Y:S01]  /*2170*/  IMAD.MOV.U32 R0, RZ, RZ, R71 ;  /* 0x000000ffff007224 */ /* 0x000fe200078e0047 */
[----:B------:R-:W-:Y:S01]  /*2180*/  @P4 LOP3.LUT R179, R86, 0x80000, RZ, 0xfc, !PT ;  /* 0x0008000056b34812 */ /* 0x000fe200078efcff */
[----:B------:R-:W-:Y:S01]  /*2190*/  DSETP.MIN.AND P2, P3, R74, R70, PT ;  /* 0x000000464a00722a */ /* 0x000fe20003b40000 */
[----:B------:R-:W-:Y:S01]  /*21a0*/  IMAD.MOV.U32 R86, RZ, RZ, R69 ;  /* 0x000000ffff567224 */ /* 0x000fe200078e0045 */
[----:B------:R-:W-:Y:S01]  /*21b0*/  DSETP.MIN.AND P4, P1, R84, R68, PT ;  /* 0x000000445400722a */ /* 0x000fe20003980000 */
[----:B------:R-:W-:Y:S01]  /*21c0*/  IMAD.MOV.U32 R194, RZ, RZ, R84 ;  /* 0x000000ffffc27224 */ /* 0x000fe200078e0054 */
[----:B------:R-:W0:Y:S01]  /*21d0*/  LDS.128 R68, [R219+0x100] ;  /* 0x00010000db447984 */ /* 0x000e220000000c00 */
[----:B------:R-:W-:Y:S01]  /*21e0*/  IMAD.MOV.U32 R173, RZ, RZ, R85 ;  /* 0x000000ffffad7224 */ /* 0x000fe200078e0055 */
[----:B-1----:R-:W-:Y:S01]  /*21f0*/  DADD R84, R76, R98 ;  /* 0x000000004c547229 */ /* 0x002fe20000000062 */
[----:B------:R-:W-:Y:S01]  /*2200*/  MOV R154, R74 ;  /* 0x0000004a009a7202 */ /* 0x000fe20000000f00 */
[----:B------:R-:W-:Y:S01]  /*2210*/  IMAD.MOV.U32 R155, RZ, RZ, R75 ;  /* 0x000000ffff9b7224 */ /* 0x000fe200078e004b */
[----:B------:R-:W-:Y:S01]  /*2220*/  SEL R194, R194, R195, P4 ;  /* 0x000000c3c2c27207 */ /* 0x000fe20002000000 */
[----:B------:R-:W-:Y:S01]  /*2230*/  DADD R74, R96, R76 ;  /* 0x00000000604a7229 */ /* 0x000fe2000000004c */
[----:B------:R-:W-:-:S02]  /*2240*/  FSEL R173, R173, R86, P4 ;  /* 0x00000056adad7208 */ /* 0x000fc40002000000 */
[----:B------:R-:W-:Y:S01]  /*2250*/  SEL R154, R154, R87, P2 ;  /* 0x000000579a9a7207 */ /* 0x000fe20001000000 */
[----:B------:R-:W-:Y:S01]  /*2260*/  DSETP.MIN.AND P4, P5, R84, R56, PT ;  /* 0x000000385400722a */ /* 0x000fe20003d80000 */
[----:B------:R-:W-:Y:S01]  /*2270*/  FSEL R155, R155, R0, P2 ;  /* 0x000000009b9b7208 */ /* 0x000fe20001000000 */
[----:B------:R-:W-:Y:S01]  /*2280*/  IMAD.MOV.U32 R192, RZ, RZ, R84 ;  /* 0x000000ffffc07224 */ /* 0x000fe200078e0054 */
[----:B------:R-:W-:Y:S02]  /*2290*/  @P1 LOP3.LUT R173, R86, 0x80000, RZ, 0xfc, !PT ;  /* 0x0008000056ad1812 */ /* 0x000fe400078efcff */
[----:B------:R-:W-:Y:S01]  /*22a0*/  MOV R171, R85 ;  /* 0x0000005500ab7202 */ /* 0x000fe20000000f00 */
[----:B------:R-:W-:Y:S01]  /*22b0*/  IMAD.MOV.U32 R56, RZ, RZ, R74 ;  /* 0x000000ffff387224 */ /* 0x000fe200078e004a */
[----:B------:R-:W1:Y:S01]  /*22c0*/  LDS.128 R84, [R219+0x140] ;  /* 0x00014000db547984 */ /* 0x000e620000000c00 */
[----:B------:R-:W-:Y:S01]  /*22d0*/  @P3 LOP3.LUT R155, R0, 0x80000, RZ, 0xfc, !PT ;  /* 0x00080000009b3812 */ /* 0x000fe200078efcff */
[----:B------:R-:W-:Y:S01]  /*22e0*/  DSETP.MIN.AND P2, P3, R74, R132, PT ;  /* 0x000000844a00722a */ /* 0x000fe20003b40000 */
[----:B------:R-:W-:Y:S01]  /*22f0*/  IMAD.MOV.U32 R57, RZ, RZ, R75 ;  /* 0x000000ffff397224 */ /* 0x000fe200078e004b */
[----:B------:R-:W-:Y:S01]  /*2300*/  FSEL R171, R171, R90, P4 ;  /* 0x0000005aabab7208 */ /* 0x000fe20002000000 */
[----:B---3--:R-:W-:Y:S01]  /*2310*/  DADD R74, R96, R52 ;  /* 0x00000000604a7229 */ /* 0x008fe20000000034 */
[----:B------:R-:W-:Y:S01]  /*2320*/  IMAD.MOV.U32 R0, RZ, RZ, R133 ;  /* 0x000000ffff007224 */ /* 0x000fe200078e0085 */
[----:B------:R-:W-:Y:S01]  /*2330*/  SEL R192, R192, R193, P4 ;  /* 0x000000c1c0c07207 */ /* 0x000fe20002000000 */
[----:B------:R-:W-:Y:S01]  /*2340*/  IMAD.MOV.U32 R195, RZ, RZ, R173 ;  /* 0x000000ffffc37224 */ /* 0x000fe200078e00ad */
[----:B------:R-:W-:Y:S01]  /*2350*/  SEL R56, R56, R89, P2 ;  /* 0x0000005938387207 */ /* 0x000fe20001000000 */
[----:B------:R-:W-:Y:S01]  /*2360*/  DADD R88, R52, R98 ;  /* 0x0000000034587229 */ /* 0x000fe20000000062 */
[----:B------:R-:W-:-:S02]  /*2370*/  FSEL R57, R57, R0, P2 ;  /* 0x0000000039397208 */ /* 0x000fc40001000000 */
[----:B------:R-:W-:Y:S01]  /*2380*/  @P5 LOP3.LUT R171, R90, 0x80000, RZ, 0xfc, !PT ;  /* 0x000800005aab5812 */ /* 0x000fe200078efcff */
[----:B------:R-:W-:Y:S01]  /*2390*/  IMAD.MOV.U32 R90, RZ, RZ, R73 ;  /* 0x000000ffff5a7224 */ /* 0x000fe200078e0049 */
[----:B------:R-:W-:Y:S01]  /*23a0*/  MOV R197, R179 ;  /* 0x000000b300c57202 */ /* 0x000fe20000000f00 */
[----:B------:R-:W-:Y:S01]  /*23b0*/  IMAD.MOV.U32 R132, RZ, RZ, R74 ;  /* 0x000000ffff847224 */ /* 0x000fe200078e004a */
[----:B------:R-:W-:Y:S01]  /*23c0*/  @P3 LOP3.LUT R57, R0, 0x80000, RZ, 0xfc, !PT ;  /* 0x0008000000393812 */ /* 0x000fe200078efcff */
[----:B------:R-:W-:Y:S01]  /*23d0*/  IMAD.MOV.U32 R0, RZ, RZ, R105 ;  /* 0x000000ffff007224 */ /* 0x000fe200078e0069 */
[----:B------:R-:W-:Y:S01]  /*23e0*/  DSETP.MIN.AND P2, P3, R74, R104, PT ;  /* 0x000000684a00722a */ /* 0x000fe20003b40000 */
[----:B------:R-:W-:Y:S01]  /*23f0*/  IMAD.MOV.U32 R133, RZ, RZ, R75 ;  /* 0x000000ffff857224 */ /* 0x000fe200078e004b */
[----:B------:R-:W-:Y:S01]  /*2400*/  DSETP.MIN.AND P4, P1, R88, R72, PT ;  /* 0x000000485800722a */ /* 0x000fe20003980000 */
[----:B------:R-:W-:Y:S01]  /*2410*/  IMAD.MOV.U32 R105, RZ, RZ, R72 ;  /* 0x000000ffff697224 */ /* 0x000fe200078e0048 */
[----:B0-----:R-:W-:Y:S01]  /*2420*/  DADD R156, R68, R98 ;  /* 0x00000000449c7229 */ /* 0x001fe20000000062 */
[----:B------:R-:W0:Y:S01]  /*2430*/  LDS.128 R72, [R219+0x180] ;  /* 0x00018000db487984 */ /* 0x000e220000000c00 */
[----:B------:R-:W-:Y:S01]  /*2440*/  IMAD.MOV.U32 R104, RZ, RZ, R88 ;  /* 0x000000ffff687224 */ /* 0x000fe200078e0058 */
[----:B------:R-:W-:Y:S01]  /*2450*/  FSEL R133, R133, R0, P2 ;  /* 0x0000000085857208 */ /* 0x000fe20001000000 */
[----:B------:R-:W-:Y:S01]  /*2460*/  IMAD.MOV.U32 R165, RZ, RZ, R89 ;  /* 0x000000ffffa57224 */ /* 0x000fe200078e0059 */
[----:B------:R-:W-:Y:S01]  /*2470*/  DADD R88, R96, R68 ;  /* 0x0000000060587229 */ /* 0x000fe20000000044 */
[----:B------:R-:W-:Y:S01]  /*2480*/  SEL R132, R132, R91, P2 ;  /* 0x0000005b84847207 */ /* 0x000fe20001000000 */
[----:B------:R-:W-:Y:S01]  /*2490*/  IMAD.MOV.U32 R193, RZ, RZ, R171 ;  /* 0x000000ffffc17224 */ /* 0x000fe200078e00ab */
[----:B------:R-:W-:Y:S01]  /*24a0*/  SEL R104, R104, R105, P4 ;  /* 0x0000006968687207 */ /* 0x000fe20002000000 */
[----:B------:R-:W-:Y:S01]  /*24b0*/  IMAD.MOV.U32 R105, RZ, RZ, R112 ;  /* 0x000000ffff697224 */ /* 0x000fe200078e0070 */
[----:B------:R-:W-:Y:S01]  /*24c0*/  FSEL R165, R165, R90, P4 ;  /* 0x0000005aa5a57208 */ /* 0x000fe20002000000 */
[----:B------:R-:W-:Y:S01]  /*24d0*/  DSETP.MIN.AND P4, P5, R156, R46, PT ;  /* 0x0000002e9c00722a */ /* 0x000fe20003d80000 */
[----:B------:R-:W-:Y:S01]  /*24e0*/  @P3 LOP3.LUT R133, R0, 0x80000, RZ, 0xfc, !PT ;  /* 0x0008000000853812 */ /* 0x000fe200078efcff */
[----:B------:R-:W-:Y:S01]  /*24f0*/  IMAD.MOV.U32 R0, RZ, RZ, R113 ;  /* 0x000000ffff007224 */ /* 0x000fe200078e0071 */
[----:B------:R-:W-:Y:S01]  /*2500*/  DSETP.MIN.AND P2, P3, R88, R112, PT ;  /* 0x000000705800722a */ /* 0x000fe20003b40000 */
[----:B------:R-:W-:Y:S01]  /*2510*/  @P1 LOP3.LUT R165, R90, 0x80000, RZ, 0xfc, !PT ;  /* 0x000800005aa51812 */ /* 0x000fe200078efcff */
[----:B------:R-:W-:Y:S01]  /*2520*/  IMAD.MOV.U32 R112, RZ, RZ, R88 ;  /* 0x000000ffff707224 */ /* 0x000fe200078e0058 */
[----:B-1----:R-:W-:Y:S01]  /*2530*/  DADD R158, R84, R98 ;  /* 0x00000000549e7229 */ /* 0x002fe20000000062 */
[----:B------:R-:W-:-:S02]  /*2540*/  IMAD.MOV.U32 R113, RZ, RZ, R89 ;  /* 0x000000ffff717224 */ /* 0x000fc400078e0059 */
[----:B------:R-:W1:Y:S01]  /*2550*/  LDS.128 R88, [R219+0x1c0] ;  /* 0x0001c000db587984 */ /* 0x000e620000000c00 */
[----:B------:R-:W-:Y:S01]  /*2560*/  IMAD.MOV.U32 R190, RZ, RZ, R156 ;  /* 0x000000ffffbe7224 */ /* 0x000fe200078e009c */
[----:B------:R-:W-:Y:S01]  /*2570*/  SEL R112, R112, R105, P2 ;  /* 0x0000006970707207 */ /* 0x000fe20001000000 */
[----:B------:R-:W-:Y:S01]  /*2580*/  IMAD.MOV.U32 R175, RZ, RZ, R157 ;  /* 0x000000ffffaf7224 */ /* 0x000fe200078e009d */
[----:B------:R-:W-:Y:S01]  /*2590*/  DADD R156, R96, R84 ;  /* 0x00000000609c7229 */ /* 0x000fe20000000054 */
[----:B------:R-:W-:Y:S01]  /*25a0*/  FSEL R113, R113, R0, P2 ;  /* 0x0000000071717208 */ /* 0x000fe20001000000 */
[----:B------:R-:W-:Y:S01]  /*25b0*/  IMAD.MOV.U32 R105, RZ, RZ, R44 ;  /* 0x000000ffff697224 */ /* 0x000fe200078e002c */
[----:B------:R-:W-:Y:S01]  /*25c0*/  SEL R190, R190, R191, P4 ;  /* 0x000000bfbebe7207 */ /* 0x000fe20002000000 */
[----:B------:R-:W-:Y:S01]  /*25d0*/  IMAD.MOV.U32 R169, RZ, RZ, R159 ;  /* 0x000000ffffa97224 */ /* 0x000fe200078e009f */
[----:B------:R-:W-:Y:S02]  /*25e0*/  FSEL R175, R175, R164, P4 ;  /* 0x000000a4afaf7208 */ /* 0x000fe40002000000 */
[----:B------:R-:W-:Y:S01]  /*25f0*/  @P5 LOP3.LUT R175, R164, 0x80000, RZ, 0xfc, !PT ;  /* 0x00080000a4af5812 */ /* 0x000fe200078efcff */
[----:B------:R-:W-:Y:S01]  /*2600*/  IMAD.MOV.U32 R164, RZ, RZ, R45 ;  /* 0x000000ffffa47224 */ /* 0x000fe200078e002d */
[----:B------:R-:W-:Y:S01]  /*2610*/  DSETP.MIN.AND P1, P2, R156, R44, PT ;  /* 0x0000002c9c00722a */ /* 0x000fe20003a20000 */
[----:B------:R-:W-:Y:S01]  /*2620*/  @P3 LOP3.LUT R113, R0, 0x80000, RZ, 0xfc, !PT ;  /* 0x0008000000713812 */ /* 0x000fe200078efcff */
[----:B------:R-:W3:Y:S01]  /*2630*/  LDS.128 R44, [R234+0x10] ;  /* 0x00001000ea2c7984 */ /* 0x000ee20000000c00 */
[----:B------:R-:W-:Y:S01]  /*2640*/  DSETP.MIN.AND P3, P4, R158, R58, PT ;  /* 0x0000003a9e00722a */ /* 0x000fe20003c60000 */
[----:B------:R-:W-:Y:S01]  /*2650*/  IMAD.MOV.U32 R0, RZ, RZ, R156 ;  /* 0x000000ffff007224 */ /* 0x000fe200078e009c */
[----:B------:R-:W-:Y:S01]  /*2660*/  MOV R58, R158 ;  /* 0x0000009e003a7202 */ /* 0x000fe20000000f00 */
[----:B------:R-:W-:Y:S01]  /*2670*/  IMAD.MOV.U32 R59, RZ, RZ, R160 ;  /* 0x000000ffff3b7224 */ /* 0x000fe200078e00a0 */
[----:B0-----:R-:W-:-:S02]  /*2680*/  DADD R158, R96, R72 ;  /* 0x00000000609e7229 */ /* 0x001fc40000000048 */
[----:B------:R-:W-:Y:S01]  /*2690*/  SEL R58, R58, R167, P3 ;  /* 0x000000a73a3a7207 */ /* 0x000fe20001800000 */
[----:B------:R-:W-:Y:S01]  /*26a0*/  DADD R166, R72, R98 ;  /* 0x0000000048a67229 */ /* 0x000fe20000000062 */
[----:B------:R-:W-:Y:S01]  /*26b0*/  SEL R156, R0, R105, P1 ;  /* 0x00000069009c7207 */ /* 0x000fe20000800000 */
[----:B------:R-:W-:Y:S01]  /*26c0*/  IMAD.MOV.U32 R0, RZ, RZ, R161 ;  /* 0x000000ffff007224 */ /* 0x000fe200078e00a1 */
[----:B------:R-:W-:Y:S01]  /*26d0*/  FSEL R105, R157, R164, P1 ;  /* 0x000000a49d697208 */ /* 0x000fe20000800000 */
[----:B------:R-:W-:Y:S01]  /*26e0*/  IMAD.MOV.U32 R209, RZ, RZ, R113 ;  /* 0x000000ffffd17224 */ /* 0x000fe200078e0071 */
[----:B------:R-:W-:Y:S01]  /*26f0*/  FSEL R169, R169, R168, P3 ;  /* 0x000000a8a9a97208 */ /* 0x000fe20001800000 */
[----:B------:R-:W-:Y:S01]  /*2700*/  DSETP.MIN.AND P1, P3, R158, R160, PT ;  /* 0x000000a09e00722a */ /* 0x000fe20003b20000 */
[----:B------:R-:W-:Y:S01]  /*2710*/  @P2 LOP3.LUT R105, R164, 0x80000, RZ, 0xfc, !PT ;  /* 0x00080000a4692812 */ /* 0x000fe200078efcff */
[----:B------:R-:W-:Y:S01]  /*2720*/  IMAD.MOV.U32 R160, RZ, RZ, R102 ;  /* 0x000000ffffa07224 */ /* 0x000fe200078e0066 */
[----:B------:R-:W-:Y:S01]  /*2730*/  @P4 LOP3.LUT R169, R168, 0x80000, RZ, 0xfc, !PT ;  /* 0x00080000a8a94812 */ /* 0x000fe200078efcff */
[----:B------:R-:W-:Y:S01]  /*2740*/  IMAD.MOV.U32 R164, RZ, RZ, R103 ;  /* 0x000000ffffa47224 */ /* 0x000fe200078e0067 */
[----:B------:R-:W-:Y:S01]  /*2750*/  DSETP.MIN.AND P2, P4, R166, R102, PT ;  /* 0x00000066a600722a */ /* 0x000fe20003c40000 */
[----:B------:R-:W-:Y:S01]  /*2760*/  IMAD.MOV.U32 R157, RZ, RZ, R166 ;  /* 0x000000ffff9d7224 */ /* 0x000fe200078e00a6 */
[----:B------:R-:W-:Y:S01]  /*2770*/  FSEL R103, R159, R0, P1 ;  /* 0x000000009f677208 */ /* 0x000fe20000800000 */
[----:B------:R-:W-:-:S02]  /*2780*/  IMAD.MOV.U32 R102, RZ, RZ, R158 ;  /* 0x000000ffff667224 */ /* 0x000fc400078e009e */
[----:B------:R-:W-:Y:S01]  /*2790*/  IMAD.MOV.U32 R166, RZ, RZ, R107 ;  /* 0x000000ffffa67224 */ /* 0x000fe200078e006b */
[----:B-1----:R-:W-:Y:S01]  /*27a0*/  DADD R158, R88, R98 ;  /* 0x00000000589e7229 */ /* 0x002fe20000000062 */
[----:B------:R-:W-:Y:S01]  /*27b0*/  IMAD.MOV.U32 R168, RZ, RZ, R141 ;  /* 0x000000ffffa87224 */ /* 0x000fe200078e008d */
[----:B------:R-:W-:Y:S01]  /*27c0*/  DADD R96, R96, R88 ;  /* 0x0000000060607229 */ /* 0x000fe20000000058 */
[----:B------:R-:W-:Y:S01]  /*27d0*/  SEL R102, R102, R59, P1 ;  /* 0x0000003b66667207 */ /* 0x000fe20000800000 */
[----:B------:R-:W-:Y:S01]  /*27e0*/  IMAD.MOV.U32 R191, RZ, RZ, R175 ;  /* 0x000000ffffbf7224 */ /* 0x000fe200078e00af */
[----:B------:R-:W-:Y:S01]  /*27f0*/  SEL R98, R157, R160, P2 ;  /* 0x000000a09d627207 */ /* 0x000fe20001000000 */
[----:B------:R-:W-:Y:S01]  /*2800*/  IMAD.MOV.U32 R157, RZ, RZ, R106 ;  /* 0x000000ffff9d7224 */ /* 0x000fe200078e006a */
[----:B------:R-:W-:Y:S01]  /*2810*/  @P3 LOP3.LUT R103, R0, 0x80000, RZ, 0xfc, !PT ;  /* 0x0008000000673812 */ /* 0x000fe200078efcff */
[----:B------:R-:W-:Y:S01]  /*2820*/  DSETP.MIN.AND P1, P5, R158, R106, PT ;  /* 0x0000006a9e00722a */ /* 0x000fe20003d20000 */
[----:B------:R-:W-:Y:S01]  /*2830*/  FSEL R99, R167, R164, P2 ;  /* 0x000000a4a7637208 */ /* 0x000fe20001000000 */
[----:B------:R-:W-:Y:S01]  /*2840*/  IMAD.MOV.U32 R106, RZ, RZ, R158 ;  /* 0x000000ffff6a7224 */ /* 0x000fe200078e009e */
[----:B------:R-:W-:Y:S01]  /*2850*/  MOV R0, R163 ;  /* 0x000000a300007202 */ /* 0x000fe20000000f00 */
[----:B------:R-:W-:Y:S01]  /*2860*/  IMAD.MOV.U32 R107, RZ, RZ, R162 ;  /* 0x000000ffff6b7224 */ /* 0x000fe200078e00a2 */
[----:B------:R-:W-:Y:S01]  /*2870*/  DSETP.MIN.AND P2, P3, R96, R162, PT ;  /* 0x000000a26000722a */ /* 0x000fe20003b40000 */
[----:B------:R-:W-:Y:S01]  /*2880*/  IMAD.MOV.U32 R59, RZ, RZ, R97 ;  /* 0x000000ffff3b7224 */ /* 0x000fe200078e0061 */
[C---:B---3--:R-:W-:Y:S01]  /*2890*/  DADD R160, R44.reuse, R80 ;  /* 0x000000002ca07229 */ /* 0x048fe20000000050 */
[----:B------:R-:W-:Y:S01]  /*28a0*/  @P4 LOP3.LUT R99, R164, 0x80000, RZ, 0xfc, !PT ;  /* 0x00080000a4634812 */ /* 0x000fe200078efcff */
[----:B------:R-:W-:Y:S01]  /*28b0*/  DADD R162, R44, R64 ;  /* 0x000000002ca27229 */ /* 0x000fe20000000040 */
[----:B------:R-:W-:Y:S01]  /*28c0*/  IMAD.MOV.U32 R158, RZ, RZ, R96 ;  /* 0x000000ffff9e7224 */ /* 0x000fe200078e0060 */
[----:B------:R-:W-:Y:S01]  /*28d0*/  FSEL R97, R159, R166, P1 ;  /* 0x000000a69f617208 */ /* 0x000fe20000800000 */
[----:B------:R-:W-:Y:S01]  /*28e0*/  IMAD.MOV.U32 R164, RZ, RZ, R117 ;  /* 0x000000ffffa47224 */ /* 0x000fe200078e0075 */
[----:B------:R-:W-:Y:S01]  /*28f0*/  SEL R106, R106, R157, P1 ;  /* 0x0000009d6a6a7207 */ /* 0x000fe20000800000 */
[----:B------:R-:W-:Y:S01]  /*2900*/  IMAD.MOV.U32 R159, RZ, RZ, R118 ;  /* 0x000000ffff9f7224 */ /* 0x000fe200078e0076 */
[----:B------:R-:W-:Y:S01]  /*2910*/  DSETP.MIN.AND P4, P1, R160, R116, PT ;  /* 0x00000074a000722a */ /* 0x000fe20003980000 */
[----:B------:R-:W-:Y:S01]  /*2920*/  SEL R158, R158, R107, P2 ;  /* 0x0000006b9e9e7207 */ /* 0x000fe20001000000 */
[----:B------:R-:W-:Y:S01]  /*2930*/  IMAD.MOV.U32 R107, RZ, RZ, R116 ;  /* 0x000000ffff6b7224 */ /* 0x000fe200078e0074 */
[----:B------:R-:W-:Y:S01]  /*2940*/  @P5 LOP3.LUT R97, R166, 0x80000, RZ, 0xfc, !PT ;  /* 0x00080000a6615812 */ /* 0x000fe200078efcff */
[----:B------:R-:W-:Y:S01]  /*2950*/  IMAD.MOV.U32 R166, RZ, RZ, R115 ;  /* 0x000000ffffa67224 */ /* 0x000fe200078e0073 */
[----:B------:R-:W-:Y:S01]  /*2960*/  FSEL R59, R59, R0, P2 ;  /* 0x000000003b3b7208 */ /* 0x000fe20001000000 */
[----:B------:R-:W-:Y:S01]  /*2970*/  DSETP.MIN.AND P2, P5, R162, R114, PT ;  /* 0x00000072a200722a */ /* 0x000fe20003d40000 */
[----:B------:R-:W-:Y:S01]  /*2980*/  IMAD.MOV.U32 R96, RZ, RZ, R160 ;  /* 0x000000ffff607224 */ /* 0x000fe200078e00a0 */
[C---:B------:R-:W-:Y:S01]  /*2990*/  DADD R116, R44.reuse, R76 ;  /* 0x000000002c747229 */ /* 0x040fe2000000004c */
[----:B------:R-:W-:Y:S01]  /*29a0*/  IMAD.MOV.U32 R115, RZ, RZ, R161 ;  /* 0x000000ffff737224 */ /* 0x000fe200078e00a1 */
[----:B------:R-:W-:Y:S01]  /*29b0*/  DADD R160, R44, R52 ;  /* 0x000000002ca07229 */ /* 0x000fe20000000034 */
[----:B------:R-:W-:Y:S01]  /*29c0*/  @P3 LOP3.LUT R59, R0, 0x80000, RZ, 0xfc, !PT ;  /* 0x00080000003b3812 */ /* 0x000fe200078efcff */
        /* <DEDUP_REMOVED lines=8> */
[----:B------:R-:W-:Y:S01]  /*2a50*/  MOV R0, R37 ;  /* 0x0000002500007202 */ /* 0x000fe20000000f00 */
[C---:B------:R-:W-:Y:S01]  /*2a60*/  DADD R118, R44.reuse, R68 ;  /* 0x000000002c767229 */ /* 0x040fe20000000044 */
[----:B------:R-:W-:Y:S01]  /*2a70*/  FSEL R37, R163, R166, P2 ;  /* 0x000000a6a3257208 */ /* 0x000fe20001000000 */
[----:B------:R-:W-:Y:S01]  /*2a80*/  IMAD.MOV.U32 R114, RZ, RZ, R162 ;  /* 0x000000ffff727224 */ /* 0x000fe200078e00a2 */
[----:B------:R-:W-:Y:S01]  /*2a90*/  @P5 LOP3.LUT R37, R166, 0x80000, RZ, 0xfc, !PT ;  /* 0x00080000a6255812 */ /* 0x000fe200078efcff */
        /* <DEDUP_REMOVED lines=11> */
[----:B------:R-:W-:Y:S01]  /*2b50*/  DSETP.MIN.AND P4, P5, R116, R32, PT ;  /* 0x000000207400722a */ /* 0x000fe20003d80000 */
[----:B------:R-:W-:Y:S01]  /*2b60*/  IMAD.MOV.U32 R162, RZ, RZ, R137 ;  /* 0x000000ffffa27224 */ /* 0x000fe200078e0089 */
[C---:B------:R-:W-:Y:S01]  /*2b70*/  DADD R32, R44.reuse, R88 ;  /* 0x000000002c207229 */ /* 0x040fe20000000058 */
[----:B------:R-:W-:Y:S01]  /*2b80*/  IMAD.MOV.U32 R107, RZ, RZ, R136 ;  /* 0x000000ffff6b7224 */ /* 0x000fe200078e0088 */
[----:B------:R-:W-:Y:S01]  /*2b90*/  MOV R136, R118 ;  /* 0x0000007600887202 */ /* 0x000fe20000000f00 */
[----:B------:R-:W-:Y:S01]  /*2ba0*/  IMAD.MOV.U32 R0, RZ, RZ, R160 ;  /* 0x000000ffff007224 */ /* 0x000fe200078e00a0 */
[----:B------:R-:W-:Y:S01]  /*2bb0*/  @P3 LOP3.LUT R161, R164, 0x80000, RZ, 0xfc, !PT ;  /* 0x00080000a4a13812 */ /* 0x000fe200078efcff */
[----:B------:R-:W-:Y:S01]  /*2bc0*/  IMAD.MOV.U32 R137, RZ, RZ, R119 ;  /* 0x000000ffff897224 */ /* 0x000fe200078e0077 */
[----:B------:R-:W-:Y:S01]  /*2bd0*/  SEL R136, R136, R107, P6 ;  /* 0x0000006b88887207 */ /* 0x000fe20003000000 */
[----:B------:R-:W-:Y:S01]  /*2be0*/  IMAD.MOV.U32 R164, RZ, RZ, R35 ;  /* 0x000000ffffa47224 */ /* 0x000fe200078e0023 */
[----:B------:R-:W-:Y:S01]  /*2bf0*/  SEL R160, R0, R159, P1 ;  /* 0x0000009f00a07207 */ /* 0x000fe20000800000 */
[----:B------:R-:W-:Y:S01]  /*2c00*/  DADD R118, R44, R72 ;  /* 0x000000002c767229 */ /* 0x000fe20000000048 */
[----:B------:R-:W-:Y:S01]  /*2c10*/  FSEL R137, R137, R162, P6 ;  /* 0x000000a289897208 */ /* 0x000fe20003000000 */
[----:B------:R-:W-:Y:S01]  /*2c20*/  DSETP.MIN.AND P6, P1, R32, R34, PT ;  /* 0x000000222000722a */ /* 0x000fe200039c0000 */
[----:B------:R-:W-:Y:S01]  /*2c30*/  @P2 LOP3.LUT R137, R162, 0x80000, RZ, 0xfc, !PT ;  /* 0x00080000a2892812 */ /* 0x000fe200078efcff */
[----:B------:R-:W-:Y:S01]  /*2c40*/  IMAD.MOV.U32 R162, RZ, RZ, R116 ;  /* 0x000000ffffa27224 */ /* 0x000fe200078e0074 */
[--C-:B------:R-:W-:Y:S01]  /*2c50*/  DADD R176, R52, R46.reuse ;  /* 0x0000000034b07229 */ /* 0x100fe2000000002e */
[----:B------:R-:W-:Y:S01]  /*2c60*/  IMAD.MOV.U32 R35, RZ, RZ, R117 ;  /* 0x000000ffff237224 */ /* 0x000fe200078e0075 */
[----:B------:R-:W-:Y:S01]  /*2c70*/  DADD R116, R80, R46 ;  /* 0x0000000050747229 */ /* 0x000fe2000000002e */
[----:B------:R-:W-:Y:S01]  /*2c80*/  IMAD.MOV.U32 R45, RZ, RZ, R34 ;  /* 0x000000ffff2d7224 */ /* 0x000fe200078e0022 */
[----:B------:R-:W-:Y:S01]  /*2c90*/  SEL R162, R162, R157, P4 ;  /* 0x0000009da2a27207 */ /* 0x000fe20002000000 */
[----:B------:R-:W-:Y:S01]  /*2ca0*/  DSETP.MIN.AND P2, P3, R118, R48, PT ;  /* 0x000000307600722a */ /* 0x000fe20003b40000 */
[----:B------:R-:W-:Y:S01]  /*2cb0*/  FSEL R35, R35, R166, P4 ;  /* 0x000000a623237208 */ /* 0x000fe20002000000 */
[----:B------:R-:W-:Y:S01]  /*2cc0*/  IMAD.MOV.U32 R34, RZ, RZ, R32 ;  /* 0x000000ffff227224 */ /* 0x000fe200078e0020 */
[----:B------:R-:W-:Y:S01]  /*2cd0*/  @P5 LOP3.LUT R35, R166, 0x80000, RZ, 0xfc, !PT ;  /* 0x00080000a6235812 */ /* 0x000fe200078efcff */
[----:B------:R-:W-:Y:S01]  /*2ce0*/  IMAD.MOV.U32 R0, RZ, RZ, R49 ;  /* 0x000000ffff007224 */ /* 0x000fe200078e0031 */
[----:B------:R-:W-:Y:S01]  /*2cf0*/  DSETP.MIN.AND P5, P4, R116, R92, PT ;  /* 0x0000005c7400722a */ /* 0x000fe20003ca0000 */
[----:B------:R-:W-:Y:S01]  /*2d00*/  IMAD.MOV.U32 R166, RZ, RZ, R93 ;  /* 0x000000ffffa67224 */ /* 0x000fe200078e005d */
[----:B------:R-:W-:Y:S01]  /*2d10*/  FSEL R167, R33, R164, P6 ;  /* 0x000000a421a77208 */ /* 0x000fe20003000000 */
[----:B------:R-:W-:Y:S01]  /*2d20*/  IMAD.MOV.U32 R107, RZ, RZ, R48 ;  /* 0x000000ffff6b7224 */ /* 0x000fe200078e0030 */
[----:B------:R-:W-:Y:S01]  /*2d30*/  SEL R32, R34, R45, P6 ;  /* 0x0000002d22207207 */ /* 0x000fe20003000000 */
[----:B------:R-:W-:Y:S01]  /*2d40*/  IMAD.MOV.U32 R34, RZ, RZ, R116 ;  /* 0x000000ffff227224 */ /* 0x000fe200078e0074 */
[----:B------:R-:W-:Y:S01]  /*2d50*/  @P1 LOP3.LUT R167, R164, 0x80000, RZ, 0xfc, !PT ;  /* 0x00080000a4a71812 */ /* 0x000fe200078efcff */
[----:B------:R-:W-:Y:S01]  /*2d60*/  IMAD.MOV.U32 R164, RZ, RZ, R118 ;  /* 0x000000ffffa47224 */ /* 0x000fe200078e0076 */
[----:B------:R-:W-:Y:S01]  /*2d70*/  FSEL R33, R119, R0, P2 ;  /* 0x0000000077217208 */ /* 0x000fe20001000000 */
[--C-:B------:R-:W-:Y:S01]  /*2d80*/  DADD R44, R64, R46.reuse ;  /* 0x00000000402c7229 */ /* 0x100fe2000000002e */
[----:B------:R-:W-:Y:S01]  /*2d90*/  FSEL R93, R117, R166, P5 ;  /* 0x000000a6755d7208 */ /* 0x000fe20002800000 */
[----:B------:R-:W-:Y:S01]  /*2da0*/  DADD R48, R76, R46 ;  /* 0x000000004c307229 */ /* 0x000fe2000000002e */
[----:B------:R-:W0:Y:S01]  /*2db0*/  LDS.128 R116, [R234+0x20] ;  /* 0x00002000ea747984 */ /* 0x000e220000000c00 */
[----:B------:R-:W-:Y:S01]  /*2dc0*/  IMAD.MOV.U32 R157, RZ, RZ, R92 ;  /* 0x000000ffff9d7224 */ /* 0x000fe200078e005c */
[----:B------:R-:W-:Y:S01]  /*2dd0*/  MOV R159, R140 ;  /* 0x0000008c009f7202 */ /* 0x000fe20000000f00 */
[----:B------:R-:W-:Y:S01]  /*2de0*/  IMAD.MOV.U32 R202, RZ, RZ, R102 ;  /* 0x000000ffffca7224 */ /* 0x000fe200078e0066 */
[----:B------:R-:W-:Y:S01]  /*2df0*/  SEL R164, R164, R107, P2 ;  /* 0x0000006ba4a47207 */ /* 0x000fe20001000000 */
[----:B------:R-:W-:Y:S01]  /*2e00*/  DSETP.MIN.AND P1, P6, R44, R140, PT ;  /* 0x0000008c2c00722a */ /* 0x000fe20003e20000 */
[----:B------:R-:W-:Y:S01]  /*2e10*/  @P3 LOP3.LUT R33, R0, 0x80000, RZ, 0xfc, !PT ;  /* 0x0008000000213812 */ /* 0x000fe200078efcff */
[----:B------:R-:W-:Y:S01]  /*2e20*/  IMAD.MOV.U32 R0, RZ, RZ, R145 ;  /* 0x000000ffff007224 */ /* 0x000fe200078e0091 */
[----:B------:R-:W-:Y:S01]  /*2e30*/  SEL R34, R34, R157, P5 ;  /* 0x0000009d22227207 */ /* 0x000fe20002800000 */
[----:B------:R-:W-:Y:S01]  /*2e40*/  DSETP.MIN.AND P3, P2, R48, R144, PT ;  /* 0x000000903000722a */ /* 0x000fe20003a60000 */
[----:B------:R-:W-:Y:S01]  /*2e50*/  @P4 LOP3.LUT R93, R166, 0x80000, RZ, 0xfc, !PT ;  /* 0x00080000a65d4812 */ /* 0x000fe200078efcff */
[----:B------:R-:W-:Y:S01]  /*2e60*/  DADD R140, R68, R46 ;  /* 0x00000000448c7229 */ /* 0x000fe2000000002e */
[----:B------:R-:W-:Y:S01]  /*2e70*/  IMAD.MOV.U32 R145, RZ, RZ, R14 ;  /* 0x000000ffff917224 */ /* 0x000fe200078e000e */
[----:B------:R-:W-:Y:S01]  /*2e80*/  DSETP.MIN.AND P4, P5, R176, R14, PT ;  /* 0x0000000eb000722a */ /* 0x000fe20003d80000 */
[----:B------:R-:W-:Y:S01]  /*2e90*/  IMAD.MOV.U32 R107, RZ, RZ, R144 ;  /* 0x000000ffff6b7224 */ /* 0x000fe200078e0090 */
[----:B------:R-:W-:Y:S01]  /*2ea0*/  FSEL R49, R49, R0, P3 ;  /* 0x0000000031317208 */ /* 0x000fe20001800000 */
[----:B------:R-:W-:-:S02]  /*2eb0*/  IMAD.MOV.U32 R92, RZ, RZ, R44 ;  /* 0x000000ffff5c7224 */ /* 0x000fc400078e002c */
[----:B------:R-:W-:Y:S02]  /*2ec0*/  IMAD.MOV.U32 R14, RZ, RZ, R48 ;  /* 0x000000ffff0e7224 */ /* 0x000fe400078e0030 */
[----:B------:R-:W-:Y:S01]  /*2ed0*/  IMAD.MOV.U32 R166, RZ, RZ, R15 ;  /* 0x000000ffffa67224 */ /* 0x000fe200078e000f */
[----:B------:R-:W-:Y:S01]  /*2ee0*/  SEL R92, R92, R159, P1 ;  /* 0x0000009f5c5c7207 */ /* 0x000fe20000800000 */
[----:B------:R-:W-:Y:S01]  /*2ef0*/  IMAD.MOV.U32 R48, RZ, RZ, R176 ;  /* 0x000000ffff307224 */ /* 0x000fe200078e00b0 */
[----:B------:R-:W-:Y:S01]  /*2f00*/  FSEL R15, R45, R168, P1 ;  /* 0x000000a82d0f7208 */ /* 0x000fe20000800000 */
[----:B------:R-:W-:Y:S01]  /*2f10*/  DADD R44, R84, R46 ;  /* 0x00000000542c7229 */ /* 0x000fe2000000002e */
[----:B------:R-:W-:Y:S01]  /*2f20*/  SEL R14, R14, R107, P3 ;  /* 0x0000006b0e0e7207 */ /* 0x000fe20001800000 */
[----:B------:R-:W-:Y:S01]  /*2f30*/  DSETP.MIN.AND P3, P1, R140, R12, PT ;  /* 0x0000000c8c00722a */ /* 0x000fe20003960000 */
[----:B------:R-:W-:Y:S01]  /*2f40*/  SEL R48, R48, R145, P4 ;  /* 0x0000009130307207 */ /* 0x000fe20002000000 */
[--C-:B------:R-:W-:Y:S01]  /*2f50*/  DADD R144, R88, R46.reuse ;  /* 0x0000000058907229 */ /* 0x100fe2000000002e */
[----:B------:R-:W-:Y:S01]  /*2f60*/  IMAD.MOV.U32 R107, RZ, RZ, R12 ;  /* 0x000000ffff6b7224 */ /* 0x000fe200078e000c */
[----:B------:R-:W-:Y:S01]  /*2f70*/  @P6 LOP3.LUT R15, R168, 0x80000, RZ, 0xfc, !PT ;  /* 0x00080000a80f6812 */ /* 0x000fe200078efcff */
[----:B------:R-:W-:Y:S01]  /*2f80*/  IMAD.MOV.U32 R12, RZ, RZ, R140 ;  /* 0x000000ffff0c7224 */ /* 0x000fe200078e008c */
[----:B------:R-:W-:Y:S01]  /*2f90*/  DADD R46, R72, R46 ;  /* 0x00000000482e7229 */ /* 0x000fe2000000002e */
[----:B------:R-:W-:Y:S01]  /*2fa0*/  MOV R168, R13 ;  /* 0x0000000d00a87202 */ /* 0x000fe20000000f00 */
[----:B------:R-:W-:Y:S01]  /*2fb0*/  IMAD.MOV.U32 R157, RZ, RZ, R50 ;  /* 0x000000ffff9d7224 */ /* 0x000fe200078e0032 */
[----:B------:R-:W-:Y:S01]  /*2fc0*/  @P2 LOP3.LUT R49, R0, 0x80000, RZ, 0xfc, !PT ;  /* 0x0008000000312812 */ /* 0x000fe200078efcff */
[----:B------:R-:W-:Y:S01]  /*2fd0*/  IMAD.MOV.U32 R0, RZ, RZ, R51 ;  /* 0x000000ffff007224 */ /* 0x000fe200078e0033 */
[----:B------:R-:W-:Y:S01]  /*2fe0*/  DSETP.MIN.AND P6, P2, R44, R50, PT ;  /* 0x000000322c00722a */ /* 0x000fe20003ac0000 */
[----:B------:R-:W-:Y:S01]  /*2ff0*/  FSEL R13, R177, R166, P4 ;  /* 0x000000a6b10d7208 */ /* 0x000fe20002000000 */
[----:B------:R-:W-:Y:S01]  /*3000*/  IMAD.MOV.U32 R50, RZ, RZ, R39 ;  /* 0x000000ffff327224 */ /* 0x000fe200078e0027 */
[----:B------:R-:W-:Y:S01]  /*3010*/  SEL R12, R12, R107, P3 ;  /* 0x0000006b0c0c7207 */ /* 0x000fe20001800000 */
[----:B------:R-:W-:Y:S01]  /*3020*/  IMAD.MOV.U32 R107, RZ, RZ, R108 ;  /* 0x000000ffff6b7224 */ /* 0x000fe200078e006c */
[----:B------:R-:W-:Y:S01]  /*3030*/  FSEL R51, R141, R168, P3 ;  /* 0x000000a88d337208 */ /* 0x000fe20001800000 */
[----:B------:R-:W-:Y:S01]  /*3040*/  DSETP.MIN.AND P4, P3, R144, R108, PT ;  /* 0x0000006c9000722a */ /* 0x000fe20003b80000 */
[----:B------:R-:W-:Y:S01]  /*3050*/  @P5 LOP3.LUT R13, R166, 0x80000, RZ, 0xfc, !PT ;  /* 0x00080000a60d5812 */ /* 0x000fe200078efcff */
[----:B------:R-:W-:Y:S01]  /*3060*/  IMAD.MOV.U32 R141, RZ, RZ, R38 ;  /* 0x000000ffff8d7224 */ /* 0x000fe200078e0026 */
[----:B------:R-:W-:Y:S01]  /*3070*/  @P1 LOP3.LUT R51, R168, 0x80000, RZ, 0xfc, !PT ;  /* 0x00080000a8331812 */ /* 0x000fe200078efcff */
[----:B------:R-:W-:Y:S01]  /*3080*/  DSETP.MIN.AND P1, P5, R46, R38, PT ;  /* 0x000000262e00722a */ /* 0x000fe20003d20000 */
[----:B------:R-:W-:Y:S01]  /*3090*/  IMAD.MOV.U32 R108, RZ, RZ, R144 ;  /* 0x000000ffff6c7224 */ /* 0x000fe200078e0090 */
[----:B------:R-:W-:Y:S01]  /*30a0*/  FSEL R177, R145, R170, P4 ;  /* 0x000000aa91b17208 */ /* 0x000fe20002000000 */
[C---:B0-----:R-:W-:Y:S01]  /*30b0*/  DADD R38, R116.reuse, R64 ;  /* 0x0000000074267229 */ /* 0x041fe20000000040 */
[----:B------:R-:W-:Y:S01]  /*30c0*/  IMAD.MOV.U32 R166, RZ, RZ, R44 ;  /* 0x000000ffffa67224 */ /* 0x000fe200078e002c */
[C---:B------:R-:W-:Y:S01]  /*30d0*/  DADD R144, R116.reuse, R80 ;  /* 0x0000000074907229 */ /* 0x040fe20000000050 */
[----:B------:R-:W-:Y:S01]  /*30e0*/  MOV R140, R46 ;  /* 0x0000002e008c7202 */ /* 0x000fe20000000f00 */
[----:B------:R-:W-:Y:S01]  /*30f0*/  IMAD.MOV.U32 R109, RZ, RZ, R47 ;  /* 0x000000ffff6d7224 */ /* 0x000fe200078e002f */
[----:B------:R-:W-:Y:S01]  /*3100*/  FSEL R47, R45, R0, P6 ;  /* 0x000000002d2f7208 */ /* 0x000fe20003000000 */
[----:B------:R-:W-:Y:S01]  /*3110*/  IMAD.MOV.U32 R168, RZ, RZ, R147 ;  /* 0x000000ffffa87224 */ /* 0x000fe200078e0093 */
[----:B------:R-:W-:Y:S01]  /*3120*/  SEL R166, R166, R157, P6 ;  /* 0x0000009da6a67207 */ /* 0x000fe20003000000 */
[----:B------:R-:W-:Y:S01]  /*3130*/  DADD R44, R116, R76 ;  /* 0x00000000742c7229 */ /* 0x000fe2000000004c */
[----:B------:R-:W-:Y:S01]  /*3140*/  SEL R140, R140, R141, P1 ;  /* 0x0000008d8c8c7207 */ /* 0x000fe20000800000 */
[----:B------:R-:W-:Y:S01]  /*3150*/  IMAD.MOV.U32 R141, RZ, RZ, R146 ;  /* 0x000000ffff8d7224 */ /* 0x000fe200078e0092 */
[----:B------:R-:W-:Y:S01]  /*3160*/  @P2 LOP3.LUT R47, R0, 0x80000, RZ, 0xfc, !PT ;  /* 0x00080000002f2812 */ /* 0x000fe200078efcff */
[----:B------:R-:W-:Y:S01]  /*3170*/  DSETP.MIN.AND P6, P2, R38, R146, PT ;  /* 0x000000922600722a */ /* 0x000fe20003ac0000 */
[----:B------:R-:W-:Y:S01]  /*3180*/  SEL R108, R108, R107, P4 ;  /* 0x0000006b6c6c7207 */ /* 0x000fe20002000000 */
[----:B------:R-:W-:Y:S01]  /*3190*/  DADD R146, R116, R52 ;  /* 0x0000000074927229 */ /* 0x000fe20000000034 */
[----:B------:R-:W-:Y:S01]  /*31a0*/  FSEL R109, R109, R50, P1 ;  /* 0x000000326d6d7208 */ /* 0x000fe20000800000 */
[----:B------:R-:W-:Y:S01]  /*31b0*/  IMAD.MOV.U32 R107, RZ, RZ, R2 ;  /* 0x000000ffff6b7224 */ /* 0x000fe200078e0002 */
[----:B------:R-:W-:Y:S01]  /*31c0*/  @P3 LOP3.LUT R177, R170, 0x80000, RZ, 0xfc, !PT ;  /* 0x00080000aab13812 */ /* 0x000fe200078efcff */
[----:B------:R-:W-:Y:S01]  /*31d0*/  IMAD.MOV.U32 R46, RZ, RZ, R3 ;  /* 0x000000ffff2e7224 */ /* 0x000fe200078e0003 */
[----:B------:R-:W-:Y:S01]  /*31e0*/  @P5 LOP3.LUT R109, R50, 0x80000, RZ, 0xfc, !PT ;  /* 0x00080000326d5812 */ /* 0x000fe200078efcff */
[----:B------:R-:W-:Y:S01]  /*31f0*/  DSETP.MIN.AND P3, P4, R144, R2, PT ;  /* 0x000000029000722a */ /* 0x000fe20003c60000 */
[----:B------:R-:W-:Y:S01]  /*3200*/  IMAD.MOV.U32 R50, RZ, RZ, R144 ;  /* 0x000000ffff327224 */ /* 0x000fe200078e0090 */
[----:B------:R-:W-:Y:S01]  /*3210*/  DSETP.MIN.AND P1, P5, R44, R20, PT ;  /* 0x000000142c00722a */ /* 0x000fe20003d20000 */
[----:B------:R-:W-:-:S02]  /*3220*/  IMAD.MOV.U32 R2, RZ, RZ, R38 ;  /* 0x000000ffff027224 */ /* 0x000fc400078e0026 */
[----:B------:R-:W-:Y:S01]  /*3230*/  IMAD.MOV.U32 R3, RZ, RZ, R39 ;  /* 0x000000ffff037224 */ /* 0x000fe200078e0027 */
[----:B------:R-:W-:Y:S01]  /*3240*/  SEL R50, R50, R107, P3 ;  /* 0x0000006b32327207 */ /* 0x000fe20001800000 */
[----:B------:R-:W-:Y:S01]  /*3250*/  IMAD.MOV.U32 R157, RZ, RZ, R20 ;  /* 0x000000ffff9d7224 */ /* 0x000fe200078e0014 */
[----:B------:R-:W-:Y:S01]  /*3260*/  FSEL R183, R145, R46, P3 ;  /* 0x0000002e91b77208 */ /* 0x000fe20001800000 */
[----:B------:R-:W-:Y:S01]  /*3270*/  IMAD.MOV.U32 R0, RZ, RZ, R21 ;  /* 0x000000ffff007224 */ /* 0x000fe200078e0015 */
[----:B------:R-:W-:Y:S01]  /*3280*/  SEL R2, R2, R141, P6 ;  /* 0x0000008d02027207 */ /* 0x000fe20003000000 */
[----:B------:R-:W-:Y:S01]  /*3290*/  DADD R38, R116, R68 ;  /* 0x0000000074267229 */ /* 0x000fe20000000044 */
[----:B------:R-:W-:Y:S01]  /*32a0*/  FSEL R3, R3, R168, P6 ;  /* 0x000000a803037208 */ /* 0x000fe20003000000 */
[----:B------:R-:W-:Y:S01]  /*32b0*/  DSETP.MIN.AND P6, P3, R146, R24, PT ;  /* 0x000000189200722a */ /* 0x000fe20003bc0000 */
[----:B------:R-:W-:Y:S01]  /*32c0*/  MOV R107, R24 ;  /* 0x00000018006b7202 */ /* 0x000fe20000000f00 */
[----:B------:R-:W-:Y:S01]  /*32d0*/  IMAD.MOV.U32 R170, RZ, RZ, R25 ;  /* 0x000000ffffaa7224 */ /* 0x000fe200078e0019 */
[C---:B------:R-:W-:Y:S01]  /*32e0*/  DADD R20, R116.reuse, R84 ;  /* 0x0000000074147229 */ /* 0x040fe20000000054 */
[----:B------:R-:W-:Y:S01]  /*32f0*/  IMAD.MOV.U32 R172, RZ, RZ, R44 ;  /* 0x000000ffffac7224 */ /* 0x000fe200078e002c */
[----:B------:R-:W-:Y:S01]  /*3300*/  DADD R24, R116, R72 ;  /* 0x0000000074187229 */ /* 0x000fe20000000048 */
[----:B------:R-:W-:Y:S01]  /*3310*/  IMAD.MOV.U32 R144, RZ, RZ, R146 ;  /* 0x000000ffff907224 */ /* 0x000fe200078e0092 */
[----:B------:R-:W-:Y:S01]  /*3320*/  @P4 LOP3.LUT R183, R46, 0x80000, RZ, 0xfc, !PT ;  /* 0x000800002eb74812 */ /* 0x000fe200078efcff */
[----:B------:R-:W-:Y:S01]  /*3330*/  IMAD.MOV.U32 R141, RZ, RZ, R28 ;  /* 0x000000ffff8d7224 */ /* 0x000fe200078e001c */
[----:B------:R-:W-:Y:S01]  /*3340*/  @P2 LOP3.LUT R3, R168, 0x80000, RZ, 0xfc, !PT ;  /* 0x00080000a8032812 */ /* 0x000fe200078efcff */
[----:B------:R-:W-:Y:S01]  /*3350*/  IMAD.MOV.U32 R46, RZ, RZ, R29 ;  /* 0x000000ffff2e7224 */ /* 0x000fe200078e001d */
[----:B------:R-:W-:Y:S01]  /*3360*/  SEL R172, R172, R157, P1 ;  /* 0x0000009dacac7207 */ /* 0x000fe20000800000 */
[----:B------:R-:W-:Y:S01]  /*3370*/  DSETP.MIN.AND P2, P4, R38, R28, PT ;  /* 0x0000001c2600722a */ /* 0x000fe20003c40000 */
[----:B------:R-:W-:Y:S01]  /*3380*/  FSEL R145, R45, R0, P1 ;  /* 0x000000002d917208 */ /* 0x000fe20000800000 */
[----:B------:R-:W-:Y:S01]  /*3390*/  DADD R28, R116, R88 ;  /* 0x00000000741c7229 */ /* 0x000fe20000000058 */
        /* <DEDUP_REMOVED lines=9> */
[----:B------:R-:W-:Y:S01]  /*3430*/  MOV R168, R20 ;  /* 0x0000001400a87202 */ /* 0x000fe20000000f00 */
[----:B------:R-:W-:Y:S01]  /*3440*/  IMAD.MOV.U32 R45, RZ, RZ, R16 ;  /* 0x000000ffff2d7224 */ /* 0x000fe200078e0010 */
[----:B------:R-:W-:Y:S01]  /*3450*/  FSEL R117, R39, R46, P2 ;  /* 0x0000002e27757208 */ /* 0x000fe20001000000 */
[----:B------:R-:W-:Y:S01]  /*3460*/  IMAD.MOV.U32 R170, RZ, RZ, R38 ;  /* 0x000000ffffaa7224 */ /* 0x000fe200078e0026 */
[----:B------:R-:W-:Y:S01]  /*3470*/  SEL R178, R178, R17, P3 ;  /* 0x00000011b2b27207 */ /* 0x000fe20001800000 */
[----:B------:R-:W-:Y:S01]  /*3480*/  IMAD.MOV.U32 R147, RZ, RZ, R21 ;  /* 0x000000ffff937224 */ /* 0x000fe200078e0015 */
[--C-:B------:R-:W-:Y:S01]  /*3490*/  DADD R20, R80, R118.reuse ;  /* 0x0000000050147229 */ /* 0x100fe20000000076 */
[----:B------:R-:W-:Y:S01]  /*34a0*/  SEL R168, R168, R45, P6 ;  /* 0x0000002da8a87207 */ /* 0x000fe20003000000 */
[----:B------:R-:W-:Y:S01]  /*34b0*/  DADD R16, R64, R118 ;  /* 0x0000000040107229 */ /* 0x000fe20000000076 */
[----:B------:R-:W-:Y:S01]  /*34c0*/  SEL R170, R170, R141, P2 ;  /* 0x0000008daaaa7207 */ /* 0x000fe20001000000 */
[----:B------:R-:W-:Y:S01]  /*34d0*/  IMAD.MOV.U32 R0, RZ, RZ, R41 ;  /* 0x000000ffff007224 */ /* 0x000fe200078e0029 */
[----:B------:R-:W-:Y:S01]  /*34e0*/  FSEL R147, R147, R44, P6 ;  /* 0x0000002c93937208 */ /* 0x000fe20003000000 */
[----:B------:R-:W-:Y:S01]  /*34f0*/  DSETP.MIN.AND P6, P2, R28, R42, PT ;  /* 0x0000002a1c00722a */ /* 0x000fe20003ac0000 */
[----:B------:R-:W-:Y:S01]  /*3500*/  IMAD.MOV.U32 R39, RZ, RZ, R42 ;  /* 0x000000ffff277224 */ /* 0x000fe200078e002a */
[----:B------:R-:W-:Y:S01]  /*3510*/  @P4 LOP3.LUT R117, R46, 0x80000, RZ, 0xfc, !PT ;  /* 0x000800002e754812 */ /* 0x000fe200078efcff */
        /* <DEDUP_REMOVED lines=9> */
[----:B------:R-:W-:Y:S01]  /*35b0*/  FSEL R199, R29, R40, P6 ;  /* 0x000000281dc77208 */ /* 0x000fe20003000000 */
[----:B------:R-:W-:Y:S01]  /*35c0*/  IMAD.MOV.U32 R29, RZ, RZ, R22 ;  /* 0x000000ffff1d7224 */ /* 0x000fe200078e0016 */
[----:B------:R-:W-:Y:S01]  /*35d0*/  DSETP.MIN.AND P6, P3, R16, R22, PT ;  /* 0x000000161000722a */ /* 0x000fe20003bc0000 */
[----:B------:R-:W-:Y:S01]  /*35e0*/  IMAD.MOV.U32 R187, RZ, RZ, R21 ;  /* 0x000000ffffbb7224 */ /* 0x000fe200078e0015 */
[--C-:B------:R-:W-:Y:S01]  /*35f0*/  DADD R24, R76, R118.reuse ;  /* 0x000000004c187229 */ /* 0x100fe20000000076 */
[----:B------:R-:W0:Y:S01]  /*3600*/  LDS.128 R20, [R234+0x30] ;  /* 0x00003000ea147984 */ /* 0x000e220000000c00 */
[----:B------:R-:W-:Y:S01]  /*3610*/  IMAD.MOV.U32 R116, RZ, RZ, R16 ;  /* 0x000000ffff747224 */ /* 0x000fe200078e0010 */
[----:B------:R-:W-:Y:S01]  /*3620*/  @P5 LOP3.LUT R63, R0, 0x80000, RZ, 0xfc, !PT ;  /* 0x00080000003f5812 */ /* 0x000fe200078efcff */
[----:B------:R-:W-:Y:S01]  /*3630*/  IMAD.MOV.U32 R189, RZ, RZ, R17 ;  /* 0x000000ffffbd7224 */ /* 0x000fe200078e0011 */
[----:B------:R-:W-:Y:S01]  /*3640*/  DADD R16, R68, R118 ;  /* 0x0000000044107229 */ /* 0x000fe20000000076 */
[----:B------:R-:W-:Y:S01]  /*3650*/  @P2 LOP3.LUT R199, R40, 0x80000, RZ, 0xfc, !PT ;  /* 0x0008000028c72812 */ /* 0x000fe200078efcff */
[----:B------:R-:W-:Y:S01]  /*3660*/  IMAD.MOV.U32 R41, RZ, RZ, R62 ;  /* 0x000000ffff297224 */ /* 0x000fe200078e003e */
[----:B------:R-:W-:Y:S01]  /*3670*/  MOV R0, R27 ;  /* 0x0000001b00007202 */ /* 0x000fe20000000f00 */
[----:B------:R-:W-:Y:S01]  /*3680*/  DSETP.MIN.AND P2, P5, R24, R26, PT ;  /* 0x0000001a1800722a */ /* 0x000fe20003d40000 */
[----:B------:R-:W-:Y:S01]  /*3690*/  FSEL R187, R187, R38, P1 ;  /* 0x00000026bbbb7208 */ /* 0x000fe20000800000 */
[----:B------:R-:W-:Y:S01]  /*36a0*/  DADD R26, R52, R118 ;  /* 0x00000000341a7229 */ /* 0x000fe20000000076 */
[----:B------:R-:W-:Y:S01]  /*36b0*/  FSEL R189, R189, R28, P6 ;  /* 0x0000001cbdbd7208 */ /* 0x000fe20003000000 */
[----:B------:R-:W-:Y:S01]  /*36c0*/  IMAD.MOV.U32 R203, RZ, RZ, R25 ;  /* 0x000000ffffcb7224 */ /* 0x000fe200078e0019 */
[----:B------:R-:W-:Y:S01]  /*36d0*/  SEL R116, R116, R29, P6 ;  /* 0x0000001d74747207 */ /* 0x000fe20003000000 */
[----:B------:R-:W-:Y:S01]  /*36e0*/  IMAD.MOV.U32 R29, RZ, RZ, R5 ;  /* 0x000000ffff1d7224 */ /* 0x000fe200078e0005 */
[----:B------:R-:W-:Y:S01]  /*36f0*/  @P4 LOP3.LUT R187, R38, 0x80000, RZ, 0xfc, !PT ;  /* 0x0008000026bb4812 */ /* 0x000fe200078efcff */
[----:B------:R-:W-:Y:S01]  /*3700*/  IMAD.MOV.U32 R39, RZ, RZ, R30 ;  /* 0x000000ffff277224 */ /* 0x000fe200078e001e */
[----:B------:R-:W-:Y:S01]  /*3710*/  @P3 LOP3.LUT R189, R28, 0x80000, RZ, 0xfc, !PT ;  /* 0x000800001cbd3812 */ /* 0x000fe200078efcff */
[----:B------:R-:W-:Y:S01]  /*3720*/  DSETP.MIN.AND P3, P4, R16, R4, PT ;  /* 0x000000041000722a */ /* 0x000fe20003c60000 */
[----:B------:R-:W-:Y:S01]  /*3730*/  SEL R176, R176, R41, P1 ;  /* 0x00000029b0b07207 */ /* 0x000fe20000800000 */
[----:B------:R-:W-:Y:S01]  /*3740*/  IMAD.MOV.U32 R5, RZ, RZ, R24 ;  /* 0x000000ffff057224 */ /* 0x000fe200078e0018 */
[----:B------:R-:W-:Y:S01]  /*3750*/  DADD R24, R84, R118 ;  /* 0x0000000054187229 */ /* 0x000fe20000000076 */
[----:B------:R-:W-:Y:S01]  /*3760*/  IMAD.MOV.U32 R38, RZ, RZ, R31 ;  /* 0x000000ffff267224 */ /* 0x000fe200078e001f */
[----:B------:R-:W-:Y:S01]  /*3770*/  DSETP.MIN.AND P6, P1, R26, R30, PT ;  /* 0x0000001e1a00722a */ /* 0x000fe200039c0000 */
        /* <DEDUP_REMOVED lines=9> */
[----:B------:R-:W-:Y:S01]  /*3810*/  IMAD.MOV.U32 R0, RZ, RZ, R19 ;  /* 0x000000ffff007224 */ /* 0x000fe200078e0013 */
[----:B------:R-:W-:Y:S01]  /*3820*/  FSEL R201, R27, R38, P6 ;  /* 0x000000261bc97208 */ /* 0x000fe20003000000 */
[----:B------:R-:W-:Y:S01]  /*3830*/  DSETP.MIN.AND P6, P5, R24, R6, PT ;  /* 0x000000061800722a */ /* 0x000fe20003dc0000 */
[----:B------:R-:W-:Y:S01]  /*3840*/  FSEL R185, R17, R29, P3 ;  /* 0x0000001d11b97208 */ /* 0x000fe20001800000 */
[----:B------:R-:W-:Y:S01]  /*3850*/  IMAD.MOV.U32 R7, RZ, RZ, R25 ;  /* 0x000000ffff077224 */ /* 0x000fe200078e0019 */
[----:B------:R-:W-:Y:S01]  /*3860*/  @P1 LOP3.LUT R201, R38, 0x80000, RZ, 0xfc, !PT ;  /* 0x0008000026c91812 */ /* 0x000fe200078efcff */
[----:B------:R-:W-:Y:S01]  /*3870*/  DADD R24, R88, R118 ;  /* 0x0000000058187229 */ /* 0x000fe20000000076 */
[----:B------:R-:W-:Y:S01]  /*3880*/  @P4 LOP3.LUT R185, R29, 0x80000, RZ, 0xfc, !PT ;  /* 0x000800001db94812 */ /* 0x000fe200078efcff */
[----:B0-----:R-:W-:Y:S01]  /*3890*/  DADD R42, R20, R80 ;  /* 0x00000000142a7229 */ /* 0x001fe20000000050 */
[----:B------:R-:W-:Y:S01]  /*38a0*/  FSEL R119, R7, R28, P6 ;  /* 0x0000001c07777208 */ /* 0x000fe20003000000 */
[----:B------:R-:W-:Y:S01]  /*38b0*/  DSETP.MIN.AND P1, P2, R4, R18, PT ;  /* 0x000000120400722a */ /* 0x000fe20003a20000 */
[----:B------:R-:W-:Y:S01]  /*38c0*/  SEL R118, R31, R26, P6 ;  /* 0x0000001a1f767207 */ /* 0x000fe20003000000 */
[----:B------:R-:W-:Y:S01]  /*38d0*/  IMAD.MOV.U32 R19, RZ, RZ, R16 ;  /* 0x000000ffff137224 */ /* 0x000fe200078e0010 */
[C---:B------:R-:W-:Y:S01]  /*38e0*/  DADD R40, R20.reuse, R64 ;  /* 0x0000000014287229 */ /* 0x040fe20000000040 */
[----:B------:R-:W-:Y:S01]  /*38f0*/  IMAD.MOV.U32 R27, RZ, RZ, R18 ;  /* 0x000000ffff1b7224 */ /* 0x000fe200078e0012 */
[----:B------:R-:W-:Y:S01]  /*3900*/  DADD R38, R20, R76 ;  /* 0x0000000014267229 */ /* 0x000fe2000000004c */
[----:B------:R-:W-:Y:S01]  /*3910*/  @P5 LOP3.LUT R119, R28, 0x80000, RZ, 0xfc, !PT ;  /* 0x000800001c775812 */ /* 0x000fe200078efcff */
[----:B------:R-:W-:Y:S01]  /*3920*/  IMAD.MOV.U32 R28, RZ, RZ, R8 ;  /* 0x000000ffff1c7224 */ /* 0x000fe200078e0008 */
[----:B------:R-:W-:Y:S01]  /*3930*/  SEL R180, R19, R180, P3 ;  /* 0x000000b413b47207 */ /* 0x000fe20001800000 */
[----:B------:R-:W-:Y:S01]  /*3940*/  DSETP.MIN.AND P3, P4, R24, R94, PT ;  /* 0x0000005e1800722a */ /* 0x000fe20003c60000 */
[----:B------:R-:W-:Y:S01]  /*3950*/  IMAD.MOV.U32 R44, RZ, RZ, R4 ;  /* 0x000000ffff2c7224 */ /* 0x000fe200078e0004 */
[----:B------:R-:W-:Y:S01]  /*3960*/  DSETP.MIN.AND P6, P5, R42, R8, PT ;  /* 0x000000082a00722a */ /* 0x000fe20003dc0000 */
[----:B------:R-:W-:Y:S01]  /*3970*/  IMAD.MOV.U32 R29, RZ, RZ, R94 ;  /* 0x000000ffff1d7224 */ /* 0x000fe200078e005e */
[----:B------:R-:W-:Y:S01]  /*3980*/  MOV R8, R9 ;  /* 0x0000000900087202 */ /* 0x000fe20000000f00 */
[----:B------:R-:W-:Y:S01]  /*3990*/  IMAD.MOV.U32 R9, RZ, RZ, R5 ;  /* 0x000000ffff097224 */ /* 0x000fe200078e0005 */
[----:B------:R-:W-:Y:S01]  /*39a0*/  DADD R4, R80, R22 ;  /* 0x0000000050047229 */ /* 0x000fe20000000016 */
[----:B------:R-:W-:Y:S01]  /*39b0*/  IMAD.MOV.U32 R94, RZ, RZ, R24 ;  /* 0x000000ffff5e7224 */ /* 0x000fe200078e0018 */
[----:B------:R-:W-:Y:S01]  /*39c0*/  SEL R80, R44, R27, P1 ;  /* 0x0000001b2c507207 */ /* 0x000fe20000800000 */
[----:B------:R-:W-:Y:S01]  /*39d0*/  IMAD.MOV.U32 R26, RZ, RZ, R95 ;  /* 0x000000ffff1a7224 */ /* 0x000fe200078e005f */
[----:B------:R-:W-:Y:S01]  /*39e0*/  FSEL R81, R9, R0, P1 ;  /* 0x0000000009517208 */ /* 0x000fe20000800000 */
[----:B------:R-:W-:Y:S01]  /*39f0*/  IMAD.MOV.U32 R24, RZ, RZ, R25 ;  /* 0x000000ffff187224 */ /* 0x000fe200078e0019 */
[----:B------:R-:W-:Y:S01]  /*3a00*/  @P2 LOP3.LUT R81, R0, 0x80000, RZ, 0xfc, !PT ;  /* 0x0008000000512812 */ /* 0x000fe200078efcff */
[----:B------:R-:W-:Y:S01]  /*3a10*/  DSETP.MIN.AND P2, P1, R40, R10, PT ;  /* 0x0000000a2800722a */ /* 0x000fe20003940000 */
[----:B------:R-:W-:Y:S01]  /*3a20*/  SEL R94, R94, R29, P3 ;  /* 0x0000001d5e5e7207 */ /* 0x000fe20001800000 */
[C---:B------:R-:W-:Y:S01]  /*3a30*/  DADD R30, R20.reuse, R52 ;  /* 0x00000000141e7229 */ /* 0x040fe20000000034 */
[----:B------:R-:W-:Y:S01]  /*3a40*/  FSEL R29, R24, R26, P3 ;  /* 0x0000001a181d7208 */ /* 0x000fe20001800000 */
[C---:B------:R-:W-:Y:S01]  /*3a50*/  DADD R16, R20.reuse, R68 ;  /* 0x0000000014107229 */ /* 0x040fe20000000044 */
[----:B------:R-:W-:Y:S01]  /*3a60*/  @P4 LOP3.LUT R29, R26, 0x80000, RZ, 0xfc, !PT ;  /* 0x000800001a1d4812 */ /* 0x000fe200078efcff */
[C---:B------:R-:W-:Y:S01]  /*3a70*/  DADD R18, R20.reuse, R84 ;  /* 0x0000000014127229 */ /* 0x040fe20000000054 */
[----:B------:R-:W-:Y:S01]  /*3a80*/  IMAD.MOV.U32 R0, RZ, RZ, R11 ;  /* 0x000000ffff007224 */ /* 0x000fe200078e000b */
[C---:B------:R-:W-:Y:S01]  /*3a90*/  DADD R6, R20.reuse, R72 ;  /* 0x0000000014067229 */ /* 0x040fe20000000048 */
[----:B------:R-:W-:Y:S01]  /*3aa0*/  IMAD.MOV.U32 R11, RZ, RZ, R40 ;  /* 0x000000ffff0b7224 */ /* 0x000fe200078e0028 */
[----:B------:R-:W-:Y:S01]  /*3ab0*/  DADD R20, R20, R88 ;  /* 0x0000000014147229 */ /* 0x000fe20000000058 */
[----:B------:R-:W-:Y:S01]  /*3ac0*/  IMAD.MOV.U32 R9, RZ, RZ, R111 ;  /* 0x000000ffff097224 */ /* 0x000fe200078e006f */
[----:B------:R-:W-:Y:S01]  /*3ad0*/  DADD R26, R88, R22 ;  /* 0x00000000581a7229 */ /* 0x000fe20000000016 */
[----:B------:R-:W-:Y:S01]  /*3ae0*/  FSEL R205, R41, R0, P2 ;  /* 0x0000000029cd7208 */ /* 0x000fe20001000000 */
[----:B------:R-:W-:Y:S01]  /*3af0*/  IMAD.MOV.U32 R89, RZ, RZ, R42 ;  /* 0x000000ffff597224 */ /* 0x000fe200078e002a */
[----:B------:R-:W-:Y:S01]  /*3b00*/  DSETP.MIN.AND P4, P3, R38, R110, PT ;  /* 0x0000006e2600722a */ /* 0x000fe20003b80000 */
[----:B------:R-:W-:Y:S01]  /*3b10*/  SEL R186, R11, R186, P2 ;  /* 0x000000ba0bba7207 */ /* 0x000fe20001000000 */
[----:B------:R-:W-:Y:S01]  /*3b20*/  IMAD.MOV.U32 R11, RZ, RZ, R38 ;  /* 0x000000ffff0b7224 */ /* 0x000fe200078e0026 */
[----:B------:R-:W-:Y:S01]  /*3b30*/  @P1 LOP3.LUT R205, R0, 0x80000, RZ, 0xfc, !PT ;  /* 0x0008000000cd1812 */ /* 0x000fe200078efcff */
[----:B------:R-:W-:Y:S01]  /*3b40*/  DSETP.MIN.AND P2, P1, R16, R122, PT ;  /* 0x0000007a1000722a */ /* 0x000fe20003940000 */
[----:B------:R-:W-:Y:S01]  /*3b50*/  SEL R88, R89, R28, P6 ;  /* 0x0000001c59587207 */ /* 0x000fe20003000000 */
[----:B------:R-:W-:Y:S01]  /*3b60*/  IMAD.MOV.U32 R10, RZ, RZ, R123 ;  /* 0x000000ffff0a7224 */ /* 0x000fe200078e007b */
[----:B------:R-:W-:Y:S01]  /*3b70*/  FSEL R89, R43, R8, P6 ;  /* 0x000000082b597208 */ /* 0x000fe20003000000 */
[----:B------:R-:W-:Y:S01]  /*3b80*/  DADD R24, R84, R22 ;  /* 0x0000000054187229 */ /* 0x000fe20000000016 */
[----:B------:R-:W-:Y:S01]  /*3b90*/  @P5 LOP3.LUT R89, R8, 0x80000, RZ, 0xfc, !PT ;  /* 0x0008000008595812 */ /* 0x000fe200078efcff */
[----:B------:R-:W-:Y:S01]  /*3ba0*/  DSETP.MIN.AND P5, P6, R30, R120, PT ;  /* 0x000000781e00722a */ /* 0x000fe20003ea0000 */
[----:B------:R-:W-:Y:S01]  /*3bb0*/  SEL R184, R11, R184, P4 ;  /* 0x000000b80bb87207 */ /* 0x000fe20002000000 */
[----:B------:R-:W-:Y:S01]  /*3bc0*/  IMAD.MOV.U32 R11, RZ, RZ, R30 ;  /* 0x000000ffff0b7224 */ /* 0x000fe200078e001e */
[----:B------:R-:W-:Y:S01]  /*3bd0*/  MOV R8, R121 ;  /* 0x0000007900087202 */ /* 0x000fe20000000f00 */
[----:B------:R-:W-:Y:S01]  /*3be0*/  IMAD.MOV.U32 R0, RZ, RZ, R125 ;  /* 0x000000ffff007224 */ /* 0x000fe200078e007d */
[----:B------:R-:W-:Y:S01]  /*3bf0*/  FSEL R121, R39, R9, P4 ;  /* 0x0000000927797208 */ /* 0x000fe20002000000 */
[----:B------:R-:W-:Y:S01]  /*3c00*/  DADD R64, R64, R22 ;  /* 0x0000000040407229 */ /* 0x000fe20000000016 */
[----:B------:R-:W-:Y:S01]  /*3c10*/  @P3 LOP3.LUT R121, R9, 0x80000, RZ, 0xfc, !PT ;  /* 0x0008000009793812 */ /* 0x000fe200078efcff */
[----:B------:R-:W-:Y:S01]  /*3c20*/  DSETP.MIN.AND P3, P4, R18, R124, PT ;  /* 0x0000007c1200722a */ /* 0x000fe20003c60000 */
[----:B------:R-:W-:Y:S01]  /*3c30*/  SEL R188, R11, R188, P5 ;  /* 0x000000bc0bbc7207 */ /* 0x000fe20002800000 */
[----:B------:R-:W-:Y:S01]  /*3c40*/  IMAD.MOV.U32 R11, RZ, RZ, R16 ;  /* 0x000000ffff0b7224 */ /* 0x000fe200078e0010 */
[----:B------:R-:W-:Y:S01]  /*3c50*/  FSEL R111, R31, R8, P5 ;  /* 0x000000081f6f7208 */ /* 0x000fe20002800000 */
[----:B------:R-:W-:Y:S01]  /*3c60*/  IMAD.MOV.U32 R9, RZ, RZ, R124 ;  /* 0x000000ffff097224 */ /* 0x000fe200078e007c */
[----:B------:R-:W-:Y:S01]  /*3c70*/  FSEL R85, R17, R10, P2 ;  /* 0x0000000a11557208 */ /* 0x000fe20001000000 */
[----:B------:R-:W-:Y:S01]  /*3c80*/  DADD R76, R76, R22 ;  /* 0x000000004c4c7229 */ /* 0x000fe20000000016 */
[----:B------:R-:W-:Y:S01]  /*3c90*/  SEL R182, R11, R182, P2 ;  /* 0x000000b60bb67207 */ /* 0x000fe20001000000 */
[----:B------:R-:W-:Y:S01]  /*3ca0*/  DSETP.MIN.AND P5, P2, R6, R126, PT ;  /* 0x0000007e0600722a */ /* 0x000fe20003aa0000 */
[----:B------:R-:W-:Y:S01]  /*3cb0*/  @P6 LOP3.LUT R111, R8, 0x80000, RZ, 0xfc, !PT ;  /* 0x00080000086f6812 */ /* 0x000fe200078efcff */
[----:B------:R-:W-:Y:S01]  /*3cc0*/  IMAD.MOV.U32 R11, RZ, RZ, R127 ;  /* 0x000000ffff0b7224 */ /* 0x000fe200078e007f */
[----:B------:R-:W-:Y:S01]  /*3cd0*/  @P1 LOP3.LUT R85, R10, 0x80000, RZ, 0xfc, !PT ;  /* 0x000800000a551812 */ /* 0x000fe200078efcff */
[----:B------:R-:W-:Y:S01]  /*3ce0*/  DSETP.MIN.AND P1, P6, R20, R130, PT ;  /* 0x000000821400722a */ /* 0x000fe20003e20000 */
[----:B------:R-:W-:Y:S01]  /*3cf0*/  MOV R10, R130 ;  /* 0x00000082000a7202 */ /* 0x000fe20000000f00 */
[----:B------:R-:W-:Y:S01]  /*3d00*/  IMAD.MOV.U32 R130, RZ, RZ, R18 ;  /* 0x000000ffff827224 */ /* 0x000fe200078e0012 */
[----:B------:R-:W-:Y:S01]  /*3d10*/  FSEL R17, R19, R0, P3 ;  /* 0x0000000013117208 */ /* 0x000fe20001800000 */
[----:B------:R-:W-:Y:S01]  /*3d20*/  IMAD.MOV.U32 R127, RZ, RZ, R6 ;  /* 0x000000ffff7f7224 */ /* 0x000fe200078e0006 */
[----:B------:R-:W-:Y:S01]  /*3d30*/  @P4 LOP3.LUT R17, R0, 0x80000, RZ, 0xfc, !PT ;  /* 0x0008000000114812 */ /* 0x000fe200078efcff */
[----:B------:R-:W-:Y:S01]  /*3d40*/  IMAD.MOV.U32 R8, RZ, RZ, R131 ;  /* 0x000000ffff087224 */ /* 0x000fe200078e0083 */
[----:B------:R-:W-:Y:S01]  /*3d50*/  SEL R130, R130, R9, P3 ;  /* 0x0000000982827207 */ /* 0x000fe20001800000 */
[----:B------:R-:W-:Y:S01]  /*3d60*/  IMAD.MOV.U32 R6, RZ, RZ, R135 ;  /* 0x000000ffff067224 */ /* 0x000fe200078e0087 */
[----:B------:R-:W-:Y:S01]  /*3d70*/  DSETP.MIN.AND P4, P3, R4, R134, PT ;  /* 0x000000860400722a */ /* 0x000fe20003b80000 */
[----:B------:R-:W-:Y:S01]  /*3d80*/  IMAD.MOV.U32 R123, RZ, RZ, R134 ;  /* 0x000000ffff7b7224 */ /* 0x000fe200078e0086 */
[--C-:B------:R-:W-:Y:S01]  /*3d90*/  DADD R52, R52, R22.reuse ;  /* 0x0000000034347229 */ /* 0x100fe20000000016 */
[----:B------:R-:W-:Y:S01]  /*3da0*/  IMAD.MOV.U32 R135, RZ, RZ, R20 ;  /* 0x000000ffff877224 */ /* 0x000fe200078e0014 */
[--C-:B------:R-:W-:Y:S01]  /*3db0*/  DADD R68, R68, R22.reuse ;  /* 0x0000000044447229 */ /* 0x100fe20000000016 */
[----:B------:R-:W-:Y:S01]  /*3dc0*/  IMAD.MOV.U32 R16, RZ, RZ, R126 ;  /* 0x000000ffff107224 */ /* 0x000fe200078e007e */
[----:B------:R-:W-:Y:S01]  /*3dd0*/  DADD R72, R72, R22 ;  /* 0x0000000048487229 */ /* 0x000fe20000000016 */
[----:B------:R-:W-:Y:S01]  /*3de0*/  IMAD.MOV.U32 R122, RZ, RZ, R4 ;  /* 0x000000ffff7a7224 */ /* 0x000fe200078e0004 */
[----:B------:R-:W-:Y:S01]  /*3df0*/  FSEL R23, R7, R11, P5 ;  /* 0x0000000b07177208 */ /* 0x000fe20002800000 */
[----:B------:R-:W-:Y:S01]  /*3e00*/  IMAD.MOV.U32 R0, RZ, RZ, R139 ;  /* 0x000000ffff007224 */ /* 0x000fe200078e008b */
[----:B------:R-:W-:Y:S01]  /*3e10*/  FSEL R7, R21, R8, P1 ;  /* 0x0000000815077208 */ /* 0x000fe20000800000 */
[----:B------:R-:W-:Y:S01]  /*3e20*/  IMAD.MOV.U32 R110, RZ, RZ, R100 ;  /* 0x000000ffff6e7224 */ /* 0x000fe200078e0064 */
[----:B------:R-:W-:Y:S01]  /*3e30*/  @P2 LOP3.LUT R23, R11, 0x80000, RZ, 0xfc, !PT ;  /* 0x000800000b172812 */ /* 0x000fe200078efcff */
[----:B------:R-:W-:Y:S01]  /*3e40*/  IMAD.MOV.U32 R19, RZ, RZ, R76 ;  /* 0x000000ffff137224 */ /* 0x000fe200078e004c */
[----:B------:R-:W-:Y:S01]  /*3e50*/  SEL R134, R135, R10, P1 ;  /* 0x0000000a87867207 */ /* 0x000fe20000800000 */
[----:B------:R-:W-:Y:S01]  /*3e60*/  IMAD.MOV.U32 R31, RZ, RZ, R150 ;  /* 0x000000ffff1f7224 */ /* 0x000fe200078e0096 */
[----:B------:R-:W-:Y:S01]  /*3e70*/  @P6 LOP3.LUT R7, R8, 0x80000, RZ, 0xfc, !PT ;  /* 0x0008000008076812 */ /* 0x000fe200078efcff */
[----:B------:R-:W-:Y:S01]  /*3e80*/  IMAD.MOV.U32 R84, RZ, RZ, R68 ;  /* 0x000000ffff547224 */ /* 0x000fe200078e0044 */
[----:B------:R-:W0:Y:S01]  /*3e90*/  LDS.128 R8, [R234+0x200] ;  /* 0x00020000ea087984 */ /* 0x000e220000000c00 */
[----:B------:R-:W-:Y:S01]  /*3ea0*/  SEL R126, R127, R16, P5 ;  /* 0x000000107f7e7207 */ /* 0x000fe20002800000 */
[----:B------:R-:W-:Y:S01]  /*3eb0*/  DSETP.MIN.AND P2, P5, R64, R138, PT ;  /* 0x0000008a4000722a */ /* 0x000fe20003d40000 */
[----:B------:R-:W-:Y:S01]  /*3ec0*/  SEL R122, R122, R123, P4 ;  /* 0x0000007b7a7a7207 */ /* 0x000fe20002000000 */
[----:B------:R-:W-:Y:S01]  /*3ed0*/  IMAD.MOV.U32 R16, RZ, RZ, R138 ;  /* 0x000000ffff107224 */ /* 0x000fe200078e008a */
[----:B------:R-:W-:Y:S01]  /*3ee0*/  FSEL R21, R5, R6, P4 ;  /* 0x0000000605157208 */ /* 0x000fe20002000000 */
[----:B------:R-:W-:Y:S01]  /*3ef0*/  DSETP.MIN.AND P4, P1, R76, R100, PT ;  /* 0x000000644c00722a */ /* 0x000fe20003980000 */
[----:B------:R-:W-:Y:S01]  /*3f00*/  IMAD.MOV.U32 R139, RZ, RZ, R64 ;  /* 0x000000ffff8b7224 */ /* 0x000fe200078e0040 */
[----:B------:R-:W-:Y:S01]  /*3f10*/  MOV R4, R101 ;  /* 0x0000006500047202 */ /* 0x000fe20000000f00 */
[----:B------:R-:W-:Y:S01]  /*3f20*/  IMAD.MOV.U32 R18, RZ, RZ, R142 ;  /* 0x000000ffff127224 */ /* 0x000fe200078e008e */
[----:B------:R-:W-:Y:S01]  /*3f30*/  @P3 LOP3.LUT R21, R6, 0x80000, RZ, 0xfc, !PT ;  /* 0x0008000006153812 */ /* 0x000fe200078efcff */
[----:B------:R-:W-:Y:S01]  /*3f40*/  DSETP.MIN.AND P3, P6, R52, R142, PT ;  /* 0x0000008e3400722a */ /* 0x000fe20003e60000 */
[----:B------:R-:W-:Y:S01]  /*3f50*/  SEL R110, R19, R110, P4 ;  /* 0x0000006e136e7207 */ /* 0x000fe20002000000 */
[----:B------:R-:W-:Y:S01]  /*3f60*/  IMAD.MOV.U32 R6, RZ, RZ, R143 ;  /* 0x000000ffff067224 */ /* 0x000fe200078e008f */
        /* <DEDUP_REMOVED lines=18> */
[----:B------:R-:W-:Y:S01]  /*4090*/  MOV R41, R128 ;  /* 0x0000008000297202 */ /* 0x000fe20000000f00 */
[----:B------:R-:W-:Y:S01]  /*40a0*/  IMAD.MOV.U32 R77, RZ, RZ, R152 ;  /* 0x000000ffff4d7224 */ /* 0x000fe200078e0098 */
[----:B------:R-:W-:Y:S01]  /*40b0*/  SEL R120, R39, R120, P5 ;  /* 0x0000007827787207 */ /* 0x000fe20002800000 */
[----:B------:R-:W-:Y:S01]  /*40c0*/  IMAD.MOV.U32 R76, RZ, RZ, R26 ;  /* 0x000000ffff4c7224 */ /* 0x000fe200078e001a */
[----:B------:R-:W-:Y:S01]  /*40d0*/  @P6 LOP3.LUT R0, R6, 0x80000, RZ, 0xfc, !PT ;  /* 0x0008000006006812 */ /* 0x000fe200078efcff */
[----:B------:R-:W-:Y:S01]  /*40e0*/  IMAD.MOV.U32 R43, RZ, RZ, R27 ;  /* 0x000000ffff2b7224 */ /* 0x000fe200078e001b */
[----:B------:R-:W-:Y:S01]  /*40f0*/  @P2 LOP3.LUT R31, R16, 0x80000, RZ, 0xfc, !PT ;  /* 0x00080000101f2812 */ /* 0x000fe200078efcff */
[----:B------:R-:W-:Y:S01]  /*4100*/  DSETP.MIN.AND P2, P6, R26, R152, PT ;  /* 0x000000981a00722a */ /* 0x000fe20003e40000 */
[----:B------:R-:W-:Y:S01]  /*4110*/  IMAD.MOV.U32 R16, RZ, RZ, R153 ;  /* 0x000000ffff107224 */ /* 0x000fe200078e0099 */
[C---:B0-----:R-:W-:Y:S01]  /*4120*/  DADD R38, R8.reuse, R82 ;  /* 0x0000000008267229 */ /* 0x041fe20000000052 */
[----:B------:R-:W-:Y:S01]  /*4130*/  IMAD.MOV.U32 R6, RZ, RZ, R129 ;  /* 0x000000ffff067224 */ /* 0x000fe200078e0081 */
[----:B------:R-:W-:Y:S01]  /*4140*/  SEL R72, R18, R41, P4 ;  /* 0x0000002912487207 */ /* 0x000fe20002000000 */
[C---:B------:R-:W-:Y:S01]  /*4150*/  DADD R40, R8.reuse, R66 ;  /* 0x0000000008287229 */ /* 0x040fe20000000042 */
[----:B------:R-:W-:Y:S01]  /*4160*/  FSEL R27, R25, R4, P5 ;  /* 0x00000004191b7208 */ /* 0x000fe20002800000 */
[----:B------:R-:W-:Y:S01]  /*4170*/  DADD R24, R8, R78 ;  /* 0x0000000008187229 */ /* 0x000fe2000000004e */
[----:B------:R-:W-:Y:S01]  /*4180*/  SEL R76, R76, R77, P2 ;  /* 0x0000004d4c4c7207 */ /* 0x000fe20001000000 */
[----:B------:R-:W-:Y:S01]  /*4190*/  IMAD.MOV.U32 R68, RZ, RZ, R60 ;  /* 0x000000ffff447224 */ /* 0x000fe200078e003c */
[----:B------:R-:W-:Y:S01]  /*41a0*/  FSEL R43, R43, R16, P2 ;  /* 0x000000102b2b7208 */ /* 0x000fe20001000000 */
[----:B------:R-:W-:Y:S01]  /*41b0*/  IMAD.MOV.U32 R65, RZ, RZ, R57 ;  /* 0x000000ffff417224 */ /* 0x000fe200078e0039 */
[----:B------:R-:W-:Y:S01]  /*41c0*/  @P1 LOP3.LUT R27, R4, 0x80000, RZ, 0xfc, !PT ;  /* 0x00080000041b1812 */ /* 0x000fe200078efcff */
[----:B------:R-:W-:Y:S01]  /*41d0*/  DSETP.MIN.AND P1, P2, R60, R38, PT ;  /* 0x000000263c00722a */ /* 0x000fe20003a20000 */
[----:B------:R-:W-:Y:S01]  /*41e0*/  FSEL R45, R73, R6, P4 ;  /* 0x00000006492d7208 */ /* 0x000fe20002000000 */
[----:B------:R-:W-:Y:S01]  /*41f0*/  IMAD.MOV.U32 R69, RZ, RZ, R38 ;  /* 0x000000ffff457224 */ /* 0x000fe200078e0026 */
[----:B------:R-:W-:Y:S01]  /*4200*/  @P3 LOP3.LUT R45, R6, 0x80000, RZ, 0xfc, !PT ;  /* 0x00080000062d3812 */ /* 0x000fe200078efcff */
[----:B------:R-:W-:Y:S01]  /*4210*/  IMAD.MOV.U32 R6, RZ, RZ, R39 ;  /* 0x000000ffff067224 */ /* 0x000fe200078e0027 */
[----:B------:R-:W-:Y:S01]  /*4220*/  MOV R53, R61 ;  /* 0x0000003d00357202 */ /* 0x000fe20000000f00 */
[----:B------:R-:W-:Y:S01]  /*4230*/  DSETP.MIN.AND P5, P3, R154, R40, PT ;  /* 0x000000289a00722a */ /* 0x000fe20003ba0000 */
[----:B------:R-:W-:Y:S01]  /*4240*/  SEL R68, R68, R69, P1 ;  /* 0x0000004544447207 */ /* 0x000fe20000800000 */
[----:B------:R-:W-:Y:S01]  /*4250*/  DADD R38, R8, R54 ;  /* 0x0000000008267229 */ /* 0x000fe20000000036 */
[----:B------:R-:W-:Y:S01]  /*4260*/  FSEL R53, R53, R6, P1 ;  /* 0x0000000635357208 */ /* 0x000fe20000800000 */
[----:B------:R-:W-:Y:S01]  /*4270*/  IMAD.MOV.U32 R46, RZ, RZ, R24 ;  /* 0x000000ffff2e7224 */ /* 0x000fe200078e0018 */
[----:B------:R-:W-:Y:S01]  /*4280*/  @P6 LOP3.LUT R43, R16, 0x80000, RZ, 0xfc, !PT ;  /* 0x00080000102b6812 */ /* 0x000fe200078efcff */
[----:B------:R-:W-:Y:S01]  /*4290*/  IMAD.MOV.U32 R4, RZ, RZ, R25 ;  /* 0x000000ffff047224 */ /* 0x000fe200078e0019 */
[----:B------:R-:W-:Y:S01]  /*42a0*/  DSETP.MIN.AND P4, P1, R56, R24, PT ;  /* 0x000000183800722a */ /* 0x000fe20003980000 */
[----:B------:R-:W-:Y:S01]  /*42b0*/  IMAD.MOV.U32 R73, RZ, RZ, R40 ;  /* 0x000000ffff497224 */ /* 0x000fe200078e0028 */
[----:B------:R-:W-:Y:S01]  /*42c0*/  DADD R24, R8, R70 ;  /* 0x0000000008187229 */ /* 0x000fe20000000046 */
[----:B------:R-:W-:Y:S01]  /*42d0*/  IMAD.MOV.U32 R16, RZ, RZ, R41 ;  /* 0x000000ffff107224 */ /* 0x000fe200078e0029 */
[----:B------:R-:W-:Y:S01]  /*42e0*/  @P2 LOP3.LUT R53, R6, 0x80000, RZ, 0xfc, !PT ;  /* 0x0008000006352812 */ /* 0x000fe200078efcff */
[----:B------:R-:W-:Y:S01]  /*42f0*/  IMAD.MOV.U32 R60, RZ, RZ, R154 ;  /* 0x000000ffff3c7224 */ /* 0x000fe200078e009a */
[----:B------:R-:W-:Y:S01]  /*4300*/  FSEL R65, R65, R4, P4 ;  /* 0x0000000441417208 */ /* 0x000fe20002000000 */
[----:B------:R-:W-:Y:S01]  /*4310*/  IMAD.MOV.U32 R61, RZ, RZ, R155 ;  /* 0x000000ffff3d7224 */ /* 0x000fe200078e009b */
[----:B------:R-:W-:Y:S01]  /*4320*/  MOV R57, R132 ;  /* 0x0000008400397202 */ /* 0x000fe20000000f00 */
[----:B------:R-:W-:Y:S01]  /*4330*/  IMAD.MOV.U32 R69, RZ, RZ, R56 ;  /* 0x000000ffff457224 */ /* 0x000fe200078e0038 */
[----:B------:R-:W-:Y:S01]  /*4340*/  SEL R60, R60, R73, P5 ;  /* 0x000000493c3c7207 */ /* 0x000fe20002800000 */
[----:B------:R-:W-:Y:S01]  /*4350*/  IMAD.MOV.U32 R44, RZ, RZ, R38 ;  /* 0x000000ffff2c7224 */ /* 0x000fe200078e0026 */
[----:B------:R-:W-:Y:S01]  /*4360*/  FSEL R61, R61, R16, P5 ;  /* 0x000000103d3d7208 */ /* 0x000fe20002800000 */
[----:B------:R-:W-:Y:S01]  /*4370*/  DSETP.MIN.AND P5, P2, R132, R38, PT ;  /* 0x000000268400722a */ /* 0x000fe20003aa0000 */
[----:B------:R-:W-:Y:S01]  /*4380*/  IMAD.MOV.U32 R6, RZ, RZ, R39 ;  /* 0x000000ffff067224 */ /* 0x000fe200078e0027 */
[----:B------:R-:W-:Y:S01]  /*4390*/  SEL R46, R69, R46, P4 ;  /* 0x0000002e452e7207 */ /* 0x000fe20002000000 */
[----:B------:R-:W-:Y:S01]  /*43a0*/  DADD R38, R8, R86 ;  /* 0x0000000008267229 */ /* 0x000fe20000000056 */
[----:B------:R-:W-:Y:S01]  /*43b0*/  @P3 LOP3.LUT R61, R16, 0x80000, RZ, 0xfc, !PT ;  /* 0x00080000103d3812 */ /* 0x000fe200078efcff */
[----:B------:R-:W-:Y:S01]  /*43c0*/  IMAD.MOV.U32 R198, RZ, RZ, R24 ;  /* 0x000000ffffc67224 */ /* 0x000fe200078e0018 */
[----:B------:R-:W-:Y:S01]  /*43d0*/  DSETP.MIN.AND P4, P3, R112, R24, PT ;  /* 0x000000187000722a */ /* 0x000fe20003b80000 */
[----:B------:R-:W-:Y:S01]  /*43e0*/  IMAD.MOV.U32 R16, RZ, RZ, R25 ;  /* 0x000000ffff107224 */ /* 0x000fe200078e0019 */
[C---:B------:R-:W-:Y:S01]  /*43f0*/  DADD R24, R8.reuse, R74 ;  /* 0x0000000008187229 */ /* 0x040fe2000000004a */
[----:B------:R-:W-:Y:S01]  /*4400*/  IMAD.MOV.U32 R41, RZ, RZ, R133 ;  /* 0x000000ffff297224 */ /* 0x000fe200078e0085 */
[----:B------:R-:W-:Y:S01]  /*4410*/  SEL R44, R57, R44, P5 ;  /* 0x0000002c392c7207 */ /* 0x000fe20002800000 */
[----:B------:R-:W-:Y:S01]  /*4420*/  IMAD.MOV.U32 R157, RZ, RZ, R105 ;  /* 0x000000ffff9d7224 */ /* 0x000fe200078e0069 */
[----:B------:R-:W-:Y:S01]  /*4430*/  @P1 LOP3.LUT R65, R4, 0x80000, RZ, 0xfc, !PT ;  /* 0x0008000004411812 */ /* 0x000fe200078efcff */
[----:B------:R-:W-:Y:S01]  /*4440*/  IMAD.MOV.U32 R69, RZ, RZ, R112 ;  /* 0x000000ffff457224 */ /* 0x000fe200078e0070 */
[----:B------:R-:W-:Y:S01]  /*4450*/  FSEL R132, R41, R6, P5 ;  /* 0x0000000629847208 */ /* 0x000fe20002800000 */
[----:B------:R-:W-:Y:S01]  /*4460*/  DADD R8, R8, R90 ;  /* 0x0000000008087229 */ /* 0x000fe2000000005a */
[----:B------:R-:W-:Y:S01]  /*4470*/  IMAD.MOV.U32 R200, RZ, RZ, R38 ;  /* 0x000000ffffc87224 */ /* 0x000fe200078e0026 */
[----:B------:R-:W-:Y:S01]  /*4480*/  DSETP.MIN.AND P5, P1, R156, R38, PT ;  /* 0x000000269c00722a */ /* 0x000fe200039a0000 */
[----:B------:R-:W-:Y:S01]  /*4490*/  IMAD.MOV.U32 R4, RZ, RZ, R39 ;  /* 0x000000ffff047224 */ /* 0x000fe200078e0027 */
[----:B------:R-:W-:Y:S01]  /*44a0*/  SEL R198, R69, R198, P4 ;  /* 0x000000c645c67207 */ /* 0x000fe20002000000 */
[----:B------:R-:W-:Y:S01]  /*44b0*/  IMAD.MOV.U32 R57, RZ, RZ, R156 ;  /* 0x000000ffff397224 */ /* 0x000fe200078e009c */
[----:B------:R-:W-:Y:S01]  /*44c0*/  @P2 LOP3.LUT R132, R6, 0x80000, RZ, 0xfc, !PT ;  /* 0x0008000006842812 */ /* 0x000fe200078efcff */
[----:B------:R-:W-:Y:S01]  /*44d0*/  IMAD.MOV.U32 R215, RZ, RZ, R157 ;  /* 0x000000ffffd77224 */ /* 0x000fe200078e009d */
[----:B------:R-:W-:Y:S01]  /*44e0*/  FSEL R209, R209, R16, P4 ;  /* 0x00000010d1d17208 */ /* 0x000fe20002000000 */
[----:B------:R-:W-:Y:S01]  /*44f0*/  IMAD.MOV.U32 R159, RZ, RZ, R59 ;  /* 0x000000ffff9f7224 */ /* 0x000fe200078e003b */
[----:B------:R-:W-:Y:S01]  /*4500*/  MOV R69, R24 ;  /* 0x0000001800457202 */ /* 0x000fe20000000f00 */
[----:B------:R-:W-:Y:S01]  /*4510*/  IMAD.MOV.U32 R6, RZ, RZ, R25 ;  /* 0x000000ffff067224 */ /* 0x000fe200078e0019 */
[----:B------:R-:W-:Y:S01]  /*4520*/  DSETP.MIN.AND P2, P4, R102, R24, PT ;  /* 0x000000186600722a */ /* 0x000fe20003c40000 */
[----:B------:R-:W-:Y:S01]  /*4530*/  SEL R200, R57, R200, P5 ;  /* 0x000000c839c87207 */ /* 0x000fe20002800000 */
[----:B------:R-:W-:Y:S01]  /*4540*/  DADD R24, R10, R82 ;  /* 0x000000000a187229 */ /* 0x000fe20000000052 */
[----:B------:R-:W-:Y:S01]  /*4550*/  @P3 LOP3.LUT R209, R16, 0x80000, RZ, 0xfc, !PT ;  /* 0x0008000010d13812 */ /* 0x000fe200078efcff */
[----:B------:R-:W-:Y:S01]  /*4560*/  IMAD.MOV.U32 R39, RZ, RZ, R103 ;  /* 0x000000ffff277224 */ /* 0x000fe200078e0067 */
[----:B------:R-:W-:Y:S01]  /*4570*/  FSEL R215, R215, R4, P5 ;  /* 0x00000004d7d77208 */ /* 0x000fe20002800000 */
[----:B------:R-:W-:Y:S01]  /*4580*/  DSETP.MIN.AND P5, P3, R158, R8, PT ;  /* 0x000000089e00722a */ /* 0x000fe20003ba0000 */
[----:B------:R-:W-:Y:S01]  /*4590*/  IMAD.MOV.U32 R73, RZ, RZ, R8 ;  /* 0x000000ffff497224 */ /* 0x000fe200078e0008 */
[----:B------:R-:W-:Y:S01]  /*45a0*/  SEL R202, R202, R69, P2 ;  /* 0x00000045caca7207 */ /* 0x000fe20001000000 */
[----:B------:R-:W-:Y:S01]  /*45b0*/  IMAD.MOV.U32 R18, RZ, RZ, R9 ;  /* 0x000000ffff127224 */ /* 0x000fe200078e0009 */
[----:B------:R-:W-:Y:S01]  /*45c0*/  DADD R8, R10, R66 ;  /* 0x000000000a087229 */ /* 0x000fe20000000042 */
[----:B------:R-:W-:Y:S01]  /*45d0*/  @P1 LOP3.LUT R215, R4, 0x80000, RZ, 0xfc, !PT ;  /* 0x0008000004d71812 */ /* 0x000fe200078efcff */
[----:B------:R-:W-:Y:S01]  /*45e0*/  IMAD.MOV.U32 R69, RZ, RZ, R24 ;  /* 0x000000ffff457224 */ /* 0x000fe200078e0018 */
[----:B------:R-:W-:Y:S01]  /*45f0*/  FSEL R218, R39, R6, P2 ;  /* 0x0000000627da7208 */ /* 0x000fe20001000000 */
[----:B------:R-:W-:Y:S01]  /*4600*/  IMAD.MOV.U32 R4, RZ, RZ, R25 ;  /* 0x000000ffff047224 */ /* 0x000fe200078e0019 */
[----:B------:R-:W-:Y:S01]  /*4610*/  DSETP.MIN.AND P2, P1, R196, R24, PT ;  /* 0x00000018c400722a */ /* 0x000fe20003940000 */
[----:B------:R-:W0:Y:S01]  /*4620*/  LDS.128 R100, [R234+0x210] ;  /* 0x00021000ea647984 */ /* 0x000e220000000c00 */
[----:B------:R-:W-:Y:S01]  /*4630*/  IMAD.MOV.U32 R204, RZ, RZ, R158 ;  /* 0x000000ffffcc7224 */ /* 0x000fe200078e009e */
[----:B------:R-:W-:Y:S01]  /*4640*/  DADD R24, R10, R78 ;  /* 0x000000000a187229 */ /* 0x000fe2000000004e */
[----:B------:R-:W-:Y:S01]  /*4650*/  IMAD.MOV.U32 R41, RZ, RZ, R159 ;  /* 0x000000ffff297224 */ /* 0x000fe200078e009f */
[----:B------:R-:W-:Y:S01]  /*4660*/  @P4 LOP3.LUT R218, R6, 0x80000, RZ, 0xfc, !PT ;  /* 0x0008000006da4812 */ /* 0x000fe200078efcff */
[----:B------:R-:W-:Y:S01]  /*4670*/  IMAD.MOV.U32 R56, RZ, RZ, R196 ;  /* 0x000000ffff387224 */ /* 0x000fe200078e00c4 */
[----:B------:R-:W-:Y:S01]  /*4680*/  SEL R204, R204, R73, P5 ;  /* 0x00000049cccc7207 */ /* 0x000fe20002800000 */
[----:B------:R-:W-:Y:S01]  /*4690*/  IMAD.MOV.U32 R57, RZ, RZ, R197 ;  /* 0x000000ffff397224 */ /* 0x000fe200078e00c5 */
[----:B------:R-:W-:Y:S01]  /*46a0*/  FSEL R197, R41, R18, P5 ;  /* 0x0000001229c57208 */ /* 0x000fe20002800000 */
[----:B------:R-:W-:Y:S01]  /*46b0*/  IMAD.MOV.U32 R16, RZ, RZ, R9 ;  /* 0x000000ffff107224 */ /* 0x000fe200078e0009 */
[----:B------:R-:W-:Y:S01]  /*46c0*/  DSETP.MIN.AND P5, P4, R194, R8, PT ;  /* 0x00000008c200722a */ /* 0x000fe20003ca0000 */
[----:B------:R-:W-:Y:S01]  /*46d0*/  SEL R56, R56, R69, P2 ;  /* 0x0000004538387207 */ /* 0x000fe20001000000 */
[----:B------:R-:W-:Y:S01]  /*46e0*/  DADD R38, R10, R54 ;  /* 0x000000000a267229 */ /* 0x000fe20000000036 */
[----:B------:R-:W-:Y:S01]  /*46f0*/  @P3 LOP3.LUT R197, R18, 0x80000, RZ, 0xfc, !PT ;  /* 0x0008000012c53812 */ /* 0x000fe200078efcff */
[----:B------:R-:W-:Y:S01]  /*4700*/  IMAD.MOV.U32 R125, RZ, RZ, R8 ;  /* 0x000000ffff7d7224 */ /* 0x000fe200078e0008 */
[----:B------:R-:W-:Y:S01]  /*4710*/  FSEL R9, R57, R4, P2 ;  /* 0x0000000439097208 */ /* 0x000fe20001000000 */
[----:B------:R-:W-:Y:S01]  /*4720*/  IMAD.MOV.U32 R124, RZ, RZ, R194 ;  /* 0x000000ffff7c7224 */ /* 0x000fe200078e00c2 */
[----:B------:R-:W-:Y:S01]  /*4730*/  DSETP.MIN.AND P3, P2, R192, R24, PT ;  /* 0x00000018c000722a */ /* 0x000fe20003a60000 */
[----:B------:R-:W-:Y:S01]  /*4740*/  IMAD.MOV.U32 R59, RZ, RZ, R195 ;  /* 0x000000ffff3b7224 */ /* 0x000fe200078e00c3 */
[----:B------:R-:W-:Y:S01]  /*4750*/  @P1 LOP3.LUT R9, R4, 0x80000, RZ, 0xfc, !PT ;  /* 0x0008000004091812 */ /* 0x000fe200078efcff */
[----:B------:R-:W-:Y:S01]  /*4760*/  IMAD.MOV.U32 R105, RZ, RZ, R165 ;  /* 0x000000ffff697224 */ /* 0x000fe200078e00a5 */
[----:B------:R-:W-:Y:S01]  /*4770*/  SEL R124, R124, R125, P5 ;  /* 0x0000007d7c7c7207 */ /* 0x000fe20002800000 */
[----:B------:R-:W-:Y:S01]  /*4780*/  IMAD.MOV.U32 R6, RZ, RZ, R25 ;  /* 0x000000ffff067224 */ /* 0x000fe200078e0019 */
[----:B------:R-:W-:Y:S01]  /*4790*/  DADD R40, R10, R70 ;  /* 0x000000000a287229 */ /* 0x000fe20000000046 */
[----:B------:R-:W-:Y:S01]  /*47a0*/  FSEL R25, R59, R16, P5 ;  /* 0x000000103b197208 */ /* 0x000fe20002800000 */
[----:B------:R-:W-:Y:S01]  /*47b0*/  IMAD.MOV.U32 R77, RZ, RZ, R104 ;  /* 0x000000ffff4d7224 */ /* 0x000fe200078e0068 */
[----:B------:R-:W-:Y:S01]  /*47c0*/  DSETP.MIN.AND P1, P5, R104, R38, PT ;  /* 0x000000266800722a */ /* 0x000fe20003d20000 */
[----:B------:R-:W-:Y:S01]  /*47d0*/  IMAD.MOV.U32 R73, RZ, RZ, R105 ;  /* 0x000000ffff497224 */ /* 0x000fe200078e0069 */
[----:B------:R-:W-:Y:S01]  /*47e0*/  DADD R104, R10, R86 ;  /* 0x000000000a687229 */ /* 0x000fe20000000056 */
[----:B------:R-:W-:Y:S01]  /*47f0*/  IMAD.MOV.U32 R64, RZ, RZ, R24 ;  /* 0x000000ffff407224 */ /* 0x000fe200078e0018 */
[----:B------:R-:W-:Y:S01]  /*4800*/  MOV R69, R192 ;  /* 0x000000c000457202 */ /* 0x000fe20000000f00 */
        /* <DEDUP_REMOVED lines=16> */
[----:B------:R-:W-:Y:S01]  /*4910*/  MOV R69, R191 ;  /* 0x000000bf00457202 */ /* 0x000fe20000000f00 */
[----:B------:R-:W-:Y:S01]  /*4920*/  IMAD.MOV.U32 R95, RZ, RZ, R190 ;  /* 0x000000ffff5f7224 */ /* 0x000fe200078e00be */
[----:B------:R-:W-:Y:S01]  /*4930*/  FSEL R41, R73, R4, P1 ;  /* 0x0000000449297208 */ /* 0x000fe20000800000 */
[----:B------:R-:W-:Y:S01]  /*4940*/  IMAD.MOV.U32 R77, RZ, RZ, R104 ;  /* 0x000000ffff4d7224 */ /* 0x000fe200078e0068 */
[----:B------:R-:W-:Y:S01]  /*4950*/  @P5 LOP3.LUT R41, R4, 0x80000, RZ, 0xfc, !PT ;  /* 0x0008000004295812 */ /* 0x000fe200078efcff */
[----:B------:R-:W-:Y:S01]  /*4960*/  IMAD.MOV.U32 R16, RZ, RZ, R105 ;  /* 0x000000ffff107224 */ /* 0x000fe200078e0069 */
[----:B------:R-:W-:Y:S01]  /*4970*/  DADD R104, R10, R90 ;  /* 0x000000000a687229 */ /* 0x000fe2000000005a */
        /* <DEDUP_REMOVED lines=8> */
[----:B------:R-:W-:Y:S01]  /*4a00*/  IMAD.MOV.U32 R97, RZ, RZ, R115 ;  /* 0x000000ffff617224 */ /* 0x000fe200078e0073 */
[----:B------:R-:W-:Y:S01]  /*4a10*/  FSEL R59, R57, R16, P6 ;  /* 0x00000010393b7208 */ /* 0x000fe20003000000 */
[----:B------:R-:W-:Y:S01]  /*4a20*/  IMAD.MOV.U32 R73, RZ, RZ, R104 ;  /* 0x000000ffff497224 */ /* 0x000fe200078e0068 */
[----:B------:R-:W-:Y:S01]  /*4a30*/  FSEL R193, R193, R8, P4 ;  /* 0x00000008c1c17208 */ /* 0x000fe20002000000 */
[----:B------:R-:W-:Y:S01]  /*4a40*/  IMAD.MOV.U32 R10, RZ, RZ, R105 ;  /* 0x000000ffff0a7224 */ /* 0x000fe200078e0069 */
[C---:B0-----:R-:W-:Y:S01]  /*4a50*/  DADD R104, R100.reuse, R82 ;  /* 0x0000000064687229 */ /* 0x041fe20000000052 */
[----:B------:R-:W-:Y:S01]  /*4a60*/  IMAD.MOV.U32 R196, RZ, RZ, R106 ;  /* 0x000000ffffc47224 */ /* 0x000fe200078e006a */
[----:B------:R-:W-:Y:S01]  /*4a70*/  MOV R115, R37 ;  /* 0x0000002500737202 */ /* 0x000fe20000000f00 */
[----:B------:R-:W-:Y:S01]  /*4a80*/  IMAD.MOV.U32 R195, RZ, RZ, R107 ;  /* 0x000000ffffc37224 */ /* 0x000fe200078e006b */
[----:B------:R-:W-:Y:S01]  /*4a90*/  DADD R106, R100, R66 ;  /* 0x00000000646a7229 */ /* 0x000fe20000000042 */
[----:B------:R-:W-:Y:S01]  /*4aa0*/  @P2 LOP3.LUT R59, R16, 0x80000, RZ, 0xfc, !PT ;  /* 0x00080000103b2812 */ /* 0x000fe200078efcff */
[----:B------:R-:W-:Y:S01]  /*4ab0*/  IMAD.MOV.U32 R38, RZ, RZ, R98 ;  /* 0x000000ffff267224 */ /* 0x000fe200078e0062 */
[----:B------:R-:W-:Y:S01]  /*4ac0*/  @P1 LOP3.LUT R193, R8, 0x80000, RZ, 0xfc, !PT ;  /* 0x0008000008c11812 */ /* 0x000fe200078efcff */
[----:B------:R-:W-:Y:S01]  /*4ad0*/  DSETP.MIN.AND P1, P2, R96, R104, PT ;  /* 0x000000686000722a */ /* 0x000fe20003a20000 */
[----:B------:R-:W-:Y:S01]  /*4ae0*/  FSEL R195, R195, R10, P3 ;  /* 0x0000000ac3c37208 */ /* 0x000fe20001800000 */
[----:B------:R-:W-:Y:S01]  /*4af0*/  DADD R98, R100, R78 ;  /* 0x0000000064627229 */ /* 0x000fe2000000004e */
[----:B------:R-:W-:Y:S01]  /*4b00*/  SEL R196, R196, R73, P3 ;  /* 0x00000049c4c47207 */ /* 0x000fe20001800000 */
[----:B------:R-:W-:Y:S01]  /*4b10*/  IMAD.MOV.U32 R57, RZ, RZ, R104 ;  /* 0x000000ffff397224 */ /* 0x000fe200078e0068 */
[----:B------:R-:W-:Y:S01]  /*4b20*/  @P5 LOP3.LUT R195, R10, 0x80000, RZ, 0xfc, !PT ;  /* 0x000800000ac35812 */ /* 0x000fe200078efcff */
[----:B------:R-:W-:Y:S01]  /*4b30*/  IMAD.MOV.U32 R10, RZ, RZ, R105 ;  /* 0x000000ffff0a7224 */ /* 0x000fe200078e0069 */
[----:B------:R-:W-:Y:S01]  /*4b40*/  MOV R69, R58 ;  /* 0x0000003a00457202 */ /* 0x000fe20000000f00 */
[----:B------:R-:W-:Y:S01]  /*4b50*/  IMAD.MOV.U32 R194, RZ, RZ, R96 ;  /* 0x000000ffffc27224 */ /* 0x000fe200078e0060 */
[----:B------:R-:W-:Y:S01]  /*4b60*/  DSETP.MIN.AND P5, P3, R114, R106, PT ;  /* 0x0000006a7200722a */ /* 0x000fe20003ba0000 */
[----:B------:R-:W-:Y:S01]  /*4b70*/  IMAD.MOV.U32 R207, RZ, RZ, R97 ;  /* 0x000000ffffcf7224 */ /* 0x000fe200078e0061 */
[----:B------:R-:W-:Y:S01]  /*4b80*/  DADD R96, R100, R54 ;  /* 0x0000000064607229 */ /* 0x000fe20000000036 */
[----:B------:R-:W-:Y:S01]  /*4b90*/  IMAD.MOV.U32 R37, RZ, RZ, R163 ;  /* 0x000000ffff257224 */ /* 0x000fe200078e00a3 */
[----:B------:R-:W-:Y:S01]  /*4ba0*/  SEL R38, R38, R69, P4 ;  /* 0x0000004526267207 */ /* 0x000fe20002000000 */
[----:B------:R-:W-:Y:S01]  /*4bb0*/  IMAD.MOV.U32 R69, RZ, RZ, R106 ;  /* 0x000000ffff457224 */ /* 0x000fe200078e006a */
[----:B------:R-:W-:Y:S01]  /*4bc0*/  SEL R194, R194, R57, P1 ;  /* 0x00000039c2c27207 */ /* 0x000fe20000800000 */
        /* <DEDUP_REMOVED lines=10> */
[----:B------:R-:W-:Y:S01]  /*4c70*/  IMAD.MOV.U32 R40, RZ, RZ, R98 ;  /* 0x000000ffff287224 */ /* 0x000fe200078e0062 */
[----:B------:R-:W-:Y:S01]  /*4c80*/  FSEL R191, R191, R16, P5 ;  /* 0x00000010bfbf7208 */ /* 0x000fe20002800000 */
[----:B------:R-:W-:Y:S01]  /*4c90*/  IMAD.MOV.U32 R8, RZ, RZ, R99 ;  /* 0x000000ffff087224 */ /* 0x000fe200078e0063 */
[----:B------:R-:W-:Y:S01]  /*4ca0*/  DSETP.MIN.AND P5, P2, R160, R96, PT ;  /* 0x00000060a000722a */ /* 0x000fe20003aa0000 */
[----:B------:R-:W-:Y:S01]  /*4cb0*/  IMAD.MOV.U32 R42, RZ, RZ, R96 ;  /* 0x000000ffff2a7224 */ /* 0x000fe200078e0060 */
[----:B------:R-:W-:Y:S01]  /*4cc0*/  MOV R149, R161 ;  /* 0x000000a100957202 */ /* 0x000fe20000000f00 */
[----:B------:R-:W-:Y:S01]  /*4cd0*/  IMAD.MOV.U32 R10, RZ, RZ, R97 ;  /* 0x000000ffff0a7224 */ /* 0x000fe200078e0061 */
[----:B------:R-:W-:Y:S01]  /*4ce0*/  SEL R40, R73, R40, P4 ;  /* 0x0000002849287207 */ /* 0x000fe20002000000 */
[----:B------:R-:W-:Y:S01]  /*4cf0*/  DADD R96, R100, R86 ;  /* 0x0000000064607229 */ /* 0x000fe20000000056 */
[----:B------:R-:W-:Y:S01]  /*4d00*/  @P3 LOP3.LUT R191, R16, 0x80000, RZ, 0xfc, !PT ;  /* 0x0008000010bf3812 */ /* 0x000fe200078efcff */
[----:B------:R-:W-:Y:S01]  /*4d10*/  IMAD.MOV.U32 R69, RZ, RZ, R160 ;  /* 0x000000ffff457224 */ /* 0x000fe200078e00a0 */
[----:B------:R-:W-:Y:S01]  /*4d20*/  FSEL R161, R57, R8, P4 ;  /* 0x0000000839a17208 */ /* 0x000fe20002000000 */
[----:B------:R-:W-:Y:S01]  /*4d30*/  DSETP.MIN.AND P4, P3, R136, R36, PT ;  /* 0x000000248800722a */ /* 0x000fe20003b80000 */
[----:B------:R-:W-:Y:S01]  /*4d40*/  IMAD.MOV.U32 R163, RZ, RZ, R35 ;  /* 0x000000ffffa37224 */ /* 0x000fe200078e0023 */
[----:B------:R-:W-:Y:S01]  /*4d50*/  DADD R98, R100, R74 ;  /* 0x0000000064627229 */ /* 0x000fe2000000004a */
[----:B------:R-:W-:Y:S01]  /*4d60*/  IMAD.MOV.U32 R18, RZ, RZ, R36 ;  /* 0x000000ffff127224 */ /* 0x000fe200078e0024 */
[----:B------:R-:W-:Y:S01]  /*4d70*/  SEL R42, R69, R42, P5 ;  /* 0x0000002a452a7207 */ /* 0x000fe20002800000 */
[----:B------:R-:W-:Y:S01]  /*4d80*/  IMAD.MOV.U32 R16, RZ, RZ, R37 ;  /* 0x000000ffff107224 */ /* 0x000fe200078e0025 */
[----:B------:R-:W-:Y:S01]  /*4d90*/  @P1 LOP3.LUT R161, R8, 0x80000, RZ, 0xfc, !PT ;  /* 0x0008000008a11812 */ /* 0x000fe200078efcff */
[----:B------:R-:W-:Y:S01]  /*4da0*/  IMAD.MOV.U32 R73, RZ, RZ, R136 ;  /* 0x000000ffff497224 */ /* 0x000fe200078e0088 */
[----:B------:R-:W-:Y:S01]  /*4db0*/  FSEL R149, R149, R10, P5 ;  /* 0x0000000a95957208 */ /* 0x000fe20002800000 */
[----:B------:R-:W-:Y:S01]  /*4dc0*/  IMAD.MOV.U32 R57, RZ, RZ, R137 ;  /* 0x000000ffff397224 */ /* 0x000fe200078e0089 */
        /* <DEDUP_REMOVED lines=24> */
[----:B------:R-:W-:Y:S01]  /*4f50*/  MOV R10, R99 ;  /* 0x00000063000a7202 */ /* 0x000fe20000000f00 */
[----:B------:R-:W-:Y:S01]  /*4f60*/  IMAD.MOV.U32 R73, RZ, RZ, R100 ;  /* 0x000000ffff497224 */ /* 0x000fe200078e0064 */
[----:B------:R-:W-:Y:S01]  /*4f70*/  SEL R28, R28, R69, P2 ;  /* 0x000000451c1c7207 */ /* 0x000fe20001000000 */
[----:B------:R-:W-:Y:S01]  /*4f80*/  IMAD.MOV.U32 R16, RZ, RZ, R101 ;  /* 0x000000ffff107224 */ /* 0x000fe200078e0065 */
[----:B------:R-:W-:Y:S01]  /*4f90*/  @P1 LOP3.LUT R107, R8, 0x80000, RZ, 0xfc, !PT ;  /* 0x00080000086b1812 */ /* 0x000fe200078efcff */
[----:B------:R-:W-:Y:S01]  /*4fa0*/  IMAD.MOV.U32 R93, RZ, RZ, R15 ;  /* 0x000000ffff5d7224 */ /* 0x000fe200078e000f */
[----:B------:R-:W-:Y:S01]  /*4fb0*/  FSEL R105, R105, R10, P2 ;  /* 0x0000000a69697208 */ /* 0x000fe20001000000 */
        /* <DEDUP_REMOVED lines=10> */
[C---:B------:R-:W-:Y:S01]  /*5060*/  DADD R34, R102.reuse, R78 ;  /* 0x0000000066227229 */ /* 0x040fe2000000004e */
[----:B------:R-:W-:Y:S01]  /*5070*/  SEL R4, R20, R77, P6 ;  /* 0x0000004d14047207 */ /* 0x000fe20003000000 */
[C---:B------:R-:W-:Y:S01]  /*5080*/  DADD R32, R102.reuse, R54 ;  /* 0x0000000066207229 */ /* 0x040fe20000000036 */
        /* <DEDUP_REMOVED lines=19> */
[----:B------:R-:W-:Y:S01]  /*51c0*/  MOV R77, R14 ;  /* 0x0000000e004d7202 */ /* 0x000fe20000000f00 */
[----:B------:R-:W0:Y:S01]  /*51d0*/  LDS.128 R32, [R234+0x220] ;  /* 0x00022000ea207984 */ /* 0x000e220000000c00 */
        /* <DEDUP_REMOVED lines=12> */
[----:B------:R-:W-:Y:S01]  /*52a0*/  DSETP.MIN.AND P6, P2, R166, R48, PT ;  /* 0x00000030a600722a */ /* 0x000fe20003ac0000 */
[----:B------:R-:W-:Y:S01]  /*52b0*/  IMAD.MOV.U32 R69, RZ, RZ, R48 ;  /* 0x000000ffff457224 */ /* 0x000fe200078e0030 */
[----:B------:R-:W-:Y:S01]  /*52c0*/  MOV R51, R13 ;  /* 0x0000000d00337202 */ /* 0x000fe20000000f00 */
[----:B------:R-:W-:Y:S01]  /*52d0*/  IMAD.MOV.U32 R47, RZ, RZ, R49 ;  /* 0x000000ffff2f7224 */ /* 0x000fe200078e0031 */
[C---:B------:R-:W-:Y:S01]  /*52e0*/  DADD R48, R102.reuse, R74 ;  /* 0x0000000066307229 */ /* 0x040fe2000000004a */
[----:B------:R-:W-:Y:S01]  /*52f0*/  IMAD.MOV.U32 R10, RZ, RZ, R99 ;  /* 0x000000ffff0a7224 */ /* 0x000fe200078e0063 */
[----:B------:R-:W-:Y:S01]  /*5300*/  DADD R98, R102, R90 ;  /* 0x0000000066627229 */ /* 0x000fe2000000005a */
[----:B------:R-:W-:Y:S01]  /*5310*/  IMAD.MOV.U32 R73, RZ, RZ, R12 ;  /* 0x000000ffff497224 */ /* 0x000fe200078e000c */
[----:B------:R-:W-:Y:S01]  /*5320*/  FSEL R13, R57, R8, P1 ;  /* 0x00000008390d7208 */ /* 0x000fe20000800000 */
[----:B------:R-:W-:Y:S01]  /*5330*/  IMAD.MOV.U32 R141, RZ, RZ, R109 ;  /* 0x000000ffff8d7224 */ /* 0x000fe200078e006d */
[----:B------:R-:W-:Y:S01]  /*5340*/  FSEL R103, R51, R10, P4 ;  /* 0x0000000a33677208 */ /* 0x000fe20002000000 */
[----:B------:R-:W-:Y:S01]  /*5350*/  IMAD.MOV.U32 R109, RZ, RZ, R177 ;  /* 0x000000ffff6d7224 */ /* 0x000fe200078e00b1 */
[----:B------:R-:W-:Y:S01]  /*5360*/  SEL R192, R73, R192, P4 ;  /* 0x000000c049c07207 */ /* 0x000fe20002000000 */
[----:B------:R-:W-:Y:S01]  /*5370*/  IMAD.MOV.U32 R12, RZ, RZ, R140 ;  /* 0x000000ffff0c7224 */ /* 0x000fe200078e008c */
[----:B------:R-:W-:Y:S01]  /*5380*/  @P5 LOP3.LUT R13, R8, 0x80000, RZ, 0xfc, !PT ;  /* 0x00080000080d5812 */ /* 0x000fe200078efcff */
[----:B------:R-:W-:Y:S01]  /*5390*/  DSETP.MIN.AND P4, P1, R140, R48, PT ;  /* 0x000000308c00722a */ /* 0x000fe20003980000 */
[----:B------:R-:W-:Y:S01]  /*53a0*/  @P3 LOP3.LUT R103, R10, 0x80000, RZ, 0xfc, !PT ;  /* 0x000800000a673812 */ /* 0x000fe200078efcff */
[----:B------:R-:W-:Y:S01]  /*53b0*/  DSETP.MIN.AND P3, P5, R108, R98, PT ;  /* 0x000000626c00722a */ /* 0x000fe20003d60000 */
[----:B------:R-:W-:Y:S01]  /*53c0*/  IMAD.MOV.U32 R51, RZ, RZ, R48 ;  /* 0x000000ffff337224 */ /* 0x000fe200078e0030 */
[----:B------:R-:W-:Y:S01]  /*53d0*/  MOV R163, R109 ;  /* 0x0000006d00a37202 */ /* 0x000fe20000000f00 */
[----:B------:R-:W-:Y:S01]  /*53e0*/  IMAD.MOV.U32 R159, RZ, RZ, R141 ;  /* 0x000000ffff9f7224 */ /* 0x000fe200078e008d */
[----:B------:R-:W-:Y:S01]  /*53f0*/  MOV R175, R203 ;  /* 0x000000cb00af7202 */ /* 0x000fe20000000f00 */
[----:B------:R-:W-:Y:S01]  /*5400*/  IMAD.MOV.U32 R8, RZ, RZ, R108 ;  /* 0x000000ffff087224 */ /* 0x000fe200078e006c */
[----:B------:R-:W-:Y:S01]  /*5410*/  SEL R12, R12, R51, P4 ;  /* 0x000000330c0c7207 */ /* 0x000fe20002000000 */
[----:B------:R-:W-:Y:S01]  /*5420*/  IMAD.MOV.U32 R14, RZ, RZ, R167 ;  /* 0x000000ffff0e7224 */ /* 0x000fe200078e00a7 */
[----:B------:R-:W-:Y:S01]  /*5430*/  FSEL R159, R159, R49, P4 ;  /* 0x000000319f9f7208 */ /* 0x000fe20002000000 */
[----:B------:R-:W-:Y:S01]  /*5440*/  IMAD.MOV.U32 R51, RZ, RZ, R183 ;  /* 0x000000ffff337224 */ /* 0x000fe200078e00b7 */
[C---:B0-----:R-:W-:Y:S01]  /*5450*/  DADD R108, R32.reuse, R82 ;  /* 0x00000000206c7229 */ /* 0x041fe20000000052 */
[----:B------:R-:W-:Y:S01]  /*5460*/  IMAD.MOV.U32 R10, RZ, RZ, R99 ;  /* 0x000000ffff0a7224 */ /* 0x000fe200078e0063 */
[C---:B------:R-:W-:Y:S01]  /*5470*/  DADD R112, R32.reuse, R66 ;  /* 0x0000000020707229 */ /* 0x040fe20000000042 */
[----:B------:R-:W-:Y:S01]  /*5480*/  IMAD.MOV.U32 R57, RZ, RZ, R98 ;  /* 0x000000ffff397224 */ /* 0x000fe200078e0062 */
[----:B------:R-:W-:Y:S01]  /*5490*/  @P1 LOP3.LUT R159, R49, 0x80000, RZ, 0xfc, !PT ;  /* 0x00080000319f1812 */ /* 0x000fe200078efcff */
[----:B------:R-:W-:Y:S01]  /*54a0*/  DADD R48, R32, R78 ;  /* 0x0000000020307229 */ /* 0x000fe2000000004e */
[----:B------:R-:W-:Y:S01]  /*54b0*/  FSEL R99, R14, R47, P6 ;  /* 0x0000002f0e637208 */ /* 0x000fe20003000000 */
[----:B------:R-:W-:Y:S01]  /*54c0*/  IMAD.MOV.U32 R16, RZ, RZ, R166 ;  /* 0x000000ffff107224 */ /* 0x000fe200078e00a6 */
[----:B------:R-:W-:Y:S01]  /*54d0*/  @P2 LOP3.LUT R99, R47, 0x80000, RZ, 0xfc, !PT ;  /* 0x000800002f632812 */ /* 0x000fe200078efcff */
[----:B------:R-:W-:Y:S01]  /*54e0*/  DSETP.MIN.AND P1, P2, R50, R108, PT ;  /* 0x0000006c3200722a */ /* 0x000fe20003a20000 */
[----:B------:R-:W-:Y:S01]  /*54f0*/  FSEL R163, R163, R10, P3 ;  /* 0x0000000aa3a37208 */ /* 0x000fe20001800000 */
[----:B------:R-:W-:Y:S01]  /*5500*/  IMAD.MOV.U32 R47, RZ, RZ, R108 ;  /* 0x000000ffff2f7224 */ /* 0x000fe200078e006c */
[----:B------:R-:W-:Y:S01]  /*5510*/  SEL R14, R8, R57, P3 ;  /* 0x00000039080e7207 */ /* 0x000fe20001800000 */
[----:B------:R-:W-:Y:S01]  /*5520*/  IMAD.MOV.U32 R8, RZ, RZ, R109 ;  /* 0x000000ffff087224 */ /* 0x000fe200078e006d */
[----:B------:R-:W-:Y:S01]  /*5530*/  @P5 LOP3.LUT R163, R10, 0x80000, RZ, 0xfc, !PT ;  /* 0x000800000aa35812 */ /* 0x000fe200078efcff */
[----:B------:R-:W-:Y:S01]  /*5540*/  IMAD.MOV.U32 R164, RZ, RZ, R50 ;  /* 0x000000ffffa47224 */ /* 0x000fe200078e0032 */
[----:B------:R-:W-:Y:S01]  /*5550*/  DSETP.MIN.AND P5, P3, R2, R112, PT ;  /* 0x000000700200722a */ /* 0x000fe20003ba0000 */
[----:B------:R-:W-:Y:S01]  /*5560*/  IMAD.MOV.U32 R165, RZ, RZ, R51 ;  /* 0x000000ffffa57224 */ /* 0x000fe200078e0033 */
[----:B------:R-:W-:Y:S01]  /*5570*/  MOV R10, R2 ;  /* 0x00000002000a7202 */ /* 0x000fe20000000f00 */
[----:B------:R-:W-:Y:S01]  /*5580*/  IMAD.MOV.U32 R173, RZ, RZ, R145 ;  /* 0x000000ffffad7224 */ /* 0x000fe200078e0091 */
[----:B------:R-:W-:Y:S01]  /*5590*/  SEL R16, R16, R69, P6 ;  /* 0x0000004510107207 */ /* 0x000fe20003000000 */
[----:B------:R-:W-:Y:S01]  /*55a0*/  IMAD.MOV.U32 R58, RZ, RZ, R3 ;  /* 0x000000ffff3a7224 */ /* 0x000fe200078e0003 */
[----:B------:R-:W-:Y:S01]  /*55b0*/  DADD R2, R32, R54 ;  /* 0x0000000020027229 */ /* 0x000fe20000000036 */
[----:B------:R-:W-:Y:S01]  /*55c0*/  SEL R164, R164, R47, P1 ;  /* 0x0000002fa4a47207 */ /* 0x000fe20000800000 */
[----:B------:R-:W-:Y:S01]  /*55d0*/  IMAD.MOV.U32 R69, RZ, RZ, R48 ;  /* 0x000000ffff457224 */ /* 0x000fe200078e0030 */
[----:B------:R-:W-:Y:S01]  /*55e0*/  FSEL R165, R165, R8, P1 ;  /* 0x00000008a5a57208 */ /* 0x000fe20000800000 */
[----:B------:R-:W-:Y:S01]  /*55f0*/  IMAD.MOV.U32 R50, RZ, RZ, R49 ;  /* 0x000000ffff327224 */ /* 0x000fe200078e0031 */
[----:B------:R-:W-:Y:S01]  /*5600*/  DSETP.MIN.AND P4, P1, R172, R48, PT ;  /* 0x00000030ac00722a */ /* 0x000fe20003980000 */
        /* <DEDUP_REMOVED lines=9> */
[----:B------:R-:W-:Y:S01]  /*56a0*/  @P3 LOP3.LUT R155, R51, 0x80000, RZ, 0xfc, !PT ;  /* 0x00080000339b3812 */ /* 0x000fe200078efcff */
[----:B------:R-:W-:Y:S01]  /*56b0*/  IMAD.MOV.U32 R171, RZ, RZ, R117 ;  /* 0x000000ffffab7224 */ /* 0x000fe200078e0075 */
[----:B------:R-:W-:Y:S01]  /*56c0*/  DSETP.MIN.AND P5, P2, R144, R2, PT ;  /* 0x000000029000722a */ /* 0x000fe20003aa0000 */
[----:B------:R-:W-:Y:S01]  /*56d0*/  IMAD.MOV.U32 R162, RZ, RZ, R2 ;  /* 0x000000ffffa27224 */ /* 0x000fe200078e0002 */
[----:B------:R-:W-:Y:S01]  /*56e0*/  SEL R8, R92, R69, P4 ;  /* 0x000000455c087207 */ /* 0x000fe20002000000 */
[----:B------:R-:W-:Y:S01]  /*56f0*/  IMAD.MOV.U32 R47, RZ, RZ, R3 ;  /* 0x000000ffff2f7224 */ /* 0x000fe200078e0003 */
[----:B------:R-:W-:Y:S01]  /*5700*/  DADD R2, R32, R86 ;  /* 0x0000000020027229 */ /* 0x000fe20000000056 */
[----:B------:R-:W-:Y:S01]  /*5710*/  FSEL R153, R153, R50, P4 ;  /* 0x0000003299997208 */ /* 0x000fe20002000000 */
[----:B------:R-:W-:Y:S01]  /*5720*/  DSETP.MIN.AND P4, P3, R170, R48, PT ;  /* 0x00000030aa00722a */ /* 0x000fe20003b80000 */
[----:B------:R-:W-:Y:S01]  /*5730*/  IMAD.MOV.U32 R57, RZ, RZ, R144 ;  /* 0x000000ffff397224 */ /* 0x000fe200078e0090 */
[----:B------:R-:W-:Y:S01]  /*5740*/  MOV R58, R145 ;  /* 0x00000091003a7202 */ /* 0x000fe20000000f00 */
[----:B------:R-:W-:Y:S01]  /*5750*/  IMAD.MOV.U32 R169, RZ, RZ, R147 ;  /* 0x000000ffffa97224 */ /* 0x000fe200078e0093 */
[----:B------:R-:W-:Y:S01]  /*5760*/  @P1 LOP3.LUT R153, R50, 0x80000, RZ, 0xfc, !PT ;  /* 0x0008000032991812 */ /* 0x000fe200078efcff */
[----:B------:R-:W-:Y:S01]  /*5770*/  IMAD.MOV.U32 R160, RZ, RZ, R48 ;  /* 0x000000ffffa07224 */ /* 0x000fe200078e0030 */
[----:B------:R-:W-:Y:S01]  /*5780*/  SEL R162, R57, R162, P5 ;  /* 0x000000a239a27207 */ /* 0x000fe20002800000 */
[----:B------:R-:W-:Y:S01]  /*5790*/  IMAD.MOV.U32 R51, RZ, RZ, R49 ;  /* 0x000000ffff337224 */ /* 0x000fe200078e0031 */
[C---:B------:R-:W-:Y:S01]  /*57a0*/  DADD R48, R32.reuse, R74 ;  /* 0x0000000020307229 */ /* 0x040fe2000000004a */
[----:B------:R-:W-:Y:S01]  /*57b0*/  FSEL R151, R58, R47, P5 ;  /* 0x0000002f3a977208 */ /* 0x000fe20002800000 */
[----:B------:R-:W-:Y:S01]  /*57c0*/  DADD R32, R32, R90 ;  /* 0x0000000020207229 */ /* 0x000fe2000000005a */
[----:B------:R-:W-:Y:S01]  /*57d0*/  IMAD.MOV.U32 R92, RZ, RZ, R171 ;  /* 0x000000ffff5c7224 */ /* 0x000fe200078e00ab */
[----:B------:R-:W-:Y:S01]  /*57e0*/  DSETP.MIN.AND P5, P1, R168, R2, PT ;  /* 0x00000002a800722a */ /* 0x000fe200039a0000 */
[----:B------:R-:W-:Y:S01]  /*57f0*/  IMAD.MOV.U32 R73, RZ, RZ, R2 ;  /* 0x000000ffff497224 */ /* 0x000fe200078e0002 */
[----:B------:R-:W-:Y:S01]  /*5800*/  @P2 LOP3.LUT R151, R47, 0x80000, RZ, 0xfc, !PT ;  /* 0x000800002f972812 */ /* 0x000fe200078efcff */
        /* <DEDUP_REMOVED lines=14> */
[----:B------:R-:W-:Y:S01]  /*58f0*/  IMAD.MOV.U32 R47, RZ, RZ, R49 ;  /* 0x000000ffff2f7224 */ /* 0x000fe200078e0031 */
[----:B------:R-:W-:Y:S01]  /*5900*/  MOV R69, R48 ;  /* 0x0000003000457202 */ /* 0x000fe20000000f00 */
[----:B------:R-:W-:Y:S01]  /*5910*/  DSETP.MIN.AND P2, P4, R178, R48, PT ;  /* 0x00000030b200722a */ /* 0x000fe20003c40000 */
[----:B------:R-:W-:Y:S01]  /*5920*/  IMAD.MOV.U32 R157, RZ, RZ, R32 ;  /* 0x000000ffff9d7224 */ /* 0x000fe200078e0020 */
[----:B------:R-:W-:Y:S01]  /*5930*/  DADD R48, R34, R82 ;  /* 0x0000000022307229 */ /* 0x000fe20000000052 */
[----:B------:R-:W-:-:S02]  /*5940*/  IMAD.MOV.U32 R156, RZ, RZ, R146 ;  /* 0x000000ffff9c7224 */ /* 0x000fc400078e0092 */
[----:B------:R-:W-:Y:S02]  /*5950*/  IMAD.MOV.U32 R158, RZ, RZ, R178 ;  /* 0x000000ffff9e7224 */ /* 0x000fe400078e00b2 */
[----:B------:R-:W-:Y:S01]  /*5960*/  IMAD.MOV.U32 R58, RZ, RZ, R179 ;  /* 0x000000ffff3a7224 */ /* 0x000fe200078e00b3 */
[----:B------:R-:W-:Y:S01]  /*5970*/  SEL R156, R156, R157, P5 ;  /* 0x0000009d9c9c7207 */ /* 0x000fe20002800000 */
[----:B------:R-:W-:Y:S01]  /*5980*/  IMAD.MOV.U32 R51, RZ, RZ, R33 ;  /* 0x000000ffff337224 */ /* 0x000fe200078e0021 */
[----:B------:R-:W-:Y:S01]  /*5990*/  DADD R32, R34, R66 ;  /* 0x0000000022207229 */ /* 0x000fe20000000042 */
[----:B------:R-:W-:Y:S01]  /*59a0*/  IMAD.MOV.U32 R92, RZ, RZ, R147 ;  /* 0x000000ffff5c7224 */ /* 0x000fe200078e0093 */
[----:B------:R-:W-:Y:S01]  /*59b0*/  SEL R158, R158, R69, P2 ;  /* 0x000000459e9e7207 */ /* 0x000fe20001000000 */
[----:B------:R-:W-:Y:S01]  /*59c0*/  IMAD.MOV.U32 R177, RZ, RZ, R187 ;  /* 0x000000ffffb17224 */ /* 0x000fe200078e00bb */
[----:B------:R-:W-:Y:S01]  /*59d0*/  FSEL R147, R58, R47, P2 ;  /* 0x0000002f3a937208 */ /* 0x000fe20001000000 */
[----:B------:R-:W-:Y:S01]  /*59e0*/  IMAD.MOV.U32 R69, RZ, RZ, R48 ;  /* 0x000000ffff457224 */ /* 0x000fe200078e0030 */
[----:B------:R-:W-:Y:S01]  /*59f0*/  FSEL R157, R92, R51, P5 ;  /* 0x000000335c9d7208 */ /* 0x000fe20002800000 */
[----:B------:R-:W-:Y:S01]  /*5a00*/  IMAD.MOV.U32 R117, RZ, RZ, R189 ;  /* 0x000000ffff757224 */ /* 0x000fe200078e00bd */
[----:B------:R-:W-:Y:S01]  /*5a10*/  MOV R57, R49 ;  /* 0x0000003100397202 */ /* 0x000fe20000000f00 */
[----:B------:R-:W-:Y:S01]  /*5a20*/  DSETP.MIN.AND P2, P1, R176, R48, PT ;  /* 0x00000030b000722a */ /* 0x000fe20003940000 */
[----:B------:R-:W-:Y:S01]  /*5a30*/  @P3 LOP3.LUT R157, R51, 0x80000, RZ, 0xfc, !PT ;  /* 0x00080000339d3812 */ /* 0x000fe200078efcff */
[----:B------:R-:W-:Y:S01]  /*5a40*/  IMAD.MOV.U32 R146, RZ, RZ, R176 ;  /* 0x000000ffff927224 */ /* 0x000fe200078e00b0 */
[----:B------:R-:W0:Y:S01]  /*5a50*/  LDS.128 R48, [R234+0x230] ;  /* 0x00023000ea307984 */ /* 0x000e220000000c00 */
[----:B------:R-:W-:Y:S01]  /*5a60*/  @P4 LOP3.LUT R147, R47, 0x80000, RZ, 0xfc, !PT ;  /* 0x000800002f934812 */ /* 0x000fe200078efcff */
[----:B------:R-:W-:Y:S01]  /*5a70*/  IMAD.MOV.U32 R58, RZ, RZ, R177 ;  /* 0x000000ffff3a7224 */ /* 0x000fe200078e00b1 */
[----:B------:R-:W-:Y:S01]  /*5a80*/  DSETP.MIN.AND P5, P4, R116, R32, PT ;  /* 0x000000207400722a */ /* 0x000fe20003ca0000 */
[----:B------:R-:W-:Y:S01]  /*5a90*/  IMAD.MOV.U32 R144, RZ, RZ, R32 ;  /* 0x000000ffff907224 */ /* 0x000fe200078e0020 */
[----:B------:R-:W-:Y:S01]  /*5aa0*/  SEL R146, R146, R69, P2 ;  /* 0x0000004592927207 */ /* 0x000fe20001000000 */
[----:B------:R-:W-:Y:S01]  /*5ab0*/  IMAD.MOV.U32 R63, RZ, RZ, R116 ;  /* 0x000000ffff3f7224 */ /* 0x000fe200078e0074 */
[----:B------:R-:W-:Y:S01]  /*5ac0*/  FSEL R169, R58, R57, P2 ;  /* 0x000000393aa97208 */ /* 0x000fe20001000000 */
[----:B------:R-:W-:Y:S01]  /*5ad0*/  IMAD.MOV.U32 R47, RZ, RZ, R33 ;  /* 0x000000ffff2f7224 */ /* 0x000fe200078e0021 */
[----:B------:R-:W-:Y:S01]  /*5ae0*/  DADD R32, R34, R54 ;  /* 0x0000000022207229 */ /* 0x000fe20000000036 */
[----:B------:R-:W-:Y:S01]  /*5af0*/  IMAD.MOV.U32 R168, RZ, RZ, R108 ;  /* 0x000000ffffa87224 */ /* 0x000fe200078e006c */
[----:B------:R-:W-:Y:S01]  /*5b00*/  DSETP.MIN.AND P3, P2, R174, R108, PT ;  /* 0x0000006cae00722a */ /* 0x000fe20003a60000 */
[----:B------:R-:W-:Y:S01]  /*5b10*/  IMAD.MOV.U32 R69, RZ, RZ, R109 ;  /* 0x000000ffff457224 */ /* 0x000fe200078e006d */
[----:B------:R-:W-:Y:S01]  /*5b20*/  SEL R144, R63, R144, P5 ;  /* 0x000000903f907207 */ /* 0x000fe20002800000 */
[----:B------:R-:W-:Y:S01]  /*5b30*/  DADD R108, R34, R70 ;  /* 0x00000000226c7229 */ /* 0x000fe20000000046 */
[----:B------:R-:W-:Y:S01]  /*5b40*/  IMAD.MOV.U32 R167, RZ, RZ, R117 ;  /* 0x000000ffffa77224 */ /* 0x000fe200078e0075 */
[----:B------:R-:W-:Y:S01]  /*5b50*/  @P1 LOP3.LUT R169, R57, 0x80000, RZ, 0xfc, !PT ;  /* 0x0008000039a91812 */ /* 0x000fe200078efcff */
[----:B------:R-:W-:-:S02]  /*5b60*/  IMAD.MOV.U32 R63, RZ, RZ, R201 ;  /* 0x000000ffff3f7224 */ /* 0x000fc400078e00c9 */
[----:B------:R-:W-:Y:S01]  /*5b70*/  IMAD.MOV.U32 R77, RZ, RZ, R174 ;  /* 0x000000ffff4d7224 */ /* 0x000fe200078e00ae */
[----:B------:R-:W-:Y:S01]  /*5b80*/  FSEL R167, R167, R47, P5 ;  /* 0x0000002fa7a77208 */ /* 0x000fe20002800000 */
[----:B------:R-:W-:Y:S01]  /*5b90*/  IMAD.MOV.U32 R178, RZ, RZ, R175 ;  /* 0x000000ffffb27224 */ /* 0x000fe200078e00af */
[----:B------:R-:W-:Y:S01]  /*5ba0*/  @P4 LOP3.LUT R167, R47, 0x80000, RZ, 0xfc, !PT ;  /* 0x000800002fa74812 */ /* 0x000fe200078efcff */
[----:B------:R-:W-:Y:S01]  /*5bb0*/  IMAD.MOV.U32 R181, RZ, RZ, R185 ;  /* 0x000000ffffb57224 */ /* 0x000fe200078e00b9 */
[----:B------:R-:W-:Y:S01]  /*5bc0*/  DSETP.MIN.AND P5, P1, R62, R32, PT ;  /* 0x000000203e00722a */ /* 0x000fe200039a0000 */
[----:B------:R-:W-:Y:S01]  /*5bd0*/  SEL R168, R77, R168, P3 ;  /* 0x000000a84da87207 */ /* 0x000fe20001800000 */
[----:B------:R-:W-:Y:S01]  /*5be0*/  IMAD.MOV.U32 R154, RZ, RZ, R32 ;  /* 0x000000ffff9a7224 */ /* 0x000fe200078e0020 */
[----:B------:R-:W-:Y:S01]  /*5bf0*/  FSEL R178, R178, R69, P3 ;  /* 0x00000045b2b27208 */ /* 0x000fe20001800000 */
[----:B------:R-:W-:Y:S01]  /*5c00*/  IMAD.MOV.U32 R58, RZ, RZ, R33 ;  /* 0x000000ffff3a7224 */ /* 0x000fe200078e0021 */
[----:B------:R-:W-:Y:S01]  /*5c10*/  DSETP.MIN.AND P4, P3, R180, R108, PT ;  /* 0x0000006cb400722a */ /* 0x000fe20003b80000 */
[----:B------:R-:W-:Y:S01]  /*5c20*/  IMAD.MOV.U32 R73, RZ, RZ, R62 ;  /* 0x000000ffff497224 */ /* 0x000fe200078e003e */
[C---:B------:R-:W-:Y:S01]  /*5c30*/  DADD R32, R34.reuse, R86 ;  /* 0x0000000022207229 */ /* 0x040fe20000000056 */
[----:B------:R-:W-:Y:S01]  /*5c40*/  IMAD.MOV.U32 R176, RZ, RZ, R63 ;  /* 0x000000ffffb07224 */ /* 0x000fe200078e003f */
[C---:B------:R-:W-:Y:S01]  /*5c50*/  DADD R62, R34.reuse, R74 ;  /* 0x00000000223e7229 */ /* 0x040fe2000000004a */
[----:B------:R-:W-:Y:S01]  /*5c60*/  IMAD.MOV.U32 R166, RZ, RZ, R108 ;  /* 0x000000ffffa67224 */ /* 0x000fe200078e006c */
[----:B------:R-:W-:Y:S01]  /*5c70*/  MOV R77, R180 ;  /* 0x000000b4004d7202 */ /* 0x000fe20000000f00 */
[----:B------:R-:W-:Y:S01]  /*5c80*/  IMAD.MOV.U32 R57, RZ, RZ, R109 ;  /* 0x000000ffff397224 */ /* 0x000fe200078e006d */
[----:B------:R-:W-:Y:S01]  /*5c90*/  DADD R108, R34, R90 ;  /* 0x00000000226c7229 */ /* 0x000fe2000000005a */
[----:B------:R-:W-:Y:S01]  /*5ca0*/  IMAD.MOV.U32 R177, RZ, RZ, R181 ;  /* 0x000000ffffb17224 */ /* 0x000fe200078e00b5 */
[----:B------:R-:W-:Y:S01]  /*5cb0*/  FSEL R176, R176, R58, P5 ;  /* 0x0000003ab0b07208 */ /* 0x000fe20002800000 */
[----:B------:R-:W-:Y:S01]  /*5cc0*/  IMAD.MOV.U32 R95, RZ, RZ, R29 ;  /* 0x000000ffff5f7224 */ /* 0x000fe200078e001d */
[----:B------:R-:W-:Y:S01]  /*5cd0*/  @P2 LOP3.LUT R178, R69, 0x80000, RZ, 0xfc, !PT ;  /* 0x0008000045b22812 */ /* 0x000fe200078efcff */
[----:B------:R-:W-:Y:S01]  /*5ce0*/  DSETP.MIN.AND P6, P2, R118, R32, PT ;  /* 0x000000207600722a */ /* 0x000fe20003ac0000 */
[----:B------:R-:W-:Y:S01]  /*5cf0*/  SEL R166, R77, R166, P4 ;  /* 0x000000a64da67207 */ /* 0x000fe20002000000 */
[----:B0-----:R-:W-:Y:S01]  /*5d00*/  DADD R34, R48, R82 ;  /* 0x0000000030227229 */ /* 0x001fe20000000052 */
[----:B------:R-:W-:Y:S01]  /*5d10*/  @P1 LOP3.LUT R176, R58, 0x80000, RZ, 0xfc, !PT ;  /* 0x000800003ab01812 */ /* 0x000fe200078efcff */
[----:B------:R-:W-:Y:S01]  /*5d20*/  IMAD.MOV.U32 R47, RZ, RZ, R119 ;  /* 0x000000ffff2f7224 */ /* 0x000fe200078e0077 */
[----:B------:R-:W-:Y:S01]  /*5d30*/  FSEL R177, R177, R57, P4 ;  /* 0x00000039b1b17208 */ /* 0x000fe20002000000 */
[----:B------:R-:W-:Y:S01]  /*5d40*/  DSETP.MIN.AND P4, P1, R80, R62, PT ;  /* 0x0000003e5000722a */ /* 0x000fe20003980000 */
[----:B------:R-:W-:Y:S01]  /*5d50*/  SEL R154, R73, R154, P5 ;  /* 0x0000009a499a7207 */ /* 0x000fe20002800000 */
[----:B------:R-:W-:Y:S01]  /*5d60*/  IMAD.MOV.U32 R170, RZ, RZ, R81 ;  /* 0x000000ffffaa7224 */ /* 0x000fe200078e0051 */
[----:B------:R-:W-:Y:S01]  /*5d70*/  @P3 LOP3.LUT R177, R57, 0x80000, RZ, 0xfc, !PT ;  /* 0x0008000039b13812 */ /* 0x000fe200078efcff */
[----:B------:R-:W-:Y:S01]  /*5d80*/  DSETP.MIN.AND P3, P5, R94, R108, PT ;  /* 0x0000006c5e00722a */ /* 0x000fe20003d60000 */
[----:B------:R-:W-:Y:S01]  /*5d90*/  IMAD.MOV.U32 R58, RZ, RZ, R33 ;  /* 0x000000ffff3a7224 */ /* 0x000fe200078e0021 */
[C---:B------:R-:W-:Y:S01]  /*5da0*/  DADD R114, R48.reuse, R78 ;  /* 0x0000000030727229 */ /* 0x040fe2000000004e */
[----:B------:R-:W-:Y:S01]  /*5db0*/  IMAD.MOV.U32 R29, RZ, RZ, R63 ;  /* 0x000000ffff1d7224 */ /* 0x000fe200078e003f */
[----:B------:R-:W-:Y:S01]  /*5dc0*/  MOV R69, R62 ;  /* 0x0000003e00457202 */ /* 0x000fe20000000f00 */
[----:B------:R-:W-:Y:S01]  /*5dd0*/  IMAD.MOV.U32 R171, RZ, RZ, R95 ;  /* 0x000000ffffab7224 */ /* 0x000fe200078e005f */
[----:B------:R-:W-:Y:S01]  /*5de0*/  FSEL R63, R47, R58, P6 ;  /* 0x0000003a2f3f7208 */ /* 0x000fe20003000000 */
[----:B------:R-:W-:Y:S01]  /*5df0*/  IMAD.MOV.U32 R57, RZ, RZ, R109 ;  /* 0x000000ffff397224 */ /* 0x000fe200078e006d */
[----:B------:R-:W-:Y:S01]  /*5e00*/  FSEL R170, R170, R29, P4 ;  /* 0x0000001daaaa7208 */ /* 0x000fe20002000000 */
[----:B------:R-:W-:Y:S01]  /*5e10*/  IMAD.MOV.U32 R102, RZ, RZ, R80 ;  /* 0x000000ffff667224 */ /* 0x000fe200078e0050 */
[----:B------:R-:W-:Y:S01]  /*5e20*/  DADD R80, R48, R66 ;  /* 0x0000000030507229 */ /* 0x000fe20000000042 */
[----:B------:R-:W-:Y:S01]  /*5e30*/  @P2 LOP3.LUT R63, R58, 0x80000, RZ, 0xfc, !PT ;  /* 0x000800003a3f2812 */ /* 0x000fe200078efcff */
[----:B------:R-:W-:Y:S01]  /*5e40*/  IMAD.MOV.U32 R106, RZ, RZ, R94 ;  /* 0x000000ffff6a7224 */ /* 0x000fe200078e005e */
[----:B------:R-:W-:Y:S01]  /*5e50*/  FSEL R171, R171, R57, P3 ;  /* 0x00000039abab7208 */ /* 0x000fe20001800000 */
[----:B------:R-:W-:Y:S01]  /*5e60*/  IMAD.MOV.U32 R62, RZ, RZ, R108 ;  /* 0x000000ffff3e7224 */ /* 0x000fe200078e006c */
[----:B------:R-:W-:Y:S01]  /*5e70*/  @P1 LOP3.LUT R170, R29, 0x80000, RZ, 0xfc, !PT ;  /* 0x000800001daa1812 */ /* 0x000fe200078efcff */
[----:B------:R-:W-:Y:S01]  /*5e80*/  DSETP.MIN.AND P1, P2, R88, R34, PT ;  /* 0x000000225800722a */ /* 0x000fe20003a20000 */
[----:B------:R-:W-:Y:S01]  /*5e90*/  @P5 LOP3.LUT R171, R57, 0x80000, RZ, 0xfc, !PT ;  /* 0x0008000039ab5812 */ /* 0x000fe200078efcff */
[----:B------:R-:W-:Y:S01]  /*5ea0*/  IMAD.MOV.U32 R148, RZ, RZ, R34 ;  /* 0x000000ffff947224 */ /* 0x000fe200078e0022 */
[C---:B------:R-:W-:Y:S01]  /*5eb0*/  DADD R112, R48.reuse, R54 ;  /* 0x0000000030707229 */ /* 0x040fe20000000036 */
[----:B------:R-:W-:Y:S01]  /*5ec0*/  IMAD.MOV.U32 R29, RZ, RZ, R35 ;  /* 0x000000ffff1d7224 */ /* 0x000fe200078e0023 */
[----:B------:R-:W-:Y:S01]  /*5ed0*/  SEL R102, R102, R69, P4 ;  /* 0x0000004566667207 */ /* 0x000fe20002000000 */
[----:B------:R-:W-:Y:S01]  /*5ee0*/  IMAD.MOV.U32 R57, RZ, RZ, R88 ;  /* 0x000000ffff397224 */ /* 0x000fe200078e0058 */
[----:B------:R-:W-:Y:S01]  /*5ef0*/  SEL R106, R106, R62, P3 ;  /* 0x0000003e6a6a7207 */ /* 0x000fe20001800000 */
[----:B------:R-:W-:Y:S01]  /*5f00*/  IMAD.MOV.U32 R214, RZ, RZ, R89 ;  /* 0x000000ffffd67224 */ /* 0x000fe200078e0059 */
[----:B------:R-:W-:Y:S01]  /*5f10*/  MOV R69, R186 ;  /* 0x000000ba00457202 */ /* 0x000fe20000000f00 */
        /* <DEDUP_REMOVED lines=9> */
[----:B------:R-:W-:Y:S01]  /*5fb0*/  DSETP.MIN.AND P4, P1, R184, R114, PT ;  /* 0x00000072b800722a */ /* 0x000fe20003980000 */
        /* <DEDUP_REMOVED lines=8> */
[----:B------:R-:W-:Y:S01]  /*6040*/  IMAD.MOV.U32 R104, RZ, RZ, R114 ;  /* 0x000000ffff687224 */ /* 0x000fe200078e0072 */
        /* <DEDUP_REMOVED lines=10> */
[----:B------:R-:W-:Y:S01]  /*60f0*/  FSEL R208, R208, R29, P5 ;  /* 0x0000001dd0d07208 */ /* 0x000fe20002800000 */
[----:B------:R-:W-:Y:S01]  /*6100*/  IMAD.MOV.U32 R131, RZ, RZ, R17 ;  /* 0x000000ffff837224 */ /* 0x000fe200078e0011 */
[----:B------:R-:W-:Y:S01]  /*6110*/  SEL R100, R69, R100, P5 ;  /* 0x0000006445647207 */ /* 0x000fe20002800000 */
[----:B------:R-:W-:Y:S01]  /*6120*/  IMAD.MOV.U32 R73, RZ, RZ, R32 ;  /* 0x000000ffff497224 */ /* 0x000fe200078e0020 */
[C---:B------:R-:W-:Y:S01]  /*6130*/  DADD R32, R50.reuse, R54 ;  /* 0x0000000032207229 */ /* 0x040fe20000000036 */
[----:B------:R-:W-:Y:S01]  /*6140*/  IMAD.MOV.U32 R57, RZ, RZ, R108 ;  /* 0x000000ffff397224 */ /* 0x000fe200078e006c */
[----:B------:R-:W-:Y:S01]  /*6150*/  DADD R54, R50, R86 ;  /* 0x0000000032367229 */ /* 0x000fe20000000056 */
        /* <DEDUP_REMOVED lines=9> */
[----:B------:R-:W-:Y:S01]  /*61f0*/  DADD R48, R48, R90 ;  /* 0x0000000030307229 */ /* 0x000fe2000000005a */
[----:B------:R-:W-:Y:S01]  /*6200*/  SEL R98, R98, R57, P4 ;  /* 0x0000003962627207 */ /* 0x000fe20002000000 */
[----:B------:R-:W-:Y:S01]  /*6210*/  IMAD.MOV.U32 R69, RZ, RZ, R94 ;  /* 0x000000ffff457224 */ /* 0x000fe200078e005e */
[----:B------:R-:W-:Y:S01]  /*6220*/  FSEL R206, R47, R34, P4 ;  /* 0x000000222fce7208 */ /* 0x000fe20002000000 */
[----:B------:R-:W-:Y:S01]  /*6230*/  IMAD.MOV.U32 R35, RZ, RZ, R95 ;  /* 0x000000ffff237224 */ /* 0x000fe200078e005f */
[----:B------:R-:W-:Y:S01]  /*6240*/  DSETP.MIN.AND P2, P4, R126, R86, PT ;  /* 0x000000567e00722a */ /* 0x000fe20003c40000 */
[----:B------:R-:W-:Y:S01]  /*6250*/  IMAD.MOV.U32 R58, RZ, RZ, R131 ;  /* 0x000000ffff3a7224 */ /* 0x000fe200078e0083 */
[----:B------:R-:W-:Y:S01]  /*6260*/  MOV R29, R86 ;  /* 0x00000056001d7202 */ /* 0x000fe20000000f00 */
[----:B------:R-:W-:Y:S01]  /*6270*/  IMAD.MOV.U32 R96, RZ, RZ, R130 ;  /* 0x000000ffff607224 */ /* 0x000fe200078e0082 */
[C---:B------:R-:W-:Y:S01]  /*6280*/  DADD R66, R50.reuse, R66 ;  /* 0x0000000032427229 */ /* 0x040fe20000000042 */
[----:B------:R-:W-:Y:S01]  /*6290*/  IMAD.MOV.U32 R17, RZ, RZ, R87 ;  /* 0x000000ffff117224 */ /* 0x000fe200078e0057 */
[C---:B------:R-:W-:Y:S01]  /*62a0*/  DADD R78, R50.reuse, R78 ;  /* 0x00000000324e7229 */ /* 0x040fe2000000004e */
[----:B------:R-:W-:Y:S01]  /*62b0*/  IMAD.MOV.U32 R94, RZ, RZ, R126 ;  /* 0x000000ffff5e7224 */ /* 0x000fe200078e007e */
[C---:B------:R-:W-:Y:S01]  /*62c0*/  DADD R70, R50.reuse, R70 ;  /* 0x0000000032467229 */ /* 0x040fe20000000046 */
[----:B------:R-:W-:Y:S01]  /*62d0*/  IMAD.MOV.U32 R62, RZ, RZ, R127 ;  /* 0x000000ffff3e7224 */ /* 0x000fe200078e007f */
[C---:B------:R-:W-:Y:S01]  /*62e0*/  DADD R74, R50.reuse, R74 ;  /* 0x00000000324a7229 */ /* 0x040fe2000000004a */
[----:B------:R-:W-:Y:S01]  /*62f0*/  IMAD.MOV.U32 R135, RZ, RZ, R7 ;  /* 0x000000ffff877224 */ /* 0x000fe200078e0007 */
[----:B------:R-:W-:Y:S01]  /*6300*/  DADD R50, R50, R90 ;  /* 0x0000000032327229 */ /* 0x000fe2000000005a */
[----:B------:R-:W-:Y:S01]  /*6310*/  IMAD.MOV.U32 R123, RZ, RZ, R21 ;  /* 0x000000ffff7b7224 */ /* 0x000fe200078e0015 */
[----:B------:R-:W-:Y:S01]  /*6320*/  FSEL R95, R58, R35, P5 ;  /* 0x000000233a5f7208 */ /* 0x000fe20002800000 */
[----:B------:R-:W-:Y:S01]  /*6330*/  IMAD.MOV.U32 R47, RZ, RZ, R48 ;  /* 0x000000ffff2f7224 */ /* 0x000fe200078e0030 */
[----:B------:R-:W-:Y:S01]  /*6340*/  SEL R96, R96, R69, P5 ;  /* 0x0000004560607207 */ /* 0x000fe20002800000 */
[----:B------:R-:W-:Y:S01]  /*6350*/  IMAD.MOV.U32 R23, RZ, RZ, R49 ;  /* 0x000000ffff177224 */ /* 0x000fe200078e0031 */
[----:B------:R-:W-:Y:S01]  /*6360*/  @P3 LOP3.LUT R206, R34, 0x80000, RZ, 0xfc, !PT ;  /* 0x0008000022ce3812 */ /* 0x000fe200078efcff */
        /* <DEDUP_REMOVED lines=13> */
[----:B------:R-:W-:Y:S01]  /*6440*/  DSETP.MIN.AND P5, P4, R138, R66, PT ;  /* 0x000000428a00722a */ /* 0x000fe20003ca0000 */
[----:B------:R-:W-:Y:S01]  /*6450*/  MOV R7, R83 ;  /* 0x0000005300077202 */ /* 0x000fe20000000f00 */
[----:B------:R-:W-:Y:S01]  /*6460*/  IMAD.MOV.U32 R90, RZ, RZ, R122 ;  /* 0x000000ffff5a7224 */ /* 0x000fe200078e007a */
[----:B------:R-:W-:Y:S01]  /*6470*/  MOV R111, R19 ;  /* 0x00000013006f7202 */ /* 0x000fe20000000f00 */
[----:B------:R-:W-:Y:S01]  /*6480*/  IMAD.MOV.U32 R17, RZ, RZ, R66 ;  /* 0x000000ffff117224 */ /* 0x000fe200078e0042 */
[----:B------:R-:W-:Y:S01]  /*6490*/  FSEL R87, R48, R7, P2 ;  /* 0x0000000730577208 */ /* 0x000fe20001000000 */
[----:B------:R-:W-:Y:S01]  /*64a0*/  IMAD.MOV.U32 R58, RZ, RZ, R67 ;  /* 0x000000ffff3a7224 */ /* 0x000fe200078e0043 */
[----:B------:R-:W-:Y:S01]  /*64b0*/  SEL R90, R90, R29, P2 ;  /* 0x0000001d5a5a7207 */ /* 0x000fe20001000000 */
[----:B------:R-:W-:Y:S01]  /*64c0*/  IMAD.MOV.U32 R88, RZ, RZ, R138 ;  /* 0x000000ffff587224 */ /* 0x000fe200078e008a */
[----:B------:R-:W-:Y:S01]  /*64d0*/  @P3 LOP3.LUT R89, R23, 0x80000, RZ, 0xfc, !PT ;  /* 0x0008000017593812 */ /* 0x000fe200078efcff */
        /* <DEDUP_REMOVED lines=8> */
[----:B------:R-:W-:Y:S01]  /*6560*/  IMAD.MOV.U32 R19, RZ, RZ, R32 ;  /* 0x000000ffff137224 */ /* 0x000fe200078e0020 */
[----:B------:R-:W-:Y:S01]  /*6570*/  DSETP.MIN.AND P5, P1, R142, R32, PT ;  /* 0x000000208e00722a */ /* 0x000fe200039a0000 */
[----:B------:R-:W-:Y:S01]  /*6580*/  IMAD.MOV.U32 R7, RZ, RZ, R33 ;  /* 0x000000ffff077224 */ /* 0x000fe200078e0021 */
[----:B------:R-:W-:Y:S01]  /*6590*/  LDS.128 R108, [R219+0x10] ;  /* 0x00001000db6c7984 */ /* 0x000fe20000000c00 */
[----:B------:R-:W-:Y:S01]  /*65a0*/  IMAD.MOV.U32 R21, RZ, RZ, R78 ;  /* 0x000000ffff157224 */ /* 0x000fe200078e004e */
[----:B------:R-:W-:Y:S01]  /*65b0*/  @P4 LOP3.LUT R81, R58, 0x80000, RZ, 0xfc, !PT ;  /* 0x000800003a514812 */ /* 0x000fe200078efcff */
[----:B------:R-:W-:Y:S01]  /*65c0*/  IMAD.MOV.U32 R5, RZ, RZ, R79 ;  /* 0x000000ffff057224 */ /* 0x000fe200078e004f */
[----:B------:R-:W0:Y:S01]  /*65d0*/  LDS.128 R32, [R234+0x400] ;  /* 0x00040000ea207984 */ /* 0x000e220000000c00 */
[----:B------:R-:W-:Y:S01]  /*65e0*/  IMAD.MOV.U32 R85, RZ, RZ, R31 ;  /* 0x000000ffff557224 */ /* 0x000fe200078e001f */
[----:B------:R-:W-:Y:S01]  /*65f0*/  SEL R86, R86, R21, P3 ;  /* 0x0000001556567207 */ /* 0x000fe20001800000 */
[----:B------:R-:W-:Y:S01]  /*6600*/  IMAD.MOV.U32 R152, RZ, RZ, R118 ;  /* 0x000000ffff987224 */ /* 0x000fe200078e0076 */
[----:B------:R-:W1:Y:S01]  /*6610*/  LDS.128 R112, [R219+0x50] ;  /* 0x00005000db707984 */ /* 0x000e620000000c00 */
[----:B------:R-:W-:Y:S01]  /*6620*/  FSEL R79, R48, R5, P3 ;  /* 0x00000005304f7208 */ /* 0x000fe20001800000 */
[----:B------:R-:W-:Y:S01]  /*6630*/  IMAD.MOV.U32 R62, RZ, RZ, R143 ;  /* 0x000000ffff3e7224 */ /* 0x000fe200078e008f */
[----:B------:R-:W-:Y:S01]  /*6640*/  DSETP.MIN.AND P4, P3, R84, R70, PT ;  /* 0x000000465400722a */ /* 0x000fe20003b80000 */
[----:B------:R-:W-:Y:S01]  /*6650*/  SEL R152, R152, R73, P6 ;  /* 0x0000004998987207 */ /* 0x000fe20003000000 */
        /* <DEDUP_REMOVED lines=14> */
[----:B------:R-:W-:Y:S01]  /*6740*/  DSETP.MIN.AND P2, P5, R120, R54, PT ;  /* 0x000000367800722a */ /* 0x000fe20003d40000 */
[----:B------:R-:W-:Y:S01]  /*6750*/  @P3 LOP3.LUT R67, R17, 0x80000, RZ, 0xfc, !PT ;  /* 0x0008000011433812 */ /* 0x000fe200078efcff */
[----:B------:R-:W-:Y:S01]  /*6760*/  DSETP.MIN.AND P4, P1, R72, R74, PT ;  /* 0x0000004a4800722a */ /* 0x000fe20003980000 */
[----:B------:R-:W3:Y:S01]  /*6770*/  LDS.128 R116, [R219+0x90] ;  /* 0x00009000db747984 */ /* 0x000ee20000000c00 */
[----:B------:R-:W-:Y:S01]  /*6780*/  DSETP.MIN.AND P6, P3, R76, R50, PT ;  /* 0x000000324c00722a */ /* 0x000fe20003bc0000 */
[----:B------:R-:W-:Y:S01]  /*6790*/  MOV R78, R76 ;  /* 0x0000004c004e7202 */ /* 0x000fe20000000f00 */
[----:B------:R-:W-:Y:S01]  /*67a0*/  IMAD.MOV.U32 R19, RZ, RZ, R54 ;  /* 0x000000ffff137224 */ /* 0x000fe200078e0036 */
[----:B------:R-:W-:Y:S01]  /*67b0*/  MOV R47, R65 ;  /* 0x00000041002f7202 */ /* 0x000fe20000000f00 */
[----:B------:R-:W-:Y:S01]  /*67c0*/  IMAD.MOV.U32 R0, RZ, RZ, R55 ;  /* 0x000000ffff007224 */ /* 0x000fe200078e0037 */
[----:B------:R-:W-:Y:S01]  /*67d0*/  LDS.128 R128, [R219+0x150] ;  /* 0x00015000db807984 */ /* 0x000fe20000000c00 */
[----:B------:R-:W-:Y:S01]  /*67e0*/  IMAD.MOV.U32 R80, RZ, RZ, R120 ;  /* 0x000000ffff507224 */ /* 0x000fe200078e0078 */
[----:B------:R-:W-:Y:S01]  /*67f0*/  MOV R85, R146 ;  /* 0x0000009200557202 */ /* 0x000fe20000000f00 */
[----:B------:R-:W-:Y:S01]  /*6800*/  IMAD.MOV.U32 R5, RZ, RZ, R121 ;  /* 0x000000ffff057224 */ /* 0x000fe200078e0079 */
[----:B------:R-:W-:Y:S01]  /*6810*/  LDS.128 R136, [R219+0x1d0] ;  /* 0x0001d000db887984 */ /* 0x000fe20000000c00 */
[----:B------:R-:W-:Y:S01]  /*6820*/  IMAD.MOV.U32 R7, RZ, RZ, R72 ;  /* 0x000000ffff077224 */ /* 0x000fe200078e0048 */
[----:B------:R-:W-:Y:S01]  /*6830*/  SEL R80, R80, R19, P2 ;  /* 0x0000001350507207 */ /* 0x000fe20001000000 */
[----:B------:R-:W-:Y:S01]  /*6840*/  IMAD.MOV.U32 R71, RZ, RZ, R73 ;  /* 0x000000ffff477224 */ /* 0x000fe200078e0049 */
[----:B0-----:R-:W-:Y:S01]  /*6850*/  DADD R48, R32, R108 ;  /* 0x0000000020307229 */ /* 0x001fe2000000006c */
[----:B------:R-:W-:Y:S01]  /*6860*/  IMAD.MOV.U32 R76, RZ, RZ, R74 ;  /* 0x000000ffff4c7224 */ /* 0x000fe200078e004a */
[----:B------:R-:W-:Y:S01]  /*6870*/  FSEL R55, R5, R0, P2 ;  /* 0x0000000005377208 */ /* 0x000fe20001000000 */
[----:B------:R-:W-:Y:S01]  /*6880*/  IMAD.MOV.U32 R69, RZ, RZ, R53 ;  /* 0x000000ffff457224 */ /* 0x000fe200078e0035 */
[----:B------:R-:W-:Y:S01]  /*6890*/  FSEL R71, R71, R75, P4 ;  /* 0x0000004b47477208 */ /* 0x000fe20002000000 */
[----:B------:R-:W-:Y:S01]  /*68a0*/  IMAD.MOV.U32 R17, RZ, RZ, R50 ;  /* 0x000000ffff117224 */ /* 0x000fe200078e0032 */
[----:B------:R-:W-:Y:S01]  /*68b0*/  SEL R76, R7, R76, P4 ;  /* 0x0000004c074c7207 */ /* 0x000fe20002000000 */
[----:B------:R-:W-:Y:S01]  /*68c0*/  IMAD.MOV.U32 R54, RZ, RZ, R51 ;  /* 0x000000ffff367224 */ /* 0x000fe200078e0033 */
[----:B------:R-:W-:Y:S01]  /*68d0*/  DADD R50, R108, R34 ;  /* 0x000000006c327229 */ /* 0x000fe20000000022 */
[----:B------:R-:W-:Y:S01]  /*68e0*/  IMAD.MOV.U32 R73, RZ, RZ, R77 ;  /* 0x000000ffff497224 */ /* 0x000fe200078e004d */
[----:B------:R-:W-:Y:S01]  /*68f0*/  DSETP.MIN.AND P2, P4, R68, R48, PT ;  /* 0x000000304400722a */ /* 0x000fe20003c40000 */
[----:B------:R-:W-:Y:S01]  /*6900*/  IMAD.MOV.U32 R57, RZ, RZ, R9 ;  /* 0x000000ffff397224 */ /* 0x000fe200078e0009 */
[----:B------:R-:W-:Y:S01]  /*6910*/  @P5 LOP3.LUT R55, R0, 0x80000, RZ, 0xfc, !PT ;  /* 0x0008000000375812 */ /* 0x000fe200078efcff */
[----:B------:R-:W0:Y:S01]  /*6920*/  LDS.128 R120, [R219+0xd0] ;  /* 0x0000d000db787984 */ /* 0x000e220000000c00 */
[----:B------:R-:W-:Y:S01]  /*6930*/  @P1 LOP3.LUT R71, R75, 0x80000, RZ, 0xfc, !PT ;  /* 0x000800004b471812 */ /* 0x000fe200078efcff */
[----:B------:R-:W-:Y:S01]  /*6940*/  IMAD.MOV.U32 R0, RZ, RZ, R69 ;  /* 0x000000ffff007224 */ /* 0x000fe200078e0045 */
[----:B------:R-:W-:Y:S01]  /*6950*/  FSEL R73, R73, R54, P6 ;  /* 0x0000003649497208 */ /* 0x000fe20003000000 */
[----:B------:R-:W-:Y:S01]  /*6960*/  DSETP.MIN.AND P5, P1, R56, R50, PT ;  /* 0x000000323800722a */ /* 0x000fe200039a0000 */
[----:B------:R-:W-:Y:S01]  /*6970*/  @P3 LOP3.LUT R73, R54, 0x80000, RZ, 0xfc, !PT ;  /* 0x0008000036493812 */ /* 0x000fe200078efcff */
[----:B------:R-:W-:Y:S01]  /*6980*/  IMAD.MOV.U32 R54, RZ, RZ, R51 ;  /* 0x000000ffff367224 */ /* 0x000fe200078e0033 */
[----:B------:R-:W-:Y:S01]  /*6990*/  MOV R9, R56 ;  /* 0x0000003800097202 */ /* 0x000fe20000000f00 */
[----:B------:R-:W-:Y:S01]  /*69a0*/  IMAD.MOV.U32 R56, RZ, RZ, R50 ;  /* 0x000000ffff387224 */ /* 0x000fe200078e0032 */
[----:B-1----:R-:W-:Y:S01]  /*69b0*/  DADD R50, R112, R34 ;  /* 0x0000000070327229 */ /* 0x002fe20000000022 */
[----:B------:R-:W-:Y:S01]  /*69c0*/  IMAD.MOV.U32 R7, RZ, RZ, R49 ;  /* 0x000000ffff077224 */ /* 0x000fe200078e0031 */
[----:B------:R-:W-:Y:S01]  /*69d0*/  SEL R78, R78, R17, P6 ;  /* 0x000000114e4e7207 */ /* 0x000fe20003000000 */
[----:B------:R-:W-:Y:S01]  /*69e0*/  IMAD.MOV.U32 R217, RZ, RZ, R57 ;  /* 0x000000ffffd97224 */ /* 0x000fe200078e0039 */
[----:B------:R-:W-:Y:S01]  /*69f0*/  SEL R56, R9, R56, P5 ;  /* 0x0000003809387207 */ /* 0x000fe20002800000 */
[----:B------:R-:W-:Y:S01]  /*6a00*/  IMAD.MOV.U32 R125, RZ, RZ, R25 ;  /* 0x000000ffff7d7224 */ /* 0x000fe200078e0019 */
[----:B------:R-:W-:Y:S01]  /*6a10*/  FSEL R69, R0, R7, P2 ;  /* 0x0000000700457208 */ /* 0x000fe20001000000 */
[----:B------:R-:W-:Y:S01]  /*6a20*/  IMAD.MOV.U32 R5, RZ, RZ, R48 ;  /* 0x000000ffff057224 */ /* 0x000fe200078e0030 */
[----:B------:R-:W-:Y:S01]  /*6a30*/  @P4 LOP3.LUT R69, R7, 0x80000, RZ, 0xfc, !PT ;  /* 0x0008000007454812 */ /* 0x000fe200078efcff */
[----:B------:R-:W-:Y:S01]  /*6a40*/  DADD R48, R32, R112 ;  /* 0x0000000020307229 */ /* 0x000fe20000000070 */
[----:B------:R-:W-:Y:S01]  /*6a50*/  FSEL R217, R217, R54, P5 ;  /* 0x00000036d9d97208 */ /* 0x000fe20002800000 */
[----:B------:R-:W-:Y:S01]  /*6a60*/  DSETP.MIN.AND P4, P5, R124, R50, PT ;  /* 0x000000327c00722a */ /* 0x000fe20003d80000 */
[----:B------:R-:W-:Y:S01]  /*6a70*/  IMAD.MOV.U32 R58, RZ, RZ, R124 ;  /* 0x000000ffff3a7224 */ /* 0x000fe200078e007c */
[----:B------:R-:W-:Y:S01]  /*6a80*/  @P1 LOP3.LUT R217, R54, 0x80000, RZ, 0xfc, !PT ;  /* 0x0008000036d91812 */ /* 0x000fe200078efcff */
[----:B------:R-:W-:Y:S01]  /*6a90*/  IMAD.MOV.U32 R72, RZ, RZ, R68 ;  /* 0x000000ffff487224 */ /* 0x000fe200078e0044 */
[----:B------:R-:W-:Y:S01]  /*6aa0*/  MOV R77, R10 ;  /* 0x0000000a004d7202 */ /* 0x000fe20000000f00 */
[----:B------:R-:W-:Y:S01]  /*6ab0*/  IMAD.MOV.U32 R74, RZ, RZ, R60 ;  /* 0x000000ffff4a7224 */ /* 0x000fe200078e003c */
[----:B------:R-:W-:Y:S01]  /*6ac0*/  FSEL R216, R125, R51, P4 ;  /* 0x000000337dd87208 */ /* 0x000fe20002000000 */
[----:B------:R-:W-:Y:S01]  /*6ad0*/  IMAD.MOV.U32 R57, RZ, RZ, R61 ;  /* 0x000000ffff397224 */ /* 0x000fe200078e003d */
[----:B------:R-:W1:Y:S01]  /*6ae0*/  LDS.128 R124, [R219+0x110] ;  /* 0x00011000db7c7984 */ /* 0x000e620000000c00 */
[----:B------:R-:W-:Y:S01]  /*6af0*/  SEL R72, R72, R5, P2 ;  /* 0x0000000548487207 */ /* 0x000fe20001000000 */
[----:B------:R-:W-:Y:S01]  /*6b00*/  DSETP.MIN.AND P2, P3, R60, R48, PT ;  /* 0x000000303c00722a */ /* 0x000fe20003b40000 */
[----:B------:R-:W-:-:S02]  /*6b10*/  IMAD.MOV.U32 R75, RZ, RZ, R48 ;  /* 0x000000ffff4b7224 */ /* 0x000fc400078e0030 */
[----:B------:R-:W-:Y:S01]  /*6b20*/  IMAD.MOV.U32 R0, RZ, RZ, R49 ;  /* 0x000000ffff007224 */ /* 0x000fe200078e0031 */
[----:B---3--:R-:W-:Y:S01]  /*6b30*/  DADD R48, R32, R116 ;  /* 0x0000000020307229 */ /* 0x008fe20000000074 */
[----:B------:R-:W-:Y:S01]  /*6b40*/  IMAD.MOV.U32 R5, RZ, RZ, R50 ;  /* 0x000000ffff057224 */ /* 0x000fe200078e0032 */
        /* <DEDUP_REMOVED lines=8> */
[----:B------:R-:W-:Y:S01]  /*6bd0*/  SEL R58, R58, R5, P4 ;  /* 0x000000053a3a7207 */ /* 0x000fe20002000000 */
[----:B0-----:R-:W-:Y:S01]  /*6be0*/  DADD R46, R32, R120 ;  /* 0x00000000202e7229 */ /* 0x001fe20000000078 */
[----:B------:R-:W-:Y:S01]  /*6bf0*/  @P3 LOP3.LUT R57, R0, 0x80000, RZ, 0xfc, !PT ;  /* 0x0008000000393812 */ /* 0x000fe200078efcff */
[----:B------:R-:W-:Y:S01]  /*6c00*/  DSETP.MIN.AND P3, P4, R64, R50, PT ;  /* 0x000000324000722a */ /* 0x000fe20003c60000 */
[----:B------:R-:W-:-:S02]  /*6c10*/  IMAD.MOV.U32 R54, RZ, RZ, R64 ;  /* 0x000000ffff367224 */ /* 0x000fc400078e0040 */
[----:B------:R-:W-:Y:S02]  /*6c20*/  IMAD.MOV.U32 R213, RZ, RZ, R65 ;  /* 0x000000ffffd57224 */ /* 0x000fe400078e0041 */
[----:B------:R-:W-:Y:S02]  /*6c30*/  IMAD.MOV.U32 R7, RZ, RZ, R50 ;  /* 0x000000ffff077224 */ /* 0x000fe400078e0032 */
[----:B------:R-:W-:Y:S01]  /*6c40*/  IMAD.MOV.U32 R0, RZ, RZ, R51 ;  /* 0x000000ffff007224 */ /* 0x000fe200078e0033 */
[----:B------:R-:W-:Y:S01]  /*6c50*/  FSEL R51, R60, R49, P1 ;  /* 0x000000313c337208 */ /* 0x000fe20000800000 */
[----:B------:R-:W-:Y:S01]  /*6c60*/  IMAD.MOV.U32 R45, RZ, RZ, R132 ;  /* 0x000000ffff2d7224 */ /* 0x000fe200078e0084 */
[----:B------:R-:W-:Y:S01]  /*6c70*/  SEL R54, R54, R7, P3 ;  /* 0x0000000736367207 */ /* 0x000fe20001800000 */
[----:B------:R-:W-:Y:S01]  /*6c80*/  IMAD.MOV.U32 R5, RZ, RZ, R48 ;  /* 0x000000ffff057224 */ /* 0x000fe200078e0030 */
[----:B------:R-:W-:Y:S01]  /*6c90*/  @P2 LOP3.LUT R51, R49, 0x80000, RZ, 0xfc, !PT ;  /* 0x0008000031332812 */ /* 0x000fe200078efcff */
[----:B------:R-:W-:Y:S01]  /*6ca0*/  DADD R48, R120, R34 ;  /* 0x0000000078307229 */ /* 0x000fe20000000022 */
[----:B------:R-:W-:Y:S01]  /*6cb0*/  FSEL R213, R213, R0, P3 ;  /* 0x00000000d5d57208 */ /* 0x000fe20001800000 */
[----:B------:R-:W-:Y:S01]  /*6cc0*/  DSETP.MIN.AND P2, P3, R44, R46, PT ;  /* 0x0000002e2c00722a */ /* 0x000fe20003b40000 */
[----:B------:R-:W-:Y:S01]  /*6cd0*/  IMAD.MOV.U32 R68, RZ, RZ, R44 ;  /* 0x000000ffff447224 */ /* 0x000fe200078e002c */
[----:B------:R-:W-:Y:S01]  /*6ce0*/  MOV R50, R45 ;  /* 0x0000002d00327202 */ /* 0x000fe20000000f00 */
[----:B------:R-:W-:Y:S01]  /*6cf0*/  IMAD.MOV.U32 R53, RZ, RZ, R41 ;  /* 0x000000ffff357224 */ /* 0x000fe200078e0029 */
[----:B------:R-:W-:Y:S01]  /*6d00*/  SEL R70, R70, R5, P1 ;  /* 0x0000000546467207 */ /* 0x000fe20000800000 */
[----:B------:R-:W-:Y:S01]  /*6d10*/  IMAD.MOV.U32 R7, RZ, RZ, R46 ;  /* 0x000000ffff077224 */ /* 0x000fe200078e002e */
[----:B-1----:R-:W-:Y:S01]  /*6d20*/  DADD R44, R32, R124 ;  /* 0x00000000202c7229 */ /* 0x002fe2000000007c */
[----:B------:R-:W-:Y:S01]  /*6d30*/  IMAD.MOV.U32 R199, RZ, RZ, R209 ;  /* 0x000000ffffc77224 */ /* 0x000fe200078e00d1 */
[----:B------:R-:W-:Y:S01]  /*6d40*/  @P4 LOP3.LUT R213, R0, 0x80000, RZ, 0xfc, !PT ;  /* 0x0008000000d54812 */ /* 0x000fe200078efcff */
[----:B------:R-:W-:Y:S01]  /*6d50*/  DSETP.MIN.AND P4, P1, R52, R48, PT ;  /* 0x000000303400722a */ /* 0x000fe20003980000 */
[----:B------:R-:W-:Y:S01]  /*6d60*/  IMAD.MOV.U32 R9, RZ, RZ, R49 ;  /* 0x000000ffff097224 */ /* 0x000fe200078e0031 */
[----:B------:R-:W0:Y:S01]  /*6d70*/  LDS.128 R132, [R219+0x190] ;  /* 0x00019000db847984 */ /* 0x000e220000000c00 */
[----:B------:R-:W-:Y:S01]  /*6d80*/  FSEL R49, R50, R47, P2 ;  /* 0x0000002f32317208 */ /* 0x000fe20001000000 */
[----:B------:R-:W-:Y:S01]  /*6d90*/  IMAD.MOV.U32 R5, RZ, RZ, R53 ;  /* 0x000000ffff057224 */ /* 0x000fe200078e0035 */
[----:B------:R-:W-:Y:S01]  /*6da0*/  SEL R68, R68, R7, P2 ;  /* 0x0000000744447207 */ /* 0x000fe20001000000 */
[----:B------:R-:W-:Y:S01]  /*6db0*/  IMAD.MOV.U32 R0, RZ, RZ, R52 ;  /* 0x000000ffff007224 */ /* 0x000fe200078e0034 */
[----:B------:R-:W-:Y:S01]  /*6dc0*/  @P3 LOP3.LUT R49, R47, 0x80000, RZ, 0xfc, !PT ;  /* 0x000800002f313812 */ /* 0x000fe200078efcff */
[----:B------:R-:W-:Y:S01]  /*6dd0*/  DSETP.MIN.AND P2, P3, R198, R44, PT ;  /* 0x0000002cc600722a */ /* 0x000fe20003b40000 */
[----:B------:R-:W-:Y:S01]  /*6de0*/  IMAD.MOV.U32 R53, RZ, RZ, R48 ;  /* 0x000000ffff357224 */ /* 0x000fe200078e0030 */
[----:B------:R-:W-:Y:S01]  /*6df0*/  DADD R46, R124, R34 ;  /* 0x000000007c2e7229 */ /* 0x000fe20000000022 */
[----:B------:R-:W-:Y:S01]  /*6e00*/  IMAD.MOV.U32 R7, RZ, RZ, R11 ;  /* 0x000000ffff077224 */ /* 0x000fe200078e000b */
[----:B------:R-:W-:Y:S01]  /*6e10*/  FSEL R209, R5, R9, P4 ;  /* 0x0000000905d17208 */ /* 0x000fe20002000000 */
[----:B------:R-:W-:Y:S01]  /*6e20*/  IMAD.MOV.U32 R5, RZ, RZ, R45 ;  /* 0x000000ffff057224 */ /* 0x000fe200078e002d */
[----:B------:R-:W-:Y:S01]  /*6e30*/  SEL R52, R0, R53, P4 ;  /* 0x0000003500347207 */ /* 0x000fe20002000000 */
[----:B------:R-:W-:Y:S01]  /*6e40*/  IMAD.MOV.U32 R0, RZ, RZ, R199 ;  /* 0x000000ffff007224 */ /* 0x000fe200078e00c7 */
[----:B------:R-:W-:Y:S01]  /*6e50*/  MOV R48, R6 ;  /* 0x0000000600307202 */ /* 0x000fe20000000f00 */
[----:B------:R-:W-:Y:S01]  /*6e60*/  IMAD.MOV.U32 R211, RZ, RZ, R7 ;  /* 0x000000ffffd37224 */ /* 0x000fe200078e0007 */
[----:B------:R-:W-:Y:S01]  /*6e70*/  DSETP.MIN.AND P4, P5, R6, R46, PT ;  /* 0x0000002e0600722a */ /* 0x000fe20003d80000 */
[----:B------:R-:W-:Y:S01]  /*6e80*/  IMAD.MOV.U32 R61, RZ, RZ, R44 ;  /* 0x000000ffff3d7224 */ /* 0x000fe200078e002c */
[----:B------:R-:W-:Y:S01]  /*6e90*/  DADD R6, R32, R128 ;  /* 0x0000000020067229 */ /* 0x000fe20000000080 */
[----:B------:R-:W-:Y:S01]  /*6ea0*/  IMAD.MOV.U32 R11, RZ, RZ, R47 ;  /* 0x000000ffff0b7224 */ /* 0x000fe200078e002f */
[----:B------:R-:W-:Y:S01]  /*6eb0*/  FSEL R47, R0, R5, P2 ;  /* 0x00000005002f7208 */ /* 0x000fe20001000000 */
[----:B------:R-:W-:Y:S01]  /*6ec0*/  DADD R44, R128, R34 ;  /* 0x00000000802c7229 */ /* 0x000fe20000000022 */
[----:B------:R-:W-:Y:S01]  /*6ed0*/  @P1 LOP3.LUT R209, R9, 0x80000, RZ, 0xfc, !PT ;  /* 0x0008000009d11812 */ /* 0x000fe200078efcff */
[----:B------:R-:W-:Y:S01]  /*6ee0*/  IMAD.MOV.U32 R60, RZ, RZ, R198 ;  /* 0x000000ffff3c7224 */ /* 0x000fe200078e00c6 */
[----:B------:R-:W-:Y:S01]  /*6ef0*/  @P3 LOP3.LUT R47, R5, 0x80000, RZ, 0xfc, !PT ;  /* 0x00080000052f3812 */ /* 0x000fe200078efcff */
[----:B------:R-:W-:Y:S01]  /*6f00*/  IMAD.MOV.U32 R9, RZ, RZ, R46 ;  /* 0x000000ffff097224 */ /* 0x000fe200078e002e */
[----:B------:R-:W-:Y:S01]  /*6f10*/  MOV R5, R59 ;  /* 0x0000003b00057202 */ /* 0x000fe20000000f00 */
[----:B------:R-:W-:Y:S01]  /*6f20*/  IMAD.MOV.U32 R201, RZ, RZ, R215 ;  /* 0x000000ffffc97224 */ /* 0x000fe200078e00d7 */
[----:B------:R-:W-:Y:S01]  /*6f30*/  FSEL R211, R211, R11, P4 ;  /* 0x0000000bd3d37208 */ /* 0x000fe20002000000 */
[----:B------:R-:W-:Y:S01]  /*6f40*/  IMAD.MOV.U32 R17, RZ, RZ, R6 ;  /* 0x000000ffff117224 */ /* 0x000fe200078e0006 */
[----:B------:R-:W-:Y:S01]  /*6f50*/  SEL R60, R60, R61, P2 ;  /* 0x0000003d3c3c7207 */ /* 0x000fe20001000000 */
[----:B------:R-:W-:Y:S01]  /*6f60*/  IMAD.MOV.U32 R0, RZ, RZ, R7 ;  /* 0x000000ffff007224 */ /* 0x000fe200078e0007 */
[----:B------:R-:W-:Y:S01]  /*6f70*/  SEL R48, R48, R9, P4 ;  /* 0x0000000930307207 */ /* 0x000fe20002000000 */
[----:B------:R-:W-:Y:S01]  /*6f80*/  DSETP.MIN.AND P1, P2, R200, R6, PT ;  /* 0x00000006c800722a */ /* 0x000fe20003a20000 */
[----:B------:R-:W-:Y:S01]  /*6f90*/  IMAD.MOV.U32 R50, RZ, RZ, R4 ;  /* 0x000000ffff327224 */ /* 0x000fe200078e0004 */
[----:B------:R-:W-:Y:S01]  /*6fa0*/  DSETP.MIN.AND P3, P4, R4, R44, PT ;  /* 0x0000002c0400722a */ /* 0x000fe20003c60000 */
[----:B------:R-:W-:Y:S01]  /*6fb0*/  IMAD.MOV.U32 R199, RZ, RZ, R5 ;  /* 0x000000ffffc77224 */ /* 0x000fe200078e0005 */
[----:B------:R-:W-:Y:S01]  /*6fc0*/  @P5 LOP3.LUT R211, R11, 0x80000, RZ, 0xfc, !PT ;  /* 0x000800000bd35812 */ /* 0x000fe200078efcff */
[----:B------:R-:W1:Y:S01]  /*6fd0*/  LDS.128 R4, [R234+0x410] ;  /* 0x00041000ea047984 */ /* 0x000e620000000c00 */
[----:B------:R-:W-:Y:S01]  /*6fe0*/  IMAD.MOV.U32 R9, RZ, RZ, R201 ;  /* 0x000000ffff097224 */ /* 0x000fe200078e00c9 */
[----:B0-----:R-:W-:Y:S01]  /*6ff0*/  DADD R64, R32, R132 ;  /* 0x0000000020407229 */ /* 0x001fe20000000084 */
        /* <DEDUP_REMOVED lines=16> */
[----:B------:R-:W-:Y:S01]  /*7100*/  DADD R32, R32, R136 ;  /* 0x0000000020207229 */ /* 0x000fe20000000088 */
[----:B------:R-:W-:Y:S01]  /*7110*/  IMAD.MOV.U32 R19, RZ, RZ, R203 ;  /* 0x000000ffff137224 */ /* 0x000fe200078e00cb */
[----:B------:R-:W-:Y:S01]  /*7120*/  DADD R140, R136, R34 ;  /* 0x00000000888c7229 */ /* 0x000fe20000000022 */
[----:B------:R-:W-:Y:S01]  /*7130*/  IMAD.MOV.U32 R0, RZ, RZ, R65 ;  /* 0x000000ffff007224 */ /* 0x000fe200078e0041 */
[----:B------:R-:W-:Y:S01]  /*7140*/  MOV R44, R38 ;  /* 0x00000026002c7202 */ /* 0x000fe20000000f00 */
[----:B------:R-:W-:-:S02]  /*7150*/  IMAD.MOV.U32 R205, RZ, RZ, R197 ;  /* 0x000000ffffcd7224 */ /* 0x000fc400078e00c5 */
[----:B------:R-:W-:Y:S01]  /*7160*/  IMAD.MOV.U32 R9, RZ, RZ, R202 ;  /* 0x000000ffff097224 */ /* 0x000fe200078e00ca */
[----:B------:R-:W-:Y:S01]  /*7170*/  SEL R44, R44, R21, P4 ;  /* 0x000000152c2c7207 */ /* 0x000fe20002000000 */
[----:B------:R-:W-:Y:S02]  /*7180*/  IMAD.MOV.U32 R11, RZ, RZ, R64 ;  /* 0x000000ffff0b7224 */ /* 0x000fe400078e0040 */
[----:B------:R-:W-:Y:S01]  /*7190*/  IMAD.MOV.U32 R198, RZ, RZ, R39 ;  /* 0x000000ffffc67224 */ /* 0x000fe200078e0027 */
[----:B------:R-:W-:Y:S01]  /*71a0*/  FSEL R39, R19, R0, P2 ;  /* 0x0000000013277208 */ /* 0x000fe20001000000 */
[----:B------:R-:W-:Y:S01]  /*71b0*/  IMAD.MOV.U32 R197, RZ, RZ, R195 ;  /* 0x000000ffffc57224 */ /* 0x000fe200078e00c3 */
[----:B------:R-:W-:Y:S01]  /*71c0*/  SEL R64, R9, R11, P2 ;  /* 0x0000000b09407207 */ /* 0x000fe20001000000 */
[----:B------:R-:W-:Y:S01]  /*71d0*/  IMAD.MOV.U32 R66, RZ, RZ, R204 ;  /* 0x000000ffff427224 */ /* 0x000fe200078e00cc */
[----:B------:R-:W-:Y:S01]  /*71e0*/  @P3 LOP3.LUT R39, R0, 0x80000, RZ, 0xfc, !PT ;  /* 0x0008000000273812 */ /* 0x000fe200078efcff */
[----:B------:R-:W-:Y:S01]  /*71f0*/  DSETP.MIN.AND P2, P3, R204, R32, PT ;  /* 0x00000020cc00722a */ /* 0x000fe20003b40000 */
[----:B------:R-:W-:Y:S01]  /*7200*/  FSEL R198, R198, R17, P4 ;  /* 0x00000011c6c67208 */ /* 0x000fe20002000000 */
[----:B------:R-:W-:Y:S01]  /*7210*/  DSETP.MIN.AND P4, P5, R196, R140, PT ;  /* 0x0000008cc400722a */ /* 0x000fe20003d80000 */
[----:B------:R-:W-:Y:S01]  /*7220*/  IMAD.MOV.U32 R0, RZ, RZ, R205 ;  /* 0x000000ffff007224 */ /* 0x000fe200078e00cd */
[C---:B-1----:R-:W-:Y:S01]  /*7230*/  DADD R34, R4.reuse, R108 ;  /* 0x0000000004227229 */ /* 0x042fe2000000006c */
[----:B------:R-:W-:Y:S01]  /*7240*/  IMAD.MOV.U32 R19, RZ, RZ, R32 ;  /* 0x000000ffff137224 */ /* 0x000fe200078e0020 */
[----:B------:R-:W-:Y:S01]  /*7250*/  @P1 LOP3.LUT R198, R17, 0x80000, RZ, 0xfc, !PT ;  /* 0x0008000011c61812 */ /* 0x000fe200078efcff */
[----:B------:R-:W-:Y:S01]  /*7260*/  IMAD.MOV.U32 R195, RZ, RZ, R207 ;  /* 0x000000ffffc37224 */ /* 0x000fe200078e00cf */
[----:B------:R-:W-:Y:S01]  /*7270*/  MOV R9, R33 ;  /* 0x0000002100097202 */ /* 0x000fe20000000f00 */
        /* <DEDUP_REMOVED lines=8> */
[----:B------:R-:W-:Y:S01]  /*7300*/  @P3 LOP3.LUT R0, R9, 0x80000, RZ, 0xfc, !PT ;  /* 0x0008000009003812 */ /* 0x000fe200078efcff */
[----:B------:R-:W-:Y:S01]  /*7310*/  DADD R32, R4, R116 ;  /* 0x0000000004207229 */ /* 0x000fe20000000074 */
        /* <DEDUP_REMOVED lines=8> */
[C---:B------:R-:W-:Y:S01]  /*73a0*/  DADD R34, R4.reuse, R120 ;  /* 0x0000000004227229 */ /* 0x040fe20000000078 */
        /* <DEDUP_REMOVED lines=30> */
[----:B------:R-:W-:Y:S01]  /*7590*/  MOV R27, R32 ;  /* 0x00000020001b7202 */ /* 0x000fe20000000f00 */
[----:B------:R-:W-:Y:S01]  /*75a0*/  IMAD.MOV.U32 R11, RZ, RZ, R33 ;  /* 0x000000ffff0b7224 */ /* 0x000fe200078e0021 */
[----:B------:R-:W-:Y:S01]  /*75b0*/  @P1 LOP3.LUT R35, R17, 0x80000, RZ, 0xfc, !PT ;  /* 0x0008000011231812 */ /* 0x000fe200078efcff */
[----:B------:R-:W-:Y:S01]  /*75c0*/  DADD R142, R4, R132 ;  /* 0x00000000048e7229 */ /* 0x000fe20000000084 */
[----:B------:R-:W-:Y:S01]  /*75d0*/  FSEL R33, R19, R9, P5 ;  /* 0x0000000913217208 */ /* 0x000fe20002800000 */
[----:B------:R-:W-:Y:S01]  /*75e0*/  DSETP.MIN.AND P5, P1, R30, R140, PT ;  /* 0x0000008c1e00722a */ /* 0x000fe200039a0000 */
[----:B------:R-:W-:Y:S01]  /*75f0*/  SEL R32, R29, R27, P4 ;  /* 0x0000001b1d207207 */ /* 0x000fe20002000000 */
[----:B------:R-:W-:Y:S01]  /*7600*/  IMAD.MOV.U32 R23, RZ, RZ, R37 ;  /* 0x000000ffff177224 */ /* 0x000fe200078e0025 */
[----:B------:R-:W-:Y:S01]  /*7610*/  DADD R4, R4, R136 ;  /* 0x0000000004047229 */ /* 0x000fe20000000088 */
[----:B------:R-:W-:Y:S01]  /*7620*/  MOV R29, R105 ;  /* 0x00000069001d7202 */ /* 0x000fe20000000f00 */
[----:B------:R-:W-:Y:S01]  /*7630*/  IMAD.MOV.U32 R34, RZ, RZ, R140 ;  /* 0x000000ffff227224 */ /* 0x000fe200078e008c */
[----:B------:R-:W-:Y:S01]  /*7640*/  @P2 LOP3.LUT R33, R9, 0x80000, RZ, 0xfc, !PT ;  /* 0x0008000009212812 */ /* 0x000fe200078efcff */
[----:B------:R-:W-:Y:S01]  /*7650*/  IMAD.MOV.U32 R17, RZ, RZ, R141 ;  /* 0x000000ffff117224 */ /* 0x000fe200078e008d */
[--C-:B------:R-:W-:Y:S01]  /*7660*/  DADD R140, R108, R6.reuse ;  /* 0x000000006c8c7229 */ /* 0x100fe20000000006 */
[----:B------:R-:W-:Y:S01]  /*7670*/  IMAD.MOV.U32 R37, RZ, RZ, R30 ;  /* 0x000000ffff257224 */ /* 0x000fe200078e001e */
[----:B------:R-:W-:Y:S01]  /*7680*/  DADD R172, R128, R6 ;  /* 0x0000000080ac7229 */ /* 0x000fe20000000006 */
        /* <DEDUP_REMOVED lines=20> */
[----:B------:R-:W-:Y:S01]  /*77d0*/  DSETP.MIN.AND P2, P1, R24, R140, PT ;  /* 0x0000008c1800722a */ /* 0x000fe20003940000 */
[----:B------:R-:W-:Y:S01]  /*77e0*/  IMAD.MOV.U32 R11, RZ, RZ, R26 ;  /* 0x000000ffff0b7224 */ /* 0x000fe200078e001a */
[--C-:B------:R-:W-:Y:S01]  /*77f0*/  DADD R142, R120, R6.reuse ;  /* 0x00000000788e7229 */ /* 0x100fe20000000006 */
        /* <DEDUP_REMOVED lines=9> */
[----:B------:R-:W-:Y:S01]  /*7890*/  MOV R17, R24 ;  /* 0x0000001800117202 */ /* 0x000fe20000000f00 */
[----:B------:R-:W-:Y:S01]  /*78a0*/  DSETP.MIN.AND P5, P4, R22, R4, PT ;  /* 0x000000041600722a */ /* 0x000fe20003ca0000 */
[----:B------:R-:W-:Y:S01]  /*78b0*/  @P3 LOP3.LUT R25, R19, 0x80000, RZ, 0xfc, !PT ;  /* 0x0008000013193812 */ /* 0x000fe200078efcff */
[----:B------:R-:W-:Y:S01]  /*78c0*/  IMAD.MOV.U32 R24, RZ, RZ, R4 ;  /* 0x000000ffff187224 */ /* 0x000fe200078e0004 */
[----:B------:R-:W-:Y:S01]  /*78d0*/  SEL R26, R17, R26, P2 ;  /* 0x0000001a111a7207 */ /* 0x000fe20001000000 */
[----:B------:R-:W-:Y:S01]  /*78e0*/  IMAD.MOV.U32 R11, RZ, RZ, R5 ;  /* 0x000000ffff0b7224 */ /* 0x000fe200078e0005 */
[----:B------:R-:W-:Y:S01]  /*78f0*/  DADD R4, R124, R6 ;  /* 0x000000007c047229 */ /* 0x000fe20000000006 */
[----:B------:R-:W-:-:S02]  /*7900*/  IMAD.MOV.U32 R59, RZ, RZ, R22 ;  /* 0x000000ffff3b7224 */ /* 0x000fc400078e0016 */
[----:B------:R-:W-:Y:S01]  /*7910*/  IMAD.MOV.U32 R15, RZ, RZ, R23 ;  /* 0x000000ffff0f7224 */ /* 0x000fe200078e0017 */
[----:B------:R-:W-:Y:S01]  /*7920*/  FSEL R23, R37, R9, P2 ;  /* 0x0000000925177208 */ /* 0x000fe20001000000 */
[----:B------:R-:W-:Y:S01]  /*7930*/  IMAD.MOV.U32 R19, RZ, RZ, R13 ;  /* 0x000000ffff137224 */ /* 0x000fe200078e000d */
[----:B------:R-:W-:Y:S01]  /*7940*/  MOV R37, R21 ;  /* 0x0000001500257202 */ /* 0x000fe20000000f00 */
        /* <DEDUP_REMOVED lines=11> */
[----:B------:R-:W0:Y:S01]  /*7a00*/  LDS.128 R140, [R234+0x420] ;  /* 0x00042000ea8c7984 */ /* 0x000e220000000c00 */
[----:B------:R-:W-:Y:S01]  /*7a10*/  IMAD.MOV.U32 R193, RZ, RZ, R103 ;  /* 0x000000ffffc17224 */ /* 0x000fe200078e0067 */
[----:B------:R-:W-:Y:S01]  /*7a20*/  @P4 LOP3.LUT R21, R11, 0x80000, RZ, 0xfc, !PT ;  /* 0x000800000b154812 */ /* 0x000fe200078efcff */
[----:B------:R-:W-:Y:S01]  /*7a30*/  IMAD.MOV.U32 R13, RZ, RZ, R19 ;  /* 0x000000ffff0d7224 */ /* 0x000fe200078e0013 */
[----:B------:R-:W-:Y:S01]  /*7a40*/  FSEL R19, R37, R17, P3 ;  /* 0x0000001125137208 */ /* 0x000fe20001800000 */
[----:B------:R-:W-:Y:S01]  /*7a50*/  IMAD.MOV.U32 R43, RZ, RZ, R18 ;  /* 0x000000ffff2b7224 */ /* 0x000fe200078e0012 */
[----:B------:R-:W-:Y:S01]  /*7a60*/  @P2 LOP3.LUT R19, R17, 0x80000, RZ, 0xfc, !PT ;  /* 0x0008000011132812 */ /* 0x000fe200078efcff */
[----:B------:R-:W-:Y:S01]  /*7a70*/  DSETP.MIN.AND P4, P3, R192, R4, PT ;  /* 0x00000004c000722a */ /* 0x000fe20003b80000 */
[----:B------:R-:W-:Y:S01]  /*7a80*/  MOV R17, R99 ;  /* 0x0000006300117202 */ /* 0x000fe20000000f00 */
[----:B------:R-:W-:Y:S01]  /*7a90*/  IMAD.MOV.U32 R18, RZ, RZ, R4 ;  /* 0x000000ffff127224 */ /* 0x000fe200078e0004 */
[----:B------:R-:W-:Y:S01]  /*7aa0*/  SEL R20, R43, R20, P1 ;  /* 0x000000142b147207 */ /* 0x000fe20000800000 */
[----:B------:R-:W-:Y:S01]  /*7ab0*/  IMAD.MOV.U32 R15, RZ, RZ, R5 ;  /* 0x000000ffff0f7224 */ /* 0x000fe200078e0005 */
[----:B------:R-:W-:Y:S01]  /*7ac0*/  DADD R4, R132, R6 ;  /* 0x0000000084047229 */ /* 0x000fe20000000006 */
[----:B------:R-:W-:Y:S01]  /*7ad0*/  IMAD.MOV.U32 R186, RZ, RZ, R193 ;  /* 0x000000ffffba7224 */ /* 0x000fe200078e00c1 */
[----:B------:R-:W-:Y:S01]  /*7ae0*/  DSETP.MIN.AND P6, P2, R16, R172, PT ;  /* 0x000000ac1000722a */ /* 0x000fe20003ac0000 */
[----:B------:R-:W-:Y:S01]  /*7af0*/  IMAD.MOV.U32 R37, RZ, RZ, R17 ;  /* 0x000000ffff257224 */ /* 0x000fe200078e0011 */
[----:B------:R-:W-:Y:S01]  /*7b00*/  FSEL R17, R13, R9, P1 ;  /* 0x000000090d117208 */ /* 0x000fe20000800000 */
[----:B------:R-:W-:Y:S01]  /*7b10*/  IMAD.MOV.U32 R53, RZ, RZ, R192 ;  /* 0x000000ffff357224 */ /* 0x000fe200078e00c0 */
[----:B------:R-:W-:Y:S01]  /*7b20*/  DADD R6, R136, R6 ;  /* 0x0000000088067229 */ /* 0x000fe20000000006 */
[----:B------:R-:W-:Y:S01]  /*7b30*/  IMAD.MOV.U32 R13, RZ, RZ, R159 ;  /* 0x000000ffff0d7224 */ /* 0x000fe200078e009f */
[----:B------:R-:W-:Y:S01]  /*7b40*/  FSEL R186, R186, R15, P4 ;  /* 0x0000000fbaba7208 */ /* 0x000fe20002000000 */
[----:B------:R-:W-:Y:S01]  /*7b50*/  IMAD.MOV.U32 R59, RZ, RZ, R16 ;  /* 0x000000ffff3b7224 */ /* 0x000fe200078e0010 */
[----:B------:R-:W-:Y:S01]  /*7b60*/  @P3 LOP3.LUT R186, R15, 0x80000, RZ, 0xfc, !PT ;  /* 0x000800000fba3812 */ /* 0x000fe200078efcff */
[----:B------:R-:W-:Y:S01]  /*7b70*/  IMAD.MOV.U32 R15, RZ, RZ, R163 ;  /* 0x000000ffff0f7224 */ /* 0x000fe200078e00a3 */
[----:B------:R-:W-:Y:S01]  /*7b80*/  SEL R18, R53, R18, P4 ;  /* 0x0000001235127207 */ /* 0x000fe20002000000 */
[----:B------:R-:W-:Y:S01]  /*7b90*/  DSETP.MIN.AND P4, P1, R12, R4, PT ;  /* 0x000000040c00722a */ /* 0x000fe20003980000 */
[----:B------:R-:W-:Y:S01]  /*7ba0*/  @P5 LOP3.LUT R17, R9, 0x80000, RZ, 0xfc, !PT ;  /* 0x0008000009115812 */ /* 0x000fe200078efcff */
[----:B------:R-:W-:-:S02]  /*7bb0*/  IMAD.MOV.U32 R16, RZ, RZ, R172 ;  /* 0x000000ffff107224 */ /* 0x000fc400078e00ac */
[----:B------:R-:W-:Y:S01]  /*7bc0*/  IMAD.MOV.U32 R11, RZ, RZ, R173 ;  /* 0x000000ffff0b7224 */ /* 0x000fe200078e00ad */
[----:B------:R-:W-:Y:S01]  /*7bd0*/  DSETP.MIN.AND P3, P5, R14, R6, PT ;  /* 0x000000060e00722a */ /* 0x000fe20003d60000 */
[----:B------:R-:W-:Y:S01]  /*7be0*/  IMAD.MOV.U32 R43, RZ, RZ, R12 ;  /* 0x000000ffff2b7224 */ /* 0x000fe200078e000c */
[----:B------:R-:W-:Y:S01]  /*7bf0*/  SEL R16, R59, R16, P6 ;  /* 0x000000103b107207 */ /* 0x000fe20003000000 */
[----:B------:R-:W-:Y:S02]  /*7c00*/  IMAD.MOV.U32 R9, RZ, RZ, R13 ;  /* 0x000000ffff097224 */ /* 0x000fe400078e000d */
[----:B------:R-:W-:Y:S01]  /*7c10*/  IMAD.MOV.U32 R12, RZ, RZ, R14 ;  /* 0x000000ffff0c7224 */ /* 0x000fe200078e000e */
[----:B------:R-:W-:Y:S01]  /*7c20*/  MOV R14, R4 ;  /* 0x00000004000e7202 */ /* 0x000fe20000000f00 */
[----:B------:R-:W-:Y:S02]  /*7c30*/  IMAD.MOV.U32 R13, RZ, RZ, R6 ;  /* 0x000000ffff0d7224 */ /* 0x000fe400078e0006 */
[----:B------:R-:W-:Y:S01]  /*7c40*/  IMAD.MOV.U32 R4, RZ, RZ, R5 ;  /* 0x000000ffff047224 */ /* 0x000fe200078e0005 */
[C---:B0-----:R-:W-:Y:S01]  /*7c50*/  DADD R172, R140.reuse, R108 ;  /* 0x000000008cac7229 */ /* 0x041fe2000000006c */
[----:B------:R-:W-:Y:S01]  /*7c60*/  FSEL R5, R37, R11, P6 ;  /* 0x0000000b25057208 */ /* 0x000fe20003000000 */
[----:B------:R-:W-:Y:S01]  /*7c70*/  DADD R174, R140, R112 ;  /* 0x000000008cae7229 */ /* 0x000fe20000000070 */
[----:B------:R-:W-:Y:S01]  /*7c80*/  SEL R12, R12, R13, P3 ;  /* 0x0000000d0c0c7207 */ /* 0x000fe20001800000 */
[----:B------:R-:W-:Y:S01]  /*7c90*/  IMAD.MOV.U32 R188, RZ, RZ, R15 ;  /* 0x000000ffffbc7224 */ /* 0x000fe200078e000f */
[----:B------:R-:W-:Y:S01]  /*7ca0*/  FSEL R13, R9, R4, P4 ;  /* 0x00000004090d7208 */ /* 0x000fe20002000000 */
[----:B------:R-:W-:Y:S01]  /*7cb0*/  IMAD.MOV.U32 R6, RZ, RZ, R7 ;  /* 0x000000ffff067224 */ /* 0x000fe200078e0007 */
[----:B------:R-:W-:Y:S01]  /*7cc0*/  @P2 LOP3.LUT R5, R11, 0x80000, RZ, 0xfc, !PT ;  /* 0x000800000b052812 */ /* 0x000fe200078efcff */
[----:B------:R-:W-:Y:S01]  /*7cd0*/  IMAD.MOV.U32 R11, RZ, RZ, R155 ;  /* 0x000000ffff0b7224 */ /* 0x000fe200078e009b */
[----:B------:R-:W-:Y:S01]  /*7ce0*/  @P1 LOP3.LUT R13, R4, 0x80000, RZ, 0xfc, !PT ;  /* 0x00080000040d1812 */ /* 0x000fe200078efcff */
[----:B------:R-:W-:Y:S01]  /*7cf0*/  DSETP.MIN.AND P1, P2, R164, R172, PT ;  /* 0x000000aca400722a */ /* 0x000fe20003a20000 */
[----:B------:R-:W-:Y:S01]  /*7d00*/  IMAD.MOV.U32 R9, RZ, RZ, R172 ;  /* 0x000000ffff097224 */ /* 0x000fe200078e00ac */
[----:B------:R-:W-:Y:S01]  /*7d10*/  FSEL R188, R188, R6, P3 ;  /* 0x00000006bcbc7208 */ /* 0x000fe20001800000 */
[----:B------:R-:W-:Y:S01]  /*7d20*/  IMAD.MOV.U32 R15, RZ, RZ, R164 ;  /* 0x000000ffff0f7224 */ /* 0x000fe200078e00a4 */
[----:B------:R-:W-:Y:S01]  /*7d30*/  @P5 LOP3.LUT R188, R6, 0x80000, RZ, 0xfc, !PT ;  /* 0x0008000006bc5812 */ /* 0x000fe200078efcff */
[----:B------:R-:W-:Y:S01]  /*7d40*/  DADD R6, R140, R116 ;  /* 0x000000008c067229 */ /* 0x000fe20000000074 */
[----:B------:R-:W-:Y:S01]  /*7d50*/  IMAD.MOV.U32 R53, RZ, RZ, R165 ;  /* 0x000000ffff357224 */ /* 0x000fe200078e00a5 */
[----:B------:R-:W-:Y:S01]  /*7d60*/  DSETP.MIN.AND P5, P3, R10, R174, PT ;  /* 0x000000ae0a00722a */ /* 0x000fe20003ba0000 */
[----:B------:R-:W-:Y:S01]  /*7d70*/  IMAD.MOV.U32 R37, RZ, RZ, R173 ;  /* 0x000000ffff257224 */ /* 0x000fe200078e00ad */
[----:B------:R-:W-:Y:S01]  /*7d80*/  SEL R10, R15, R9, P1 ;  /* 0x000000090f0a7207 */ /* 0x000fe20000800000 */
[C---:B------:R-:W-:Y:S01]  /*7d90*/  DADD R164, R140.reuse, R120 ;  /* 0x000000008ca47229 */ /* 0x040fe20000000078 */
[----:B------:R-:W-:Y:S01]  /*7da0*/  IMAD.MOV.U32 R9, RZ, RZ, R153 ;  /* 0x000000ffff097224 */ /* 0x000fe200078e0099 */
[----:B------:R-:W-:Y:S01]  /*7db0*/  SEL R14, R43, R14, P4 ;  /* 0x0000000e2b0e7207 */ /* 0x000fe20002000000 */
[----:B------:R-:W-:Y:S01]  /*7dc0*/  IMAD.MOV.U32 R75, RZ, RZ, R174 ;  /* 0x000000ffff4b7224 */ /* 0x000fe200078e00ae */
[----:B------:R-:W-:Y:S01]  /*7dd0*/  DADD R172, R140, R124 ;  /* 0x000000008cac7229 */ /* 0x000fe2000000007c */
        /* <DEDUP_REMOVED lines=72> */
[----:B------:R-:W0:Y:S01]  /*8260*/  LDS.128 R144, [R234+0x430] ;  /* 0x00043000ea907984 */ /* 0x000e220000000c00 */
        /* <DEDUP_REMOVED lines=29> */
[----:B------:R-:W-:Y:S01]  /*8440*/  MOV R153, R63 ;  /* 0x0000003f00997202 */ /* 0x000fe20000000f00 */
[--C-:B------:R-:W-:Y:S01]  /*8450*/  DADD R166, R132, R142.reuse ;  /* 0x0000000084a67229 */ /* 0x100fe2000000008e */
[----:B------:R-:W-:Y:S01]  /*8460*/  IMAD.MOV.U32 R140, RZ, RZ, R172 ;  /* 0x000000ffff8c7224 */ /* 0x000fe200078e00ac */
[----:B------:R-:W-:Y:S01]  /*8470*/  @P2 LOP3.LUT R155, R43, 0x80000, RZ, 0xfc, !PT ;  /* 0x000800002b9b2812 */ /* 0x000fe200078efcff */
[----:B------:R-:W-:Y:S01]  /*8480*/  IMAD.MOV.U32 R37, RZ, RZ, R173 ;  /* 0x000000ffff257224 */ /* 0x000fe200078e00ad */
[----:B------:R-:W-:Y:S01]  /*8490*/  DADD R142, R136, R142 ;  /* 0x00000000888e7229 */ /* 0x000fe2000000008e */
        /* <DEDUP_REMOVED lines=12> */
[----:B0-----:R-:W-:Y:S01]  /*8560*/  DADD R178, R144, R108 ;  /* 0x0000000090b27229 */ /* 0x001fe2000000006c */
[----:B------:R-:W-:Y:S01]  /*8570*/  @P3 LOP3.LUT R187, R37, 0x80000, RZ, 0xfc, !PT ;  /* 0x0008000025bb3812 */ /* 0x000fe200078efcff */
[----:B------:R-:W-:Y:S01]  /*8580*/  IMAD.MOV.U32 R15, RZ, RZ, R103 ;  /* 0x000000ffff0f7224 */ /* 0x000fe200078e0067 */
[----:B------:R-:W-:Y:S01]  /*8590*/  DSETP.MIN.AND P3, P5, R106, R142, PT ;  /* 0x0000008e6a00722a */ /* 0x000fe20003d60000 */
[----:B------:R-:W-:Y:S01]  /*85a0*/  IMAD.MOV.U32 R63, RZ, RZ, R169 ;  /* 0x000000ffff3f7224 */ /* 0x000fe200078e00a9 */
[----:B------:R-:W-:Y:S01]  /*85b0*/  DADD R184, R144, R112 ;  /* 0x0000000090b87229 */ /* 0x000fe20000000070 */
[----:B------:R-:W-:Y:S01]  /*85c0*/  IMAD.MOV.U32 R43, RZ, RZ, R167 ;  /* 0x000000ffff2b7224 */ /* 0x000fe200078e00a7 */
[----:B------:R-:W-:Y:S01]  /*85d0*/  MOV R151, R212 ;  /* 0x000000d400977202 */ /* 0x000fe20000000f00 */
[----:B------:R-:W-:Y:S01]  /*85e0*/  IMAD.MOV.U32 R149, RZ, RZ, R214 ;  /* 0x000000ffff957224 */ /* 0x000fe200078e00d6 */
[----:B------:R-:W-:Y:S01]  /*85f0*/  FSEL R103, R59, R63, P6 ;  /* 0x0000003f3b677208 */ /* 0x000fe20003000000 */
        /* <DEDUP_REMOVED lines=8> */
[----:B------:R-:W-:Y:S01]  /*8680*/  DADD R180, R144, R116 ;  /* 0x0000000090b47229 */ /* 0x000fe20000000074 */
[----:B------:R-:W-:Y:S01]  /*8690*/  IMAD.MOV.U32 R75, RZ, RZ, R102 ;  /* 0x000000ffff4b7224 */ /* 0x000fe200078e0066 */
[----:B------:R-:W-:Y:S01]  /*86a0*/  MOV R106, R166 ;  /* 0x000000a6006a7202 */ /* 0x000fe20000000f00 */
[----:B------:R-:W-:Y:S01]  /*86b0*/  IMAD.MOV.U32 R102, RZ, RZ, R168 ;  /* 0x000000ffff667224 */ /* 0x000fe200078e00a8 */
[--C-:B------:R-:W-:Y:S01]  /*86c0*/  DADD R168, R108, R146.reuse ;  /* 0x000000006ca87229 */ /* 0x100fe20000000092 */
[----:B------:R-:W-:Y:S01]  /*86d0*/  IMAD.MOV.U32 R15, RZ, RZ, R179 ;  /* 0x000000ffff0f7224 */ /* 0x000fe200078e00b3 */
[----:B------:R-:W-:Y:S01]  /*86e0*/  DADD R166, R112, R146 ;  /* 0x0000000070a67229 */ /* 0x000fe20000000092 */
[----:B------:R-:W-:Y:S01]  /*86f0*/  FSEL R109, R37, R53, P3 ;  /* 0x00000035256d7208 */ /* 0x000fe20001800000 */
[----:B------:R-:W-:Y:S01]  /*8700*/  DADD R182, R144, R120 ;  /* 0x0000000090b67229 */ /* 0x000fe20000000078 */
[----:B------:R-:W-:Y:S01]  /*8710*/  SEL R108, R61, R77, P3 ;  /* 0x0000004d3d6c7207 */ /* 0x000fe20001800000 */
[----:B------:R-:W-:Y:S01]  /*8720*/  IMAD.MOV.U32 R112, RZ, RZ, R178 ;  /* 0x000000ffff707224 */ /* 0x000fe200078e00b2 */
[----:B------:R-:W-:Y:S01]  /*8730*/  @P5 LOP3.LUT R109, R53, 0x80000, RZ, 0xfc, !PT ;  /* 0x00080000356d5812 */ /* 0x000fe200078efcff */
[----:B------:R-:W-:Y:S01]  /*8740*/  IMAD.MOV.U32 R43, RZ, RZ, R148 ;  /* 0x000000ffff2b7224 */ /* 0x000fe200078e0094 */
[----:B------:R-:W-:Y:S01]  /*8750*/  DSETP.MIN.AND P5, P3, R150, R184, PT ;  /* 0x000000b89600722a */ /* 0x000fe20003ba0000 */
[----:B------:R-:W-:Y:S01]  /*8760*/  IMAD.MOV.U32 R113, RZ, RZ, R149 ;  /* 0x000000ffff717224 */ /* 0x000fe200078e0095 */
[----:B------:R-:W-:Y:S01]  /*8770*/  SEL R102, R65, R102, P6 ;  /* 0x0000006641667207 */ /* 0x000fe20003000000 */
        /* <DEDUP_REMOVED lines=16> */
[----:B------:R-:W-:Y:S01]  /*8880*/  DSETP.MIN.AND P5, P2, R100, R182, PT ;  /* 0x000000b66400722a */ /* 0x000fe20003aa0000 */
[----:B------:R-:W-:Y:S01]  /*8890*/  IMAD.MOV.U32 R63, RZ, RZ, R180 ;  /* 0x000000ffff3f7224 */ /* 0x000fe200078e00b4 */
[C---:B------:R-:W-:Y:S01]  /*88a0*/  DADD R174, R144.reuse, R128 ;  /* 0x0000000090ae7229 */ /* 0x040fe20000000080 */
        /* <DEDUP_REMOVED lines=21> */
[----:B------:R-:W-:Y:S01]  /*8a00*/  MOV R53, R97 ;  /* 0x0000006100357202 */ /* 0x000fe20000000f00 */
[----:B------:R-:W-:Y:S01]  /*8a10*/  IMAD.MOV.U32 R61, RZ, RZ, R96 ;  /* 0x000000ffff3d7224 */ /* 0x000fe200078e0060 */
[----:B------:R-:W-:Y:S01]  /*8a20*/  DSETP.MIN.AND P5, P1, R96, R174, PT ;  /* 0x000000ae6000722a */ /* 0x000fe200039a0000 */
[----:B------:R-:W-:Y:S01]  /*8a30*/  @P2 LOP3.LUT R99, R15, 0x80000, RZ, 0xfc, !PT ;  /* 0x000800000f632812 */ /* 0x000fe200078efcff */
        /* <DEDUP_REMOVED lines=11> */
[----:B------:R-:W-:Y:S01]  /*8af0*/  DADD R144, R116, R146 ;  /* 0x0000000074907229 */ /* 0x000fe20000000092 */
[----:B------:R-:W-:Y:S01]  /*8b00*/  IMAD.MOV.U32 R15, RZ, RZ, R173 ;  /* 0x000000ffff0f7224 */ /* 0x000fe200078e00ad */
[----:B------:R-:W-:Y:S01]  /*8b10*/  DSETP.MIN.AND P5, P3, R92, R170, PT ;  /* 0x000000aa5c00722a */ /* 0x000fe20003ba0000 */
[----:B------:R-:W-:Y:S01]  /*8b20*/  IMAD.MOV.U32 R63, RZ, RZ, R172 ;  /* 0x000000ffff3f7224 */ /* 0x000fe200078e00ac */
[----:B------:R-:W-:Y:S01]  /*8b30*/  DADD R142, R120, R146 ;  /* 0x00000000788e7229 */ /* 0x000fe20000000092 */
[----:B------:R-:W-:Y:S01]  /*8b40*/  IMAD.MOV.U32 R116, RZ, RZ, R170 ;  /* 0x000000ffff747224 */ /* 0x000fe200078e00aa */
[----:B------:R-:W-:Y:S01]  /*8b50*/  @P1 LOP3.LUT R95, R43, 0x80000, RZ, 0xfc, !PT ;  /* 0x000800002b5f1812 */ /* 0x000fe200078efcff */
[----:B------:R-:W-:Y:S01]  /*8b60*/  IMAD.MOV.U32 R37, RZ, RZ, R171 ;  /* 0x000000ffff257224 */ /* 0x000fe200078e00ab */
[----:B------:R-:W-:Y:S01]  /*8b70*/  MOV R120, R168 ;  /* 0x000000a800787202 */ /* 0x000fe20000000f00 */
[----:B------:R-:W-:Y:S01]  /*8b80*/  IMAD.MOV.U32 R59, RZ, RZ, R92 ;  /* 0x000000ffff3b7224 */ /* 0x000fe200078e005c */
[----:B------:R-:W-:Y:S01]  /*8b90*/  SEL R92, R75, R63, P2 ;  /* 0x0000003f4b5c7207 */ /* 0x000fe20001000000 */
        /* <DEDUP_REMOVED lines=11> */
[----:B------:R-:W-:Y:S01]  /*8c50*/  DSETP.MIN.AND P5, P4, R88, R166, PT ;  /* 0x000000a65800722a */ /* 0x000fe20003ca0000 */
[----:B------:R-:W-:Y:S01]  /*8c60*/  IMAD.MOV.U32 R59, RZ, RZ, R89 ;  /* 0x000000ffff3b7224 */ /* 0x000fe200078e0059 */
[----:B------:R-:W-:Y:S01]  /*8c70*/  DADD R124, R124, R146 ;  /* 0x000000007c7c7229 */ /* 0x000fe20000000092 */
[----:B------:R-:W0:Y:S01]  /*8c80*/  LDS.128 R88, [R234+0x600] ;  /* 0x00060000ea587984 */ /* 0x000e220000000c00 */
        /* <DEDUP_REMOVED lines=21> */
[--C-:B------:R-:W-:Y:S01]  /*8de0*/  DADD R128, R128, R146.reuse ;  /* 0x0000000080807229 */ /* 0x100fe20000000092 */
[----:B------:R-:W-:Y:S01]  /*8df0*/  @P4 LOP3.LUT R87, R15, 0x80000, RZ, 0xfc, !PT ;  /* 0x000800000f574812 */ /* 0x000fe200078efcff */
[----:B------:R-:W-:Y:S01]  /*8e00*/  DADD R132, R132, R146 ;  /* 0x0000000084847229 */ /* 0x000fe20000000092 */
[----:B------:R-:W-:Y:S01]  /*8e10*/  FSEL R85, R65, R37, P3 ;  /* 0x0000002541557208 */ /* 0x000fe20001800000 */
        /* <DEDUP_REMOVED lines=8> */
[----:B------:R-:W-:Y:S01]  /*8ea0*/  MOV R178, R66 ;  /* 0x0000004200b27202 */ /* 0x000fe20000000f00 */
[----:B------:R-:W-:-:S02]  /*8eb0*/  IMAD.MOV.U32 R53, RZ, RZ, R125 ;  /* 0x000000ffff357224 */ /* 0x000fc400078e007d */
        /* <DEDUP_REMOVED lines=15> */
[----:B------:R-:W-:Y:S01]  /*8fb0*/  IMAD.MOV.U32 R53, RZ, RZ, R136 ;  /* 0x000000ffff357224 */ /* 0x000fe200078e0088 */
[C---:B0-----:R-:W-:Y:S01]  /*8fc0*/  DADD R136, R88.reuse, R110 ;  /* 0x0000000058887229 */ /* 0x041fe2000000006e */
[----:B------:R-:W-:Y:S01]  /*8fd0*/  IMAD.MOV.U32 R15, RZ, RZ, R129 ;  /* 0x000000ffff0f7224 */ /* 0x000fe200078e0081 */
[----:B------:R-:W-:Y:S01]  /*8fe0*/  DADD R142, R88, R114 ;  /* 0x00000000588e7229 */ /* 0x000fe20000000072 */
[----:B------:R-:W-:Y:S01]  /*8ff0*/  IMAD.MOV.U32 R37, RZ, RZ, R77 ;  /* 0x000000ffff257224 */ /* 0x000fe200078e004d */
[----:B------:R-:W-:Y:S01]  /*9000*/  MOV R63, R45 ;  /* 0x0000002d003f7202 */ /* 0x000fe20000000f00 */
[----:B------:R-:W-:Y:S01]  /*9010*/  IMAD.MOV.U32 R73, RZ, RZ, R69 ;  /* 0x000000ffff497224 */ /* 0x000fe200078e0045 */
[----:B------:R-:W-:Y:S01]  /*9020*/  FSEL R77, R146, R15, P5 ;  /* 0x0000000f924d7208 */ /* 0x000fe20002800000 */
        /* <DEDUP_REMOVED lines=9> */
[----:B------:R-:W-:Y:S01]  /*90c0*/  IMAD.MOV.U32 R78, RZ, RZ, R132 ;  /* 0x000000ffff4e7224 */ /* 0x000fe200078e0084 */
[----:B------:R-:W-:Y:S01]  /*90d0*/  DADD R132, R88, R118 ;  /* 0x0000000058847229 */ /* 0x000fe20000000076 */
[----:B------:R-:W-:Y:S01]  /*90e0*/  FSEL R128, R128, R55, P3 ;  /* 0x0000003780807208 */ /* 0x000fe20001800000 */
[----:B------:R-:W-:Y:S01]  /*90f0*/  IMAD.MOV.U32 R148, RZ, RZ, R136 ;  /* 0x000000ffff947224 */ /* 0x000fe200078e0088 */
[----:B------:R-:W-:Y:S01]  /*9100*/  SEL R124, R125, R124, P5 ;  /* 0x0000007c7d7c7207 */ /* 0x000fe20002800000 */
[----:B------:R-:W-:Y:S01]  /*9110*/  IMAD.MOV.U32 R37, RZ, RZ, R137 ;  /* 0x000000ffff257224 */ /* 0x000fe200078e0089 */
        /* <DEDUP_REMOVED lines=15> */
[----:B------:R-:W-:Y:S01]  /*9210*/  MOV R150, R142 ;  /* 0x0000008e00967202 */ /* 0x000fe20000000f00 */
        /* <DEDUP_REMOVED lines=25> */
[----:B------:R-:W-:Y:S01]  /*93b0*/  IMAD.MOV.U32 R65, RZ, RZ, R39 ;  /* 0x000000ffff417224 */ /* 0x000fe200078e0027 */
[----:B------:R-:W-:Y:S01]  /*93c0*/  @P1 LOP3.LUT R69, R15, 0x80000, RZ, 0xfc, !PT ;  /* 0x000800000f451812 */ /* 0x000fe200078efcff */
[----:B------:R-:W-:Y:S01]  /*93d0*/  DADD R88, R88, R138 ;  /* 0x0000000058587229 */ /* 0x000fe2000000008a */
[----:B------:R-:W-:Y:S01]  /*93e0*/  FSEL R133, R142, R37, P5 ;  /* 0x000000258e857208 */ /* 0x000fe20002800000 */
        /* <DEDUP_REMOVED lines=10> */
[----:B------:R-:W-:Y:S01]  /*9490*/  IMAD.MOV.U32 R15, RZ, RZ, R75 ;  /* 0x000000ffff0f7224 */ /* 0x000fe200078e004b */
[----:B------:R-:W-:Y:S01]  /*94a0*/  @P3 LOP3.LUT R145, R43, 0x80000, RZ, 0xfc, !PT ;  /* 0x000800002b913812 */ /* 0x000fe200078efcff */
[----:B------:R-:W-:Y:S01]  /*94b0*/  IMAD.MOV.U32 R142, RZ, RZ, R63 ;  /* 0x000000ffff8e7224 */ /* 0x000fe200078e003f */
        /* <DEDUP_REMOVED lines=13> */
[----:B------:R-:W-:Y:S01]  /*9590*/  DSETP.MIN.AND P2, P1, R56, R60, PT ;  /* 0x0000003c3800722a */ /* 0x000fe20003940000 */
[----:B------:R-:W-:Y:S01]  /*95a0*/  IMAD.MOV.U32 R39, RZ, RZ, R89 ;  /* 0x000000ffff277224 */ /* 0x000fe200078e0059 */
[----:B------:R-:W-:Y:S01]  /*95b0*/  @P4 LOP3.LUT R175, R37, 0x80000, RZ, 0xfc, !PT ;  /* 0x0008000025af4812 */ /* 0x000fe200078efcff */
[----:B------:R-:W-:Y:S01]  /*95c0*/  IMAD.MOV.U32 R0, RZ, RZ, R67 ;  /* 0x000000ffff007224 */ /* 0x000fe200078e0043 */
[----:B------:R-:W-:Y:S01]  /*95d0*/  SEL R178, R178, R179, P5 ;  /* 0x000000b3b2b27207 */ /* 0x000fe20002800000 */
[----:B------:R-:W-:Y:S01]  /*95e0*/  IMAD.MOV.U32 R59, RZ, RZ, R216 ;  /* 0x000000ffff3b7224 */ /* 0x000fe200078e00d8 */
[C---:B------:R-:W-:Y:S01]  /*95f0*/  DADD R62, R90.reuse, R118 ;  /* 0x000000005a3e7229 */ /* 0x040fe20000000076 */
[----:B------:R-:W-:Y:S01]  /*9600*/  IMAD.MOV.U32 R88, RZ, RZ, R60 ;  /* 0x000000ffff587224 */ /* 0x000fe200078e003c */
[----:B------:R-:W-:Y:S01]  /*9610*/  FSEL R179, R0, R39, P5 ;  /* 0x0000002700b37208 */ /* 0x000fe20002800000 */
[----:B------:R-:W-:Y:S01]  /*9620*/  IMAD.MOV.U32 R15, RZ, RZ, R61 ;  /* 0x000000ffff0f7224 */ /* 0x000fe200078e003d */
[----:B------:R-:W-:Y:S01]  /*9630*/  DADD R60, R90, R122 ;  /* 0x000000005a3c7229 */ /* 0x000fe2000000007a */
[----:B------:R-:W-:Y:S01]  /*9640*/  IMAD.MOV.U32 R66, RZ, RZ, R57 ;  /* 0x000000ffff427224 */ /* 0x000fe200078e0039 */
        /* <DEDUP_REMOVED lines=20> */
[C---:B------:R-:W-:Y:S01]  /*9790*/  DADD R64, R90.reuse, R126 ;  /* 0x000000005a407229 */ /* 0x040fe2000000007e */
[----:B------:R-:W0:Y:S01]  /*97a0*/  LDS.128 R52, [R234+0x610] ;  /* 0x00061000ea347984 */ /* 0x000e220000000c00 */
[----:B------:R-:W-:Y:S01]  /*97b0*/  IMAD.MOV.U32 R45, RZ, RZ, R62 ;  /* 0x000000ffff2d7224 */ /* 0x000fe200078e003e */
[----:B------:R-:W-:Y:S01]  /*97c0*/  @P4 LOP3.LUT R59, R37, 0x80000, RZ, 0xfc, !PT ;  /* 0x00080000253b4812 */ /* 0x000fe200078efcff */
[----:B------:R-:W-:Y:S01]  /*97d0*/  IMAD.MOV.U32 R39, RZ, RZ, R63 ;  /* 0x000000ffff277224 */ /* 0x000fe200078e003f */
[----:B------:R-:W-:Y:S01]  /*97e0*/  DADD R62, R90, R130 ;  /* 0x000000005a3e7229 */ /* 0x000fe20000000082 */
        /* <DEDUP_REMOVED lines=11> */
[----:B------:R-:W-:Y:S01]  /*98a0*/  IMAD.MOV.U32 R37, RZ, RZ, R65 ;  /* 0x000000ffff257224 */ /* 0x000fe200078e0041 */
[----:B------:R-:W-:Y:S01]  /*98b0*/  DADD R64, R90, R134 ;  /* 0x000000005a407229 */ /* 0x000fe20000000086 */
[----:B------:R-:W-:Y:S01]  /*98c0*/  SEL R48, R142, R45, P4 ;  /* 0x0000002d8e307207 */ /* 0x000fe20002000000 */
        /* <DEDUP_REMOVED lines=16> */
[----:B------:R-:W-:Y:S01]  /*99d0*/  @P2 LOP3.LUT R45, R39, 0x80000, RZ, 0xfc, !PT ;  /* 0x00080000272d2812 */ /* 0x000fe200078efcff */
[----:B------:R-:W-:Y:S01]  /*99e0*/  IMAD.MOV.U32 R39, RZ, RZ, R190 ;  /* 0x000000ffff277224 */ /* 0x000fe200078e00be */
[----:B------:R-:W-:Y:S01]  /*99f0*/  @P3 LOP3.LUT R63, R37, 0x80000, RZ, 0xfc, !PT ;  /* 0x00080000253f3812 */ /* 0x000fe200078efcff */
[----:B------:R-:W-:Y:S01]  /*9a00*/  DSETP.MIN.AND P3, P5, R46, R90, PT ;  /* 0x0000005a2e00722a */ /* 0x000fe20003d60000 */
[----:B------:R-:W-:Y:S01]  /*9a10*/  FSEL R167, R167, R65, P4 ;  /* 0x00000041a7a77208 */ /* 0x000fe20002000000 */
[C---:B0-----:R-:W-:Y:S01]  /*9a20*/  DADD R66, R52.reuse, R110 ;  /* 0x0000000034427229 */ /* 0x041fe2000000006e */
[----:B------:R-:W-:Y:S01]  /*9a30*/  @P1 LOP3.LUT R167, R65, 0x80000, RZ, 0xfc, !PT ;  /* 0x0008000041a71812 */ /* 0x000fe200078efcff */
[----:B------:R-:W-:Y:S01]  /*9a40*/  IMAD.MOV.U32 R37, RZ, RZ, R90 ;  /* 0x000000ffff257224 */ /* 0x000fe200078e005a */
[----:B------:R-:W-:Y:S01]  /*9a50*/  DADD R74, R52, R114 ;  /* 0x00000000344a7229 */ /* 0x000fe20000000072 */
[----:B------:R-:W-:Y:S01]  /*9a60*/  IMAD.MOV.U32 R171, RZ, RZ, R47 ;  /* 0x000000ffffab7224 */ /* 0x000fe200078e002f */
[----:B------:R-:W-:Y:S01]  /*9a70*/  MOV R15, R44 ;  /* 0x0000002c000f7202 */ /* 0x000fe20000000f00 */
[----:B------:R-:W-:Y:S01]  /*9a80*/  IMAD.MOV.U32 R44, RZ, RZ, R64 ;  /* 0x000000ffff2c7224 */ /* 0x000fe200078e0040 */
[----:B------:R-:W-:Y:S01]  /*9a90*/  SEL R174, R174, R37, P3 ;  /* 0x00000025aeae7207 */ /* 0x000fe20001800000 */
[----:B------:R-:W-:Y:S01]  /*9aa0*/  DSETP.MIN.AND P1, P2, R38, R66, PT ;  /* 0x000000422600722a */ /* 0x000fe20003a20000 */
[----:B------:R-:W-:Y:S01]  /*9ab0*/  IMAD.MOV.U32 R172, RZ, RZ, R38 ;  /* 0x000000ffffac7224 */ /* 0x000fe200078e0026 */
[----:B------:R-:W-:Y:S01]  /*9ac0*/  DADD R64, R52, R118 ;  /* 0x0000000034407229 */ /* 0x000fe20000000076 */
[----:B------:R-:W-:Y:S01]  /*9ad0*/  IMAD.MOV.U32 R173, RZ, RZ, R66 ;  /* 0x000000ffffad7224 */ /* 0x000fe200078e0042 */
[----:B------:R-:W-:Y:S01]  /*9ae0*/  FSEL R171, R171, R91, P3 ;  /* 0x0000005babab7208 */ /* 0x000fe20001800000 */
[----:B------:R-:W-:Y:S01]  /*9af0*/  IMAD.MOV.U32 R136, RZ, RZ, R62 ;  /* 0x000000ffff887224 */ /* 0x000fe200078e003e */
[----:B------:R-:W-:Y:S01]  /*9b00*/  MOV R62, R39 ;  /* 0x00000027003e7202 */ /* 0x000fe20000000f00 */
        /* <DEDUP_REMOVED lines=31> */
[----:B------:R-:W-:Y:S01]  /*9d00*/  DADD R40, R52, R130 ;  /* 0x0000000034287229 */ /* 0x000fe20000000082 */
[----:B------:R-:W-:Y:S01]  /*9d10*/  FSEL R37, R62, R15, P4 ;  /* 0x0000000f3e257208 */ /* 0x000fe20002000000 */
        /* <DEDUP_REMOVED lines=29> */
[----:B------:R-:W-:Y:S01]  /*9ef0*/  MOV R25, R28 ;  /* 0x0000001c00197202 */ /* 0x000fe20000000f00 */
[----:B------:R-:W-:Y:S01]  /*9f00*/  DSETP.MIN.AND P5, P3, R28, R52, PT ;  /* 0x000000341c00722a */ /* 0x000fe20003ba0000 */
[----:B------:R-:W-:Y:S01]  /*9f10*/  IMAD.MOV.U32 R47, RZ, RZ, R43 ;  /* 0x000000ffff2f7224 */ /* 0x000fe200078e002b */
[----:B------:R-:W-:Y:S01]  /*9f20*/  SEL R28, R27, R66, P2 ;  /* 0x000000421b1c7207 */ /* 0x000fe20001000000 */
[----:B------:R-:W-:Y:S01]  /*9f30*/  IMAD.MOV.U32 R27, RZ, RZ, R23 ;  /* 0x000000ffff1b7224 */ /* 0x000fe200078e0017 */
[----:B------:R-:W-:Y:S01]  /*9f40*/  @P1 LOP3.LUT R31, R15, 0x80000, RZ, 0xfc, !PT ;  /* 0x000800000f1f1812 */ /* 0x000fe200078efcff */
        /* <DEDUP_REMOVED lines=10> */
[----:B------:R-:W-:-:S02]  /*9ff0*/  IMAD.MOV.U32 R88, RZ, RZ, R40 ;  /* 0x000000ffff587224 */ /* 0x000fc400078e0028 */
        /* <DEDUP_REMOVED lines=23> */
[----:B------:R-:W-:Y:S01]  /*a170*/  DADD R52, R54, R126 ;  /* 0x0000000036347229 */ /* 0x000fe2000000007e */
[----:B------:R-:W-:Y:S01]  /*a180*/  IMAD.MOV.U32 R88, RZ, RZ, R20 ;  /* 0x000000ffff587224 */ /* 0x000fe200078e0014 */
[----:B------:R-:W-:Y:S01]  /*a190*/  DSETP.MIN.AND P1, P5, R20, R42, PT ;  /* 0x0000002a1400722a */ /* 0x000fe20003d20000 */
[----:B------:R-:W-:Y:S01]  /*a1a0*/  IMAD.MOV.U32 R74, RZ, RZ, R21 ;  /* 0x000000ffff4a7224 */ /* 0x000fe200078e0015 */
[----:B------:R-:W-:Y:S01]  /*a1b0*/  @P4 LOP3.LUT R41, R47, 0x80000, RZ, 0xfc, !PT ;  /* 0x000800002f294812 */ /* 0x000fe200078efcff */
[----:B------:R-:W0:Y:S01]  /*a1c0*/  LDS.128 R20, [R234+0x620] ;  /* 0x00062000ea147984 */ /* 0x000e220000000c00 */
[----:B------:R-:W-:Y:S01]  /*a1d0*/  IMAD.MOV.U32 R57, RZ, RZ, R42 ;  /* 0x000000ffff397224 */ /* 0x000fe200078e002a */
[----:B------:R-:W-:Y:S01]  /*a1e0*/  SEL R42, R19, R64, P3 ;  /* 0x00000040132a7207 */ /* 0x000fe20001800000 */
[----:B------:R-:W-:Y:S01]  /*a1f0*/  DADD R64, R54, R130 ;  /* 0x0000000036407229 */ /* 0x000fe20000000082 */
[----:B------:R-:W-:Y:S01]  /*a200*/  IMAD.MOV.U32 R19, RZ, RZ, R186 ;  /* 0x000000ffff137224 */ /* 0x000fe200078e00ba */
[----:B------:R-:W-:Y:S01]  /*a210*/  MOV R170, R52 ;  /* 0x0000003400aa7202 */ /* 0x000fe20000000f00 */
[----:B------:R-:W-:-:S02]  /*a220*/  IMAD.MOV.U32 R17, RZ, RZ, R5 ;  /* 0x000000ffff117224 */ /* 0x000fc400078e0005 */
        /* <DEDUP_REMOVED lines=8> */
[C---:B------:R-:W-:Y:S01]  /*a2b0*/  DADD R52, R54.reuse, R134 ;  /* 0x0000000036347229 */ /* 0x040fe20000000086 */
[----:B------:R-:W-:Y:S01]  /*a2c0*/  @P5 LOP3.LUT R17, R15, 0x80000, RZ, 0xfc, !PT ;  /* 0x000800000f115812 */ /* 0x000fe200078efcff */
[----:B------:R-:W-:Y:S01]  /*a2d0*/  IMAD.MOV.U32 R67, RZ, RZ, R18 ;  /* 0x000000ffff437224 */ /* 0x000fe200078e0012 */
[----:B------:R-:W-:Y:S01]  /*a2e0*/  DADD R54, R54, R138 ;  /* 0x0000000036367229 */ /* 0x000fe2000000008a */
[----:B------:R-:W-:-:S02]  /*a2f0*/  IMAD.MOV.U32 R66, RZ, RZ, R19 ;  /* 0x000000ffff427224 */ /* 0x000fc400078e0013 */
[----:B------:R-:W-:Y:S01]  /*a300*/  IMAD.MOV.U32 R15, RZ, RZ, R13 ;  /* 0x000000ffff0f7224 */ /* 0x000fe200078e000d */
[----:B------:R-:W-:Y:S01]  /*a310*/  SEL R170, R67, R170, P4 ;  /* 0x000000aa43aa7207 */ /* 0x000fe20002000000 */
        /* <DEDUP_REMOVED lines=10> */
[----:B------:R-:W-:Y:S01]  /*a3c0*/  IMAD.MOV.U32 R14, RZ, RZ, R52 ;  /* 0x000000ffff0e7224 */ /* 0x000fe200078e0034 */
[----:B------:R-:W-:Y:S01]  /*a3d0*/  MOV R66, R4 ;  /* 0x0000000400427202 */ /* 0x000fe20000000f00 */
[----:B------:R-:W-:-:S02]  /*a3e0*/  IMAD.MOV.U32 R12, RZ, RZ, R54 ;  /* 0x000000ffff0c7224 */ /* 0x000fc400078e0036 */
[----:B------:R-:W-:Y:S01]  /*a3f0*/  IMAD.MOV.U32 R52, RZ, RZ, R55 ;  /* 0x000000ffff347224 */ /* 0x000fe200078e0037 */
[----:B------:R-:W-:Y:S01]  /*a400*/  SEL R14, R57, R14, P4 ;  /* 0x0000000e390e7207 */ /* 0x000fe20002000000 */
[C---:B0-----:R-:W-:Y:S01]  /*a410*/  DADD R54, R20.reuse, R110 ;  /* 0x0000000014367229 */ /* 0x041fe2000000006e */
[----:B------:R-:W-:Y:S01]  /*a420*/  IMAD.MOV.U32 R169, RZ, RZ, R13 ;  /* 0x000000ffffa97224 */ /* 0x000fe200078e000d */
[----:B------:R-:W-:Y:S01]  /*a430*/  SEL R12, R15, R12, P3 ;  /* 0x0000000c0f0c7207 */ /* 0x000fe20001800000 */
[----:B------:R-:W-:Y:S01]  /*a440*/  IMAD.MOV.U32 R5, RZ, RZ, R64 ;  /* 0x000000ffff057224 */ /* 0x000fe200078e0040 */
[----:B------:R-:W-:Y:S01]  /*a450*/  FSEL R13, R62, R65, P6 ;  /* 0x000000413e0d7208 */ /* 0x000fe20003000000 */
[----:B------:R-:W-:Y:S01]  /*a460*/  IMAD.MOV.U32 R182, RZ, RZ, R11 ;  /* 0x000000ffffb67224 */ /* 0x000fe200078e000b */
[----:B------:R-:W-:Y:S01]  /*a470*/  FSEL R15, R51, R53, P4 ;  /* 0x00000035330f7208 */ /* 0x000fe20002000000 */
[----:B------:R-:W-:Y:S01]  /*a480*/  IMAD.MOV.U32 R168, RZ, RZ, R10 ;  /* 0x000000ffffa87224 */ /* 0x000fe200078e000a */
[----:B------:R-:W-:Y:S01]  /*a490*/  @P2 LOP3.LUT R13, R65, 0x80000, RZ, 0xfc, !PT ;  /* 0x00080000410d2812 */ /* 0x000fe200078efcff */
[----:B------:R-:W-:Y:S01]  /*a4a0*/  DADD R64, R20, R114 ;  /* 0x0000000014407229 */ /* 0x000fe20000000072 */
[----:B------:R-:W-:Y:S01]  /*a4b0*/  @P1 LOP3.LUT R15, R53, 0x80000, RZ, 0xfc, !PT ;  /* 0x00080000350f1812 */ /* 0x000fe200078efcff */
[----:B------:R-:W-:Y:S01]  /*a4c0*/  DSETP.MIN.AND P1, P2, R10, R54, PT ;  /* 0x000000360a00722a */ /* 0x000fe20003a20000 */
[----:B------:R-:W-:Y:S01]  /*a4d0*/  FSEL R169, R169, R52, P3 ;  /* 0x00000034a9a97208 */ /* 0x000fe20001800000 */
[----:B------:R-:W-:Y:S01]  /*a4e0*/  IMAD.MOV.U32 R47, RZ, RZ, R54 ;  /* 0x000000ffff2f7224 */ /* 0x000fe200078e0036 */
[----:B------:R-:W-:Y:S01]  /*a4f0*/  @P5 LOP3.LUT R169, R52, 0x80000, RZ, 0xfc, !PT ;  /* 0x0008000034a95812 */ /* 0x000fe200078efcff */
[----:B------:R-:W-:Y:S01]  /*a500*/  DADD R52, R20, R118 ;  /* 0x0000000014347229 */ /* 0x000fe20000000076 */
[----:B------:R-:W-:Y:S01]  /*a510*/  SEL R18, R18, R5, P6 ;  /* 0x0000000512127207 */ /* 0x000fe20003000000 */
[----:B------:R-:W-:Y:S01]  /*a520*/  IMAD.MOV.U32 R5, RZ, RZ, R55 ;  /* 0x000000ffff057224 */ /* 0x000fe200078e0037 */
[----:B------:R-:W-:Y:S01]  /*a530*/  DSETP.MIN.AND P5, P3, R8, R64, PT ;  /* 0x000000400800722a */ /* 0x000fe20003ba0000 */
[----:B------:R-:W-:Y:S01]  /*a540*/  IMAD.MOV.U32 R10, RZ, RZ, R8 ;  /* 0x000000ffff0a7224 */ /* 0x000fe200078e0008 */
[----:B------:R-:W-:Y:S01]  /*a550*/  MOV R11, R64 ;  /* 0x00000040000b7202 */ /* 0x000fe20000000f00 */
[----:B------:R-:W-:Y:S01]  /*a560*/  IMAD.MOV.U32 R55, RZ, RZ, R9 ;  /* 0x000000ffff377224 */ /* 0x000fe200078e0009 */
[----:B------:R-:W-:Y:S01]  /*a570*/  DADD R8, R20, R122 ;  /* 0x0000000014087229 */ /* 0x000fe2000000007a */
[----:B------:R-:W-:Y:S01]  /*a580*/  FSEL R182, R182, R5, P1 ;  /* 0x00000005b6b67208 */ /* 0x000fe20000800000 */
[----:B------:R-:W-:Y:S01]  /*a590*/  IMAD.MOV.U32 R54, RZ, RZ, R65 ;  /* 0x000000ffff367224 */ /* 0x000fe200078e0041 */
[----:B------:R-:W-:Y:S01]  /*a5a0*/  SEL R168, R168, R47, P1 ;  /* 0x0000002fa8a87207 */ /* 0x000fe20000800000 */
[----:B------:R-:W-:Y:S01]  /*a5b0*/  IMAD.MOV.U32 R74, RZ, RZ, R6 ;  /* 0x000000ffff4a7224 */ /* 0x000fe200078e0006 */
[----:B------:R-:W-:Y:S01]  /*a5c0*/  @P2 LOP3.LUT R182, R5, 0x80000, RZ, 0xfc, !PT ;  /* 0x0008000005b62812 */ /* 0x000fe200078efcff */
[----:B------:R-:W-:Y:S01]  /*a5d0*/  DSETP.MIN.AND P4, P1, R6, R52, PT ;  /* 0x000000340600722a */ /* 0x000fe20003980000 */
[----:B------:R-:W-:Y:S01]  /*a5e0*/  IMAD.MOV.U32 R5, RZ, RZ, R165 ;  /* 0x000000ffff057224 */ /* 0x000fe200078e00a5 */
[----:B------:R-:W-:Y:S01]  /*a5f0*/  SEL R6, R10, R11, P5 ;  /* 0x0000000b0a067207 */ /* 0x000fe20002800000 */
        /* <DEDUP_REMOVED lines=15> */
[----:B------:R-:W-:Y:S01]  /*a6f0*/  @P1 LOP3.LUT R5, R51, 0x80000, RZ, 0xfc, !PT ;  /* 0x0008000033051812 */ /* 0x000fe200078efcff */
[----:B------:R-:W-:Y:S01]  /*a700*/  IMAD.MOV.U32 R52, RZ, RZ, R11 ;  /* 0x000000ffff347224 */ /* 0x000fe200078e000b */
[C---:B------:R-:W-:Y:S01]  /*a710*/  DADD R10, R20.reuse, R134 ;  /* 0x00000000140a7229 */ /* 0x040fe20000000086 */
        /* <DEDUP_REMOVED lines=27> */
[C---:B------:R-:W-:Y:S01]  /*a8d0*/  DADD R52, R22.reuse, R110 ;  /* 0x0000000016347229 */ /* 0x040fe2000000006e */
[----:B------:R-:W-:Y:S01]  /*a8e0*/  IMAD.MOV.U32 R159, RZ, RZ, R157 ;  /* 0x000000ffff9f7224 */ /* 0x000fe200078e009d */
[----:B------:R-:W-:Y:S01]  /*a8f0*/  DADD R54, R22, R114 ;  /* 0x0000000016367229 */ /* 0x000fe20000000072 */
[----:B------:R-:W-:Y:S01]  /*a900*/  IMAD.MOV.U32 R74, RZ, RZ, R21 ;  /* 0x000000ffff4a7224 */ /* 0x000fe200078e0015 */
[----:B------:R-:W-:Y:S01]  /*a910*/  FSEL R21, R64, R57, P2 ;  /* 0x0000003940157208 */ /* 0x000fe20001000000 */
        /* <DEDUP_REMOVED lines=8> */
[----:B------:R-:W-:Y:S01]  /*a9a0*/  DSETP.MIN.AND P2, P1, R158, R52, PT ;  /* 0x000000349e00722a */ /* 0x000fe20003940000 */
[----:B------:R-:W-:Y:S01]  /*a9b0*/  MOV R47, R53 ;  /* 0x00000035002f7202 */ /* 0x000fe20000000f00 */
[----:B------:R-:W-:Y:S01]  /*a9c0*/  IMAD.MOV.U32 R90, RZ, RZ, R54 ;  /* 0x000000ffff5a7224 */ /* 0x000fe200078e0036 */
[----:B------:R-:W-:Y:S01]  /*a9d0*/  DSETP.MIN.AND P5, P4, R156, R54, PT ;  /* 0x000000369c00722a */ /* 0x000fe20003ca0000 */
[----:B------:R-:W-:Y:S01]  /*a9e0*/  IMAD.MOV.U32 R57, RZ, RZ, R55 ;  /* 0x000000ffff397224 */ /* 0x000fe200078e0037 */
[----:B------:R-:W-:Y:S01]  /*a9f0*/  DADD R66, R22, R118 ;  /* 0x0000000016427229 */ /* 0x000fe20000000076 */
[----:B------:R-:W0:Y:S01]  /*aa00*/  LDS.128 R52, [R234+0x630] ;  /* 0x00063000ea347984 */ /* 0x000e220000000c00 */
[----:B------:R-:W-:Y:S01]  /*aa10*/  IMAD.MOV.U32 R75, RZ, RZ, R158 ;  /* 0x000000ffff4b7224 */ /* 0x000fe200078e009e */
[----:B------:R-:W-:Y:S01]  /*aa20*/  @P3 LOP3.LUT R65, R74, 0x80000, RZ, 0xfc, !PT ;  /* 0x000800004a413812 */ /* 0x000fe200078efcff */
[----:B------:R-:W-:-:S02]  /*aa30*/  IMAD.MOV.U32 R88, RZ, RZ, R159 ;  /* 0x000000ffff587224 */ /* 0x000fc400078e009f */
[----:B------:R-:W-:Y:S01]  /*aa40*/  IMAD.MOV.U32 R91, RZ, RZ, R156 ;  /* 0x000000ffff5b7224 */ /* 0x000fe200078e009c */
[----:B------:R-:W-:Y:S01]  /*aa50*/  SEL R64, R75, R136, P2 ;  /* 0x000000884b407207 */ /* 0x000fe20001000000 */
[----:B------:R-:W-:Y:S01]  /*aa60*/  DADD R74, R22, R122 ;  /* 0x00000000164a7229 */ /* 0x000fe2000000007a */
[----:B------:R-:W-:Y:S01]  /*aa70*/  FSEL R165, R88, R47, P2 ;  /* 0x0000002f58a57208 */ /* 0x000fe20001000000 */
[----:B------:R-:W-:Y:S01]  /*aa80*/  IMAD.MOV.U32 R51, RZ, RZ, R157 ;  /* 0x000000ffff337224 */ /* 0x000fe200078e009d */
[----:B------:R-:W-:Y:S01]  /*aa90*/  DSETP.MIN.AND P3, P2, R154, R66, PT ;  /* 0x000000429a00722a */ /* 0x000fe20003a60000 */
[----:B------:R-:W-:Y:S01]  /*aaa0*/  IMAD.MOV.U32 R166, RZ, RZ, R66 ;  /* 0x000000ffffa67224 */ /* 0x000fe200078e0042 */
[----:B------:R-:W-:Y:S01]  /*aab0*/  SEL R66, R91, R90, P5 ;  /* 0x0000005a5b427207 */ /* 0x000fe20002800000 */
[----:B------:R-:W-:Y:S01]  /*aac0*/  DADD R90, R22, R126 ;  /* 0x00000000165a7229 */ /* 0x000fe2000000007e */
[----:B------:R-:W-:Y:S01]  /*aad0*/  IMAD.MOV.U32 R125, RZ, RZ, R67 ;  /* 0x000000ffff7d7224 */ /* 0x000fe200078e0043 */
[----:B------:R-:W-:Y:S01]  /*aae0*/  @P1 LOP3.LUT R165, R47, 0x80000, RZ, 0xfc, !PT ;  /* 0x000800002fa51812 */ /* 0x000fe200078efcff */
        /* <DEDUP_REMOVED lines=16> */
[----:B------:R-:W-:Y:S01]  /*abf0*/  DSETP.MIN.AND P6, P2, R102, R88, PT ;  /* 0x000000586600722a */ /* 0x000fe20003ac0000 */
[----:B------:R-:W-:Y:S01]  /*ac00*/  IMAD.MOV.U32 R180, RZ, RZ, R141 ;  /* 0x000000ffffb47224 */ /* 0x000fe200078e008d */
[----:B------:R-:W-:Y:S01]  /*ac10*/  FSEL R75, R136, R47, P5 ;  /* 0x0000002f884b7208 */ /* 0x000fe20002800000 */
[----:B------:R-:W-:Y:S01]  /*ac20*/  DADD R22, R22, R138 ;  /* 0x0000000016167229 */ /* 0x000fe2000000008a */
[----:B------:R-:W-:Y:S01]  /*ac30*/  SEL R164, R143, R164, P4 ;  /* 0x000000a48fa47207 */ /* 0x000fe20002000000 */
[----:B------:R-:W-:Y:S01]  /*ac40*/  IMAD.MOV.U32 R129, RZ, RZ, R74 ;  /* 0x000000ffff817224 */ /* 0x000fe200078e004a */
[----:B------:R-:W-:Y:S01]  /*ac50*/  @P1 LOP3.LUT R75, R47, 0x80000, RZ, 0xfc, !PT ;  /* 0x000800002f4b1812 */ /* 0x000fe200078efcff */
[----:B------:R-:W-:Y:S01]  /*ac60*/  IMAD.MOV.U32 R142, RZ, RZ, R152 ;  /* 0x000000ffff8e7224 */ /* 0x000fe200078e0098 */
[----:B------:R-:W-:Y:S01]  /*ac70*/  FSEL R180, R180, R57, P4 ;  /* 0x00000039b4b47208 */ /* 0x000fe20002000000 */
[----:B------:R-:W-:Y:S01]  /*ac80*/  DSETP.MIN.AND P4, P1, R106, R90, PT ;  /* 0x0000005a6a00722a */ /* 0x000fe20003980000 */
[----:B------:R-:W-:Y:S01]  /*ac90*/  IMAD.MOV.U32 R51, RZ, RZ, R103 ;  /* 0x000000ffff337224 */ /* 0x000fe200078e0067 */
[----:B------:R-:W-:Y:S01]  /*aca0*/  @P3 LOP3.LUT R180, R57, 0x80000, RZ, 0xfc, !PT ;  /* 0x0008000039b43812 */ /* 0x000fe200078efcff */
[----:B0-----:R-:W-:Y:S01]  /*acb0*/  DADD R102, R52, R110 ;  /* 0x0000000034667229 */ /* 0x001fe2000000006e */
[----:B------:R-:W-:Y:S01]  /*acc0*/  SEL R74, R142, R129, P5 ;  /* 0x000000818e4a7207 */ /* 0x000fe20002800000 */
[----:B------:R-:W-:Y:S01]  /*acd0*/  DSETP.MIN.AND P3, P5, R108, R22, PT ;  /* 0x000000166c00722a */ /* 0x000fe20003d60000 */
[----:B------:R-:W-:Y:S01]  /*ace0*/  IMAD.MOV.U32 R47, RZ, RZ, R107 ;  /* 0x000000ffff2f7224 */ /* 0x000fe200078e006b */
[C---:B------:R-:W-:Y:S01]  /*acf0*/  DADD R146, R52.reuse, R118 ;  /* 0x0000000034927229 */ /* 0x040fe20000000076 */
[----:B------:R-:W-:Y:S01]  /*ad00*/  IMAD.MOV.U32 R125, RZ, RZ, R91 ;  /* 0x000000ffff7d7224 */ /* 0x000fe200078e005b */
[C---:B------:R-:W-:Y:S01]  /*ad10*/  DADD R142, R52.reuse, R122 ;  /* 0x00000000348e7229 */ /* 0x040fe2000000007a */
[----:B------:R-:W-:Y:S01]  /*ad20*/  IMAD.MOV.U32 R129, RZ, RZ, R23 ;  /* 0x000000ffff817224 */ /* 0x000fe200078e0017 */
[----:B------:R-:W-:Y:S01]  /*ad30*/  FSEL R23, R51, R89, P6 ;  /* 0x0000005933177208 */ /* 0x000fe20003000000 */
[----:B------:R-:W-:Y:S01]  /*ad40*/  IMAD.MOV.U32 R136, RZ, RZ, R108 ;  /* 0x000000ffff887224 */ /* 0x000fe200078e006c */
[----:B------:R-:W-:Y:S01]  /*ad50*/  @P2 LOP3.LUT R23, R89, 0x80000, RZ, 0xfc, !PT ;  /* 0x0008000059172812 */ /* 0x000fe200078efcff */
[----:B------:R-:W-:Y:S01]  /*ad60*/  IMAD.MOV.U32 R108, RZ, RZ, R88 ;  /* 0x000000ffff6c7224 */ /* 0x000fe200078e0058 */
[----:B------:R-:W-:Y:S01]  /*ad70*/  FSEL R89, R47, R125, P4 ;  /* 0x0000007d2f597208 */ /* 0x000fe20002000000 */
[----:B------:R-:W-:Y:S01]  /*ad80*/  IMAD.MOV.U32 R140, RZ, RZ, R106 ;  /* 0x000000ffff8c7224 */ /* 0x000fe200078e006a */
[----:B------:R-:W-:Y:S01]  /*ad90*/  DADD R106, R52, R114 ;  /* 0x00000000346a7229 */ /* 0x000fe20000000072 */
[----:B------:R-:W-:Y:S01]  /*ada0*/  IMAD.MOV.U32 R88, RZ, RZ, R90 ;  /* 0x000000ffff587224 */ /* 0x000fe200078e005a */
[----:B------:R-:W-:Y:S01]  /*adb0*/  @P1 LOP3.LUT R89, R125, 0x80000, RZ, 0xfc, !PT ;  /* 0x000800007d591812 */ /* 0x000fe200078efcff */
[----:B------:R-:W-:Y:S01]  /*adc0*/  IMAD.MOV.U32 R90, RZ, RZ, R22 ;  /* 0x000000ffff5a7224 */ /* 0x000fe200078e0016 */
[----:B------:R-:W-:Y:S01]  /*add0*/  DSETP.MIN.AND P1, P2, R112, R102, PT ;  /* 0x000000667000722a */ /* 0x000fe20003a20000 */
[----:B------:R-:W-:Y:S01]  /*ade0*/  IMAD.MOV.U32 R57, RZ, RZ, R109 ;  /* 0x000000ffff397224 */ /* 0x000fe200078e006d */
[----:B------:R-:W-:Y:S01]  /*adf0*/  SEL R22, R137, R108, P6 ;  /* 0x0000006c89167207 */ /* 0x000fe20003000000 */
[C---:B------:R-:W-:Y:S01]  /*ae00*/  DADD R108, R52.reuse, R134 ;  /* 0x00000000346c7229 */ /* 0x040fe20000000086 */
[----:B------:R-:W-:Y:S01]  /*ae10*/  SEL R88, R140, R88, P4 ;  /* 0x000000588c587207 */ /* 0x000fe20002000000 */
[C---:B------:R-:W-:Y:S01]  /*ae20*/  DADD R140, R52.reuse, R126 ;  /* 0x00000000348c7229 */ /* 0x040fe2000000007e */
[----:B------:R-:W-:Y:S01]  /*ae30*/  SEL R90, R136, R90, P3 ;  /* 0x0000005a885a7207 */ /* 0x000fe20001800000 */
[C---:B------:R-:W-:Y:S01]  /*ae40*/  DADD R136, R52.reuse, R130 ;  /* 0x0000000034887229 */ /* 0x040fe20000000082 */
[----:B------:R-:W-:Y:S01]  /*ae50*/  FSEL R91, R57, R129, P3 ;  /* 0x00000081395b7208 */ /* 0x000fe20001800000 */
[----:B------:R-:W-:Y:S01]  /*ae60*/  DADD R150, R52, R138 ;  /* 0x0000000034967229 */ /* 0x000fe2000000008a */
[----:B------:R-:W-:Y:S01]  /*ae70*/  @P5 LOP3.LUT R91, R129, 0x80000, RZ, 0xfc, !PT ;  /* 0x00080000815b5812 */ /* 0x000fe200078efcff */
[C---:B------:R-:W-:Y:S01]  /*ae80*/  DADD R110, R54.reuse, R110 ;  /* 0x00000000366e7229 */ /* 0x040fe2000000006e */
[----:B------:R-:W-:Y:S01]  /*ae90*/  IMAD.MOV.U32 R47, RZ, RZ, R103 ;  /* 0x000000ffff2f7224 */ /* 0x000fe200078e0067 */
[C---:B------:R-:W-:Y:S01]  /*aea0*/  DADD R114, R54.reuse, R114 ;  /* 0x0000000036727229 */ /* 0x040fe20000000072 */
[----:B------:R-:W-:Y:S01]  /*aeb0*/  IMAD.MOV.U32 R53, RZ, RZ, R112 ;  /* 0x000000ffff357224 */ /* 0x000fe200078e0070 */
[C---:B------:R-:W-:Y:S01]  /*aec0*/  DADD R118, R54.reuse, R118 ;  /* 0x0000000036767229 */ /* 0x040fe20000000076 */
[----:B------:R-:W-:Y:S01]  /*aed0*/  MOV R52, R102 ;  /* 0x0000006600347202 */ /* 0x000fe20000000f00 */
[C---:B------:R-:W-:Y:S01]  /*aee0*/  DADD R122, R54.reuse, R122 ;  /* 0x00000000367a7229 */ /* 0x040fe2000000007a */
[----:B------:R-:W-:Y:S01]  /*aef0*/  IMAD.MOV.U32 R51, RZ, RZ, R107 ;  /* 0x000000ffff337224 */ /* 0x000fe200078e006b */
[C---:B------:R-:W-:Y:S01]  /*af00*/  DADD R126, R54.reuse, R126 ;  /* 0x00000000367e7229 */ /* 0x040fe2000000007e */
[----:B------:R-:W-:Y:S01]  /*af10*/  IMAD.MOV.U32 R112, RZ, RZ, R104 ;  /* 0x000000ffff707224 */ /* 0x000fe200078e0068 */
[C---:B------:R-:W-:Y:S01]  /*af20*/  DADD R130, R54.reuse, R130 ;  /* 0x0000000036827229 */ /* 0x040fe20000000082 */
[----:B------:R-:W-:Y:S01]  /*af30*/  IMAD.MOV.U32 R102, RZ, RZ, R105 ;  /* 0x000000ffff667224 */ /* 0x000fe200078e0069 */
[C---:B------:R-:W-:Y:S01]  /*af40*/  DADD R134, R54.reuse, R134 ;  /* 0x0000000036867229 */ /* 0x040fe20000000086 */
[----:B------:R-:W-:Y:S01]  /*af50*/  SEL R52, R53, R52, P1 ;  /* 0x0000003435347207 */ /* 0x000fe20000800000 */
[----:B------:R-:W-:Y:S01]  /*af60*/  DADD R138, R54, R138 ;  /* 0x00000000368a7229 */ /* 0x000fe2000000008a */
[----:B------:R-:W-:Y:S01]  /*af70*/  IMAD.MOV.U32 R57, RZ, RZ, R146 ;  /* 0x000000ffff397224 */ /* 0x000fe200078e0092 */
[----:B------:R-:W-:Y:S01]  /*af80*/  DSETP.MIN.AND P5, P3, R104, R106, PT ;  /* 0x0000006a6800722a */ /* 0x000fe20003ba0000 */
[----:B------:R-:W-:Y:S01]  /*af90*/  IMAD.MOV.U32 R54, RZ, RZ, R113 ;  /* 0x000000ffff367224 */ /* 0x000fe200078e0071 */
[----:B------:R-:W-:Y:S01]  /*afa0*/  MOV R104, R101 ;  /* 0x0000006500687202 */ /* 0x000fe20000000f00 */
[----:B------:R-:W-:-:S02]  /*afb0*/  IMAD.MOV.U32 R55, RZ, RZ, R106 ;  /* 0x000000ffff377224 */ /* 0x000fc400078e006a */
[----:B------:R-:W-:Y:S01]  /*afc0*/  IMAD.MOV.U32 R53, RZ, RZ, R147 ;  /* 0x000000ffff357224 */ /* 0x000fe200078e0093 */
[----:B------:R-:W-:Y:S01]  /*afd0*/  FSEL R191, R54, R47, P1 ;  /* 0x0000002f36bf7208 */ /* 0x000fe20000800000 */
        /* <DEDUP_REMOVED lines=16> */
[----:B------:R-:W-:-:S02]  /*b0e0*/  IMAD.MOV.U32 R51, RZ, RZ, R141 ;  /* 0x000000ffff337224 */ /* 0x000fc400078e008d */
[----:B------:R-:W-:Y:S01]  /*b0f0*/  IMAD.MOV.U32 R57, RZ, RZ, R96 ;  /* 0x000000ffff397224 */ /* 0x000fe200078e0060 */
[----:B------:R-:W-:Y:S01]  /*b100*/  SEL R96, R112, R55, P5 ;  /* 0x0000003770607207 */ /* 0x000fe20002800000 */
        /* <DEDUP_REMOVED lines=53> */
[----:B------:R-:W-:Y:S01]  /*b460*/  SEL R82, R55, R110, P3 ;  /* 0x0000006e37527207 */ /* 0x000fe20001800000 */
[----:B------:R-:W-:Y:S01]  /*b470*/  LDS.128 R104, [R234+0x800] ;  /* 0x00080000ea687984 */ /* 0x000fe20000000c00 */
[----:B------:R-:W-:Y:S01]  /*b480*/  IMAD.MOV.U32 R114, RZ, RZ, R83 ;  /* 0x000000ffff727224 */ /* 0x000fe200078e0053 */
[----:B------:R-:W-:Y:S01]  /*b490*/  MOV R116, R122 ;  /* 0x0000007a00747202 */ /* 0x000fe20000000f00 */
[----:B------:R-:W-:Y:S01]  /*b4a0*/  IMAD.MOV.U32 R118, RZ, RZ, R126 ;  /* 0x000000ffff767224 */ /* 0x000fe200078e007e */
[----:B------:R-:W0:Y:S01]  /*b4b0*/  LDS.128 R108, [R219+0x20] ;  /* 0x00002000db6c7984 */ /* 0x000e220000000c00 */
[----:B------:R-:W-:Y:S01]  /*b4c0*/  FSEL R83, R112, R47, P3 ;  /* 0x0000002f70537208 */ /* 0x000fe20001800000 */
[----:B------:R-:W-:Y:S01]  /*b4d0*/  DSETP.MIN.AND P4, P3, R80, R126, PT ;  /* 0x0000007e5000722a */ /* 0x000fe20003b80000 */
[----:B------:R-:W-:Y:S01]  /*b4e0*/  IMAD.MOV.U32 R113, RZ, RZ, R80 ;  /* 0x000000ffff717224 */ /* 0x000fe200078e0050 */
[----:B------:R-:W-:Y:S01]  /*b4f0*/  SEL R80, R57, R116, P5 ;  /* 0x0000007439507207 */ /* 0x000fe20002800000 */
[----:B------:R-:W-:Y:S01]  /*b500*/  IMAD.MOV.U32 R51, RZ, RZ, R123 ;  /* 0x000000ffff337224 */ /* 0x000fe200078e007b */
[----:B------:R-:W-:Y:S01]  /*b510*/  @P2 LOP3.LUT R83, R47, 0x80000, RZ, 0xfc, !PT ;  /* 0x000800002f532812 */ /* 0x000fe200078efcff */
[----:B------:R-:W-:Y:S01]  /*b520*/  IMAD.MOV.U32 R53, RZ, RZ, R127 ;  /* 0x000000ffff357224 */ /* 0x000fe200078e007f */
[----:B------:R-:W-:Y:S01]  /*b530*/  SEL R112, R113, R118, P4 ;  /* 0x0000007671707207 */ /* 0x000fe20002000000 */
[----:B------:R-:W-:Y:S01]  /*b540*/  IMAD.MOV.U32 R122, RZ, RZ, R81 ;  /* 0x000000ffff7a7224 */ /* 0x000fe200078e0051 */
[----:B------:R-:W1:Y:S01]  /*b550*/  LDS.128 R116, [R219+0x60] ;  /* 0x00006000db747984 */ /* 0x000e620000000c00 */
[----:B------:R-:W-:Y:S01]  /*b560*/  IMAD.MOV.U32 R125, RZ, RZ, R77 ;  /* 0x000000ffff7d7224 */ /* 0x000fe200078e004d */
[----:B------:R-:W-:Y:S01]  /*b570*/  FSEL R81, R114, R51, P5 ;  /* 0x0000003372517208 */ /* 0x000fe20002800000 */
[----:B------:R-:W-:Y:S01]  /*b580*/  IMAD.MOV.U32 R77, RZ, RZ, R128 ;  /* 0x000000ffff4d7224 */ /* 0x000fe200078e0080 */
[----:B------:R-:W-:Y:S01]  /*b590*/  @P1 LOP3.LUT R81, R51, 0x80000, RZ, 0xfc, !PT ;  /* 0x0008000033511812 */ /* 0x000fe200078efcff */
[----:B------:R-:W-:Y:S01]  /*b5a0*/  IMAD.MOV.U32 R120, RZ, RZ, R125 ;  /* 0x000000ffff787224 */ /* 0x000fe200078e007d */
[----:B------:R-:W-:Y:S01]  /*b5b0*/  FSEL R113, R122, R53, P4 ;  /* 0x000000357a717208 */ /* 0x000fe20002000000 */
[----:B------:R-:W-:Y:S01]  /*b5c0*/  DSETP.MIN.AND P2, P5, R124, R130, PT ;  /* 0x000000827c00722a */ /* 0x000fe20003d40000 */
[----:B------:R-:W-:Y:S01]  /*b5d0*/  MOV R115, R124 ;  /* 0x0000007c00737202 */ /* 0x000fe20000000f00 */
[----:B------:R-:W-:Y:S01]  /*b5e0*/  DSETP.MIN.AND P4, P1, R78, R134, PT ;  /* 0x000000864e00722a */ /* 0x000fe20003980000 */
[----:B------:R-:W-:Y:S01]  /*b5f0*/  IMAD.MOV.U32 R51, RZ, RZ, R78 ;  /* 0x000000ffff337224 */ /* 0x000fe200078e004e */
[----:B------:R-:W-:Y:S01]  /*b600*/  @P3 LOP3.LUT R113, R53, 0x80000, RZ, 0xfc, !PT ;  /* 0x0008000035713812 */ /* 0x000fe200078efcff */
[----:B------:R-:W-:Y:S01]  /*b610*/  IMAD.MOV.U32 R126, RZ, RZ, R130 ;  /* 0x000000ffff7e7224 */ /* 0x000fe200078e0082 */
[----:B------:R-:W-:Y:S01]  /*b620*/  DSETP.MIN.AND P6, P3, R76, R138, PT ;  /* 0x0000008a4c00722a */ /* 0x000fe20003bc0000 */
[----:B------:R-:W-:-:S02]  /*b630*/  IMAD.MOV.U32 R47, RZ, RZ, R131 ;  /* 0x000000ffff2f7224 */ /* 0x000fc400078e0083 */
        /* <DEDUP_REMOVED lines=8> */
[----:B------:R-:W3:Y:S01]  /*b6c0*/  LDS.128 R120, [R219+0xa0] ;  /* 0x0000a000db787984 */ /* 0x000ee20000000c00 */
[----:B------:R-:W-:Y:S01]  /*b6d0*/  FSEL R79, R55, R135, P4 ;  /* 0x00000087374f7208 */ /* 0x000fe20002000000 */
[----:B------:R-:W-:Y:S01]  /*b6e0*/  IMAD.MOV.U32 R51, RZ, RZ, R73 ;  /* 0x000000ffff337224 */ /* 0x000fe200078e0049 */
[----:B------:R-:W-:Y:S01]  /*b6f0*/  @P1 LOP3.LUT R79, R135, 0x80000, RZ, 0xfc, !PT ;  /* 0x00080000874f1812 */ /* 0x000fe200078efcff */
[----:B------:R-:W-:Y:S01]  /*b700*/  IMAD.MOV.U32 R76, RZ, RZ, R138 ;  /* 0x000000ffff4c7224 */ /* 0x000fe200078e008a */
[----:B------:R-:W-:Y:S01]  /*b710*/  FSEL R135, R57, R139, P6 ;  /* 0x0000008b39877208 */ /* 0x000fe20003000000 */
[----:B0-----:R-:W-:Y:S01]  /*b720*/  DADD R124, R104, R108 ;  /* 0x00000000687c7229 */ /* 0x001fe2000000006c */
[----:B------:R-:W-:Y:S01]  /*b730*/  IMAD.MOV.U32 R57, RZ, RZ, R0 ;  /* 0x000000ffff397224 */ /* 0x000fe200078e0000 */
[----:B------:R-:W-:Y:S01]  /*b740*/  DADD R126, R108, R106 ;  /* 0x000000006c7e7229 */ /* 0x000fe2000000006a */
[----:B------:R-:W-:Y:S01]  /*b750*/  @P5 LOP3.LUT R77, R47, 0x80000, RZ, 0xfc, !PT ;  /* 0x000800002f4d5812 */ /* 0x000fe200078efcff */
[----:B------:R-:W-:Y:S01]  /*b760*/  IMAD.MOV.U32 R47, RZ, RZ, R72 ;  /* 0x000000ffff2f7224 */ /* 0x000fe200078e0048 */
[----:B------:R-:W-:Y:S01]  /*b770*/  @P3 LOP3.LUT R135, R139, 0x80000, RZ, 0xfc, !PT ;  /* 0x000800008b873812 */ /* 0x000fe200078efcff */
[----:B------:R-:W-:Y:S01]  /*b780*/  IMAD.MOV.U32 R193, RZ, RZ, R57 ;  /* 0x000000ffffc17224 */ /* 0x000fe200078e0039 */
[----:B------:R-:W-:Y:S01]  /*b790*/  SEL R76, R53, R76, P6 ;  /* 0x0000004c354c7207 */ /* 0x000fe20003000000 */
[----:B------:R-:W-:Y:S01]  /*b7a0*/  DSETP.MIN.AND P2, P4, R72, R124, PT ;  /* 0x0000007c4800722a */ /* 0x000fe20003c40000 */
[----:B------:R-:W-:Y:S01]  /*b7b0*/  IMAD.MOV.U32 R0, RZ, RZ, R56 ;  /* 0x000000ffff007224 */ /* 0x000fe200078e0038 */
[----:B------:R-:W-:Y:S01]  /*b7c0*/  DSETP.MIN.AND P5, P1, R56, R126, PT ;  /* 0x0000007e3800722a */ /* 0x000fe200039a0000 */
[----:B------:R-:W-:Y:S01]  /*b7d0*/  MOV R72, R124 ;  /* 0x0000007c00487202 */ /* 0x000fe20000000f00 */
[----:B------:R-:W-:Y:S01]  /*b7e0*/  IMAD.MOV.U32 R57, RZ, RZ, R126 ;  /* 0x000000ffff397224 */ /* 0x000fe200078e007e */
[----:B-1----:R-:W-:Y:S01]  /*b7f0*/  DADD R128, R104, R116 ;  /* 0x0000000068807229 */ /* 0x002fe20000000074 */
[----:B------:R-:W-:Y:S01]  /*b800*/  FSEL R73, R51, R125, P2 ;  /* 0x0000007d33497208 */ /* 0x000fe20001000000 */
[----:B------:R-:W-:Y:S01]  /*b810*/  IMAD.MOV.U32 R134, RZ, RZ, R127 ;  /* 0x000000ffff867224 */ /* 0x000fe200078e007f */
[----:B------:R-:W-:Y:S01]  /*b820*/  DADD R130, R116, R106 ;  /* 0x0000000074827229 */ /* 0x000fe2000000006a */
[----:B------:R-:W-:Y:S01]  /*b830*/  SEL R72, R47, R72, P2 ;  /* 0x000000482f487207 */ /* 0x000fe20001000000 */
[----:B------:R-:W-:Y:S01]  /*b840*/  IMAD.MOV.U32 R47, RZ, RZ, R70 ;  /* 0x000000ffff2f7224 */ /* 0x000fe200078e0046 */
[----:B------:R-:W-:Y:S01]  /*b850*/  SEL R56, R0, R57, P5 ;  /* 0x0000003900387207 */ /* 0x000fe20002800000 */
[----:B------:R-:W-:Y:S01]  /*b860*/  IMAD.MOV.U32 R51, RZ, RZ, R71 ;  /* 0x000000ffff337224 */ /* 0x000fe200078e0047 */
[----:B------:R-:W-:Y:S01]  /*b870*/  DSETP.MIN.AND P2, P3, R70, R128, PT ;  /* 0x000000804600722a */ /* 0x000fe20003b40000 */
[----:B------:R-:W-:Y:S01]  /*b880*/  @P4 LOP3.LUT R73, R125, 0x80000, RZ, 0xfc, !PT ;  /* 0x000800007d494812 */ /* 0x000fe200078efcff */
[----:B------:R-:W-:Y:S01]  /*b890*/  IMAD.MOV.U32 R70, RZ, RZ, R128 ;  /* 0x000000ffff467224 */ /* 0x000fe200078e0080 */
[----:B------:R-:W0:Y:S01]  /*b8a0*/  LDS.128 R124, [R219+0xe0] ;  /* 0x0000e000db7c7984 */ /* 0x000e220000000c00 */
[----:B------:R-:W-:Y:S01]  /*b8b0*/  FSEL R193, R193, R134, P5 ;  /* 0x00000086c1c17208 */ /* 0x000fe20002800000 */
[----:B------:R-:W-:Y:S01]  /*b8c0*/  DSETP.MIN.AND P4, P5, R58, R130, PT ;  /* 0x000000823a00722a */ /* 0x000fe20003d80000 */
[----:B------:R-:W-:Y:S01]  /*b8d0*/  @P1 LOP3.LUT R193, R134, 0x80000, RZ, 0xfc, !PT ;  /* 0x0008000086c11812 */ /* 0x000fe200078efcff */
[----:B------:R-:W-:Y:S01]  /*b8e0*/  IMAD.MOV.U32 R53, RZ, RZ, R130 ;  /* 0x000000ffff357224 */ /* 0x000fe200078e0082 */
[----:B------:R-:W-:Y:S01]  /*b8f0*/  MOV R134, R129 ;  /* 0x0000008100867202 */ /* 0x000fe20000000f00 */
[----:B------:R-:W-:Y:S01]  /*b900*/  IMAD.MOV.U32 R55, RZ, RZ, R131 ;  /* 0x000000ffff377224 */ /* 0x000fe200078e0083 */
[----:B------:R-:W-:Y:S01]  /*b910*/  SEL R70, R47, R70, P2 ;  /* 0x000000462f467207 */ /* 0x000fe20001000000 */
[----:B------:R-:W1:Y:S01]  /*b920*/  LDS.128 R128, [R219+0x120] ;  /* 0x00012000db807984 */ /* 0x000e620000000c00 */
[----:B------:R-:W-:Y:S01]  /*b930*/  IMAD.MOV.U32 R0, RZ, RZ, R58 ;  /* 0x000000ffff007224 */ /* 0x000fe200078e003a */
[----:B---3--:R-:W-:Y:S01]  /*b940*/  DADD R136, R104, R120 ;  /* 0x0000000068887229 */ /* 0x008fe20000000078 */
[----:B------:R-:W-:Y:S01]  /*b950*/  IMAD.MOV.U32 R192, RZ, RZ, R59 ;  /* 0x000000ffffc07224 */ /* 0x000fe200078e003b */
[----:B------:R-:W-:Y:S01]  /*b960*/  DADD R138, R120, R106 ;  /* 0x00000000788a7229 */ /* 0x000fe2000000006a */
[----:B------:R-:W-:Y:S01]  /*b970*/  FSEL R59, R51, R134, P2 ;  /* 0x00000086333b7208 */ /* 0x000fe20001000000 */
        /* <DEDUP_REMOVED lines=8> */
[----:B------:R-:W-:Y:S01]  /*ba00*/  @P5 LOP3.LUT R192, R55, 0x80000, RZ, 0xfc, !PT ;  /* 0x0008000037c05812 */ /* 0x000fe200078efcff */
[----:B------:R-:W-:-:S02]  /*ba10*/  IMAD.MOV.U32 R0, RZ, RZ, R137 ;  /* 0x000000ffff007224 */ /* 0x000fc400078e0089 */
[----:B------:R-:W-:Y:S01]  /*ba20*/  IMAD.MOV.U32 R60, RZ, RZ, R138 ;  /* 0x000000ffff3c7224 */ /* 0x000fe200078e008a */
[----:B------:R-:W-:Y:S01]  /*ba30*/  SEL R68, R53, R68, P1 ;  /* 0x0000004435447207 */ /* 0x000fe20000800000 */
[----:B------:R-:W-:Y:S02]  /*ba40*/  IMAD.MOV.U32 R47, RZ, RZ, R139 ;  /* 0x000000ffff2f7224 */ /* 0x000fe400078e008b */
[----:B------:R-:W3:Y:S01]  /*ba50*/  LDS.128 R136, [R219+0x160] ;  /* 0x00016000db887984 */ /* 0x000ee20000000c00 */
[----:B------:R-:W-:Y:S01]  /*ba60*/  IMAD.MOV.U32 R57, RZ, RZ, R69 ;  /* 0x000000ffff397224 */ /* 0x000fe200078e0045 */
[----:B------:R-:W-:Y:S01]  /*ba70*/  SEL R60, R51, R60, P3 ;  /* 0x0000003c333c7207 */ /* 0x000fe20001800000 */
[----:B------:R-:W-:Y:S02]  /*ba80*/  IMAD.MOV.U32 R190, RZ, RZ, R61 ;  /* 0x000000ffffbe7224 */ /* 0x000fe400078e003d */
[----:B------:R-:W-:Y:S01]  /*ba90*/  IMAD.MOV.U32 R51, RZ, RZ, R49 ;  /* 0x000000ffff337224 */ /* 0x000fe200078e0031 */
[----:B------:R-:W-:Y:S01]  /*baa0*/  FSEL R57, R57, R0, P1 ;  /* 0x0000000039397208 */ /* 0x000fe20000800000 */
[----:B------:R-:W-:Y:S01]  /*bab0*/  IMAD.MOV.U32 R134, RZ, RZ, R133 ;  /* 0x000000ffff867224 */ /* 0x000fe200078e0085 */
[----:B------:R-:W-:Y:S01]  /*bac0*/  @P2 LOP3.LUT R57, R0, 0x80000, RZ, 0xfc, !PT ;  /* 0x0008000000392812 */ /* 0x000fe200078efcff */
[----:B------:R-:W-:Y:S01]  /*bad0*/  IMAD.MOV.U32 R187, RZ, RZ, R51 ;  /* 0x000000ffffbb7224 */ /* 0x000fe200078e0033 */
[----:B------:R-:W-:Y:S01]  /*bae0*/  FSEL R190, R190, R47, P3 ;  /* 0x0000002fbebe7208 */ /* 0x000fe20001800000 */
[----:B0-----:R-:W-:Y:S01]  /*baf0*/  DADD R140, R104, R124 ;  /* 0x00000000688c7229 */ /* 0x001fe2000000007c */
[----:B------:R-:W-:Y:S01]  /*bb00*/  @P4 LOP3.LUT R190, R47, 0x80000, RZ, 0xfc, !PT ;  /* 0x000800002fbe4812 */ /* 0x000fe200078efcff */
[----:B------:R-:W-:Y:S01]  /*bb10*/  DADD R142, R124, R106 ;  /* 0x000000007c8e7229 */ /* 0x000fe2000000006a */
[----:B------:R-:W-:Y:S01]  /*bb20*/  IMAD.MOV.U32 R47, RZ, RZ, R50 ;  /* 0x000000ffff2f7224 */ /* 0x000fe200078e0032 */
[----:B------:R-:W-:Y:S01]  /*bb30*/  MOV R0, R132 ;  /* 0x0000008400007202 */ /* 0x000fe20000000f00 */
[----:B------:R-:W-:-:S02]  /*bb40*/  IMAD.MOV.U32 R49, RZ, RZ, R63 ;  /* 0x000000ffff317224 */ /* 0x000fc400078e003f */
[----:B------:R-:W-:Y:S01]  /*bb50*/  IMAD.MOV.U32 R177, RZ, RZ, R175 ;  /* 0x000000ffffb17224 */ /* 0x000fe200078e00af */
[----:B------:R-:W-:Y:S01]  /*bb60*/  DSETP.MIN.AND P2, P3, R132, R140, PT ;  /* 0x0000008c8400722a */ /* 0x000fe20003b40000 */
[----:B------:R-:W-:Y:S01]  /*bb70*/  IMAD.MOV.U32 R188, RZ, RZ, R49 ;  /* 0x000000ffffbc7224 */ /* 0x000fe200078e0031 */
[----:B------:R-:W-:Y:S01]  /*bb80*/  DSETP.MIN.AND P4, P1, R50, R142, PT ;  /* 0x0000008e3200722a */ /* 0x000fe20003980000 */
[----:B------:R-:W-:Y:S01]  /*bb90*/  IMAD.MOV.U32 R133, RZ, RZ, R140 ;  /* 0x000000ffff857224 */ /* 0x000fe200078e008c */
[----:B-1----:R-:W-:Y:S01]  /*bba0*/  DADD R146, R104, R128 ;  /* 0x0000000068927229 */ /* 0x002fe20000000080 */
        /* <DEDUP_REMOVED lines=9> */
[----:B------:R-:W-:Y:S01]  /*bc40*/  IMAD.MOV.U32 R69, RZ, RZ, R44 ;  /* 0x000000ffff457224 */ /* 0x000fe200078e002c */
[----:B------:R-:W-:Y:S01]  /*bc50*/  @P3 LOP3.LUT R51, R141, 0x80000, RZ, 0xfc, !PT ;  /* 0x000800008d333812 */ /* 0x000fe200078efcff */
[----:B------:R-:W-:Y:S01]  /*bc60*/  DSETP.MIN.AND P2, P3, R144, R146, PT ;  /* 0x000000929000722a */ /* 0x000fe20003b40000 */
[----:B------:R-:W0:Y:S01]  /*bc70*/  LDS.128 R140, [R219+0x1a0] ;  /* 0x0001a000db8c7984 */ /* 0x000e220000000c00 */
[----:B------:R-:W-:Y:S01]  /*bc80*/  MOV R0, R48 ;  /* 0x0000003000007202 */ /* 0x000fe20000000f00 */
[----:B------:R-:W-:Y:S01]  /*bc90*/  DSETP.MIN.AND P4, P5, R48, R150, PT ;  /* 0x000000963000722a */ /* 0x000fe20003d80000 */
[----:B------:R-:W-:Y:S01]  /*bca0*/  @P1 LOP3.LUT R187, R53, 0x80000, RZ, 0xfc, !PT ;  /* 0x0008000035bb1812 */ /* 0x000fe200078efcff */
[----:B------:R-:W-:Y:S01]  /*bcb0*/  IMAD.MOV.U32 R48, RZ, RZ, R146 ;  /* 0x000000ffff307224 */ /* 0x000fe200078e0092 */
[----:B---3--:R-:W-:Y:S01]  /*bcc0*/  DADD R152, R136, R106 ;  /* 0x0000000088987229 */ /* 0x008fe2000000006a */
[----:B------:R-:W-:-:S02]  /*bcd0*/  IMAD.MOV.U32 R53, RZ, RZ, R147 ;  /* 0x000000ffff357224 */ /* 0x000fc400078e0093 */
[----:B------:R-:W-:Y:S01]  /*bce0*/  IMAD.MOV.U32 R55, RZ, RZ, R150 ;  /* 0x000000ffff377224 */ /* 0x000fe200078e0096 */
[----:B------:R-:W1:Y:S01]  /*bcf0*/  LDS.128 R144, [R219+0x1e0] ;  /* 0x0001e000db907984 */ /* 0x000e620000000c00 */
        /* <DEDUP_REMOVED lines=12> */
[----:B------:R-:W-:Y:S01]  /*bdc0*/  FSEL R188, R188, R61, P4 ;  /* 0x0000003dbcbc7208 */ /* 0x000fe20002000000 */
[----:B------:R-:W-:Y:S01]  /*bdd0*/  IMAD.MOV.U32 R0, RZ, RZ, R151 ;  /* 0x000000ffff007224 */ /* 0x000fe200078e0097 */
[----:B------:R-:W-:Y:S01]  /*bde0*/  DSETP.MIN.AND P3, P4, R46, R152, PT ;  /* 0x000000982e00722a */ /* 0x000fe20003c60000 */
[----:B------:R-:W3:Y:S01]  /*bdf0*/  LDS.128 R148, [R234+0x810] ;  /* 0x00081000ea947984 */ /* 0x000ee20000000c00 */
[----:B------:R-:W-:Y:S01]  /*be00*/  @P5 LOP3.LUT R188, R61, 0x80000, RZ, 0xfc, !PT ;  /* 0x000800003dbc5812 */ /* 0x000fe200078efcff */
[----:B------:R-:W-:Y:S01]  /*be10*/  IMAD.MOV.U32 R186, RZ, RZ, R47 ;  /* 0x000000ffffba7224 */ /* 0x000fe200078e002f */
[----:B------:R-:W-:Y:S01]  /*be20*/  MOV R61, R46 ;  /* 0x0000002e003d7202 */ /* 0x000fe20000000f00 */
        /* <DEDUP_REMOVED lines=11> */
[----:B0-----:R-:W-:Y:S01]  /*bee0*/  DADD R154, R104, R140 ;  /* 0x00000000689a7229 */ /* 0x001fe2000000008c */
[----:B------:R-:W-:Y:S01]  /*bef0*/  SEL R152, R53, R63, P1 ;  /* 0x0000003f35987207 */ /* 0x000fe20000800000 */
        /* <DEDUP_REMOVED lines=11> */
[----:B------:R-:W-:Y:S01]  /*bfb0*/  DADD R154, R104, R144 ;  /* 0x00000000689a7229 */ /* 0x000fe20000000090 */
        /* <DEDUP_REMOVED lines=11> */
[----:B------:R-:W-:Y:S01]  /*c070*/  @P1 LOP3.LUT R185, R61, 0x80000, RZ, 0xfc, !PT ;  /* 0x000800003db91812 */ /* 0x000fe200078efcff */
[C---:B---3--:R-:W-:Y:S01]  /*c080*/  DADD R158, R148.reuse, R108 ;  /* 0x00000000949e7229 */ /* 0x048fe2000000006c */
        /* <DEDUP_REMOVED lines=10> */
[----:B------:R-:W-:Y:S01]  /*c130*/  DSETP.MIN.AND P1, P2, R172, R158, PT ;  /* 0x0000009eac00722a */ /* 0x000fe20003a20000 */
        /* <DEDUP_REMOVED lines=34> */
[C---:B------:R-:W-:Y:S01]  /*c360*/  DADD R156, R148.reuse, R140 ;  /* 0x00000000949c7229 */ /* 0x040fe2000000008c */
        /* <DEDUP_REMOVED lines=44> */
[--C-:B------:R-:W-:Y:S01]  /*c630*/  DADD R24, R120, R150.reuse ;  /* 0x0000000078187229 */ /* 0x100fe20000000096 */
[----:B------:R-:W-:Y:S01]  /*c640*/  IMAD.MOV.U32 R115, RZ, RZ, R41 ;  /* 0x000000ffff737224 */ /* 0x000fe200078e0029 */
[--C-:B------:R-:W-:Y:S01]  /*c650*/  DADD R26, R124, R150.reuse ;  /* 0x000000007c1a7229 */ /* 0x100fe20000000096 */
[----:B------:R-:W-:Y:S01]  /*c660*/  SEL R40, R153, R61, P2 ;  /* 0x0000003d99287207 */ /* 0x000fe20001000000 */
[----:B------:R-:W-:Y:S01]  /*c670*/  IMAD.MOV.U32 R153, RZ, RZ, R42 ;  /* 0x000000ffff997224 */ /* 0x000fe200078e002a */
[----:B------:R-:W-:Y:S01]  /*c680*/  @P3 LOP3.LUT R157, R63, 0x80000, RZ, 0xfc, !PT ;  /* 0x000800003f9d3812 */ /* 0x000fe200078efcff */
[----:B------:R-:W-:Y:S01]  /*c690*/  DADD R158, R128, R150 ;  /* 0x00000000809e7229 */ /* 0x000fe20000000096 */
        /* <DEDUP_REMOVED lines=23> */
[----:B------:R-:W-:Y:S01]  /*c810*/  SEL R158, R133, R105, P1 ;  /* 0x00000069859e7207 */ /* 0x000fe20000800000 */
[----:B------:R-:W-:Y:S01]  /*c820*/  IMAD.MOV.U32 R105, RZ, RZ, R160 ;  /* 0x000000ffff697224 */ /* 0x000fe200078e00a0 */
[--C-:B------:R-:W-:Y:S01]  /*c830*/  DADD R162, R144, R150.reuse ;  /* 0x0000000090a27229 */ /* 0x100fe20000000096 */
[----:B------:R-:W-:Y:S01]  /*c840*/  IMAD.MOV.U32 R55, RZ, RZ, R161 ;  /* 0x000000ffff377224 */ /* 0x000fe200078e00a1 */
[----:B------:R-:W-:Y:S01]  /*c850*/  DADD R160, R140, R150 ;  /* 0x000000008ca07229 */ /* 0x000fe20000000096 */
[----:B------:R-:W-:Y:S01]  /*c860*/  IMAD.MOV.U32 R153, RZ, RZ, R170 ;  /* 0x000000ffff997224 */ /* 0x000fe200078e00aa */
[----:B------:R-:W-:Y:S01]  /*c870*/  MOV R155, R18 ;  /* 0x00000012009b7202 */ /* 0x000fe20000000f00 */
[----:B------:R-:W-:-:S02]  /*c880*/  IMAD.MOV.U32 R69, RZ, RZ, R171 ;  /* 0x000000ffff457224 */ /* 0x000fc400078e00ab */
[----:B------:R-:W-:Y:S01]  /*c890*/  IMAD.MOV.U32 R63, RZ, RZ, R19 ;  /* 0x000000ffff3f7224 */ /* 0x000fe200078e0013 */
        /* <DEDUP_REMOVED lines=13> */
[----:B------:R-:W-:Y:S01]  /*c970*/  SEL R150, R155, R105, P6 ;  /* 0x000000699b967207 */ /* 0x000fe20003000000 */
[----:B------:R-:W-:Y:S01]  /*c980*/  IMAD.MOV.U32 R61, RZ, RZ, R13 ;  /* 0x000000ffff3d7224 */ /* 0x000fe200078e000d */
[----:B------:R-:W-:Y:S01]  /*c990*/  SEL R12, R15, R12, P3 ;  /* 0x0000000c0f0c7207 */ /* 0x000fe20001800000 */
[----:B------:R-:W-:Y:S01]  /*c9a0*/  IMAD.MOV.U32 R115, RZ, RZ, R14 ;  /* 0x000000ffff737224 */ /* 0x000fe200078e000e */
[----:B------:R-:W-:Y:S01]  /*c9b0*/  FSEL R13, R63, R55, P6 ;  /* 0x000000373f0d7208 */ /* 0x000fe20003000000 */
[----:B------:R-:W-:Y:S01]  /*c9c0*/  IMAD.MOV.U32 R14, RZ, RZ, R160 ;  /* 0x000000ffff0e7224 */ /* 0x000fe200078e00a0 */
[C---:B0-----:R-:W-:Y:S01]  /*c9d0*/  DADD R170, R24.reuse, R108 ;  /* 0x0000000018aa7229 */ /* 0x041fe2000000006c */
[----:B------:R-:W-:Y:S01]  /*c9e0*/  FSEL R15, R53, R69, P4 ;  /* 0x00000045350f7208 */ /* 0x000fe20002000000 */
[C---:B------:R-:W-:Y:S01]  /*c9f0*/  DADD R172, R24.reuse, R116 ;  /* 0x0000000018ac7229 */ /* 0x040fe20000000074 */
[----:B------:R-:W-:Y:S01]  /*ca00*/  @P2 LOP3.LUT R13, R55, 0x80000, RZ, 0xfc, !PT ;  /* 0x00080000370d2812 */ /* 0x000fe200078efcff */
[----:B------:R-:W-:Y:S01]  /*ca10*/  DADD R162, R24, R120 ;  /* 0x0000000018a27229 */ /* 0x000fe20000000078 */
        /* <DEDUP_REMOVED lines=38> */
[C---:B------:R-:W-:Y:S01]  /*cc80*/  DADD R4, R24.reuse, R140 ;  /* 0x0000000018047229 */ /* 0x040fe2000000008c */
[----:B------:R-:W-:Y:S01]  /*cc90*/  IMAD.MOV.U32 R133, RZ, RZ, R8 ;  /* 0x000000ffff857224 */ /* 0x000fe200078e0008 */
[----:B------:R-:W-:Y:S01]  /*cca0*/  MOV R69, R9 ;  /* 0x0000000900457202 */ /* 0x000fe20000000f00 */
        /* <DEDUP_REMOVED lines=25> */
[----:B------:R-:W-:Y:S01]  /*ce40*/  IMAD.MOV.U32 R65, RZ, RZ, R165 ;  /* 0x000000ffff417224 */ /* 0x000fe200078e00a5 */
[----:B------:R-:W-:Y:S01]  /*ce50*/  DADD R6, R116, R26 ;  /* 0x0000000074067229 */ /* 0x000fe2000000001a */
        /* <DEDUP_REMOVED lines=18> */
[----:B------:R-:W-:Y:S01]  /*cf80*/  MOV R69, R67 ;  /* 0x0000004300457202 */ /* 0x000fe20000000f00 */
[----:B------:R-:W-:Y:S01]  /*cf90*/  IMAD.MOV.U32 R167, RZ, RZ, R181 ;  /* 0x000000ffffa77224 */ /* 0x000fe200078e00b5 */
[----:B------:R-:W-:Y:S01]  /*cfa0*/  @P3 LOP3.LUT R63, R71, 0x80000, RZ, 0xfc, !PT ;  /* 0x00080000473f3812 */ /* 0x000fe200078efcff */
[----:B------:R-:W-:Y:S01]  /*cfb0*/  IMAD.MOV.U32 R105, RZ, RZ, R66 ;  /* 0x000000ffff697224 */ /* 0x000fe200078e0042 */
[----:B------:R-:W-:Y:S01]  /*cfc0*/  SEL R66, R159, R133, P2 ;  /* 0x000000859f427207 */ /* 0x000fe20001000000 */
        /* <DEDUP_REMOVED lines=22> */
[--C-:B------:R-:W-:Y:S01]  /*d130*/  DADD R168, R136, R26.reuse ;  /* 0x0000000088a87229 */ /* 0x100fe2000000001a */
[----:B------:R-:W-:Y:S01]  /*d140*/  MOV R55, R171 ;  /* 0x000000ab00377202 */ /* 0x000fe20000000f00 */
[--C-:B------:R-:W-:Y:S01]  /*d150*/  DADD R170, R140, R26.reuse ;  /* 0x000000008caa7229 */ /* 0x100fe2000000001a */
        /* <DEDUP_REMOVED lines=8> */
[C---:B0-----:R-:W-:Y:S01]  /*d1e0*/  DADD R176, R4.reuse, R108 ;  /* 0x0000000004b07229 */ /* 0x041fe2000000006c */
[----:B------:R-:W-:Y:S01]  /*d1f0*/  SEL R22, R153, R133, P4 ;  /* 0x0000008599167207 */ /* 0x000fe20002000000 */
[----:B------:R-:W-:Y:S01]  /*d200*/  DADD R182, R4, R116 ;  /* 0x0000000004b67229 */ /* 0x000fe20000000074 */
        /* <DEDUP_REMOVED lines=20> */
[----:B------:R-:W-:Y:S01]  /*d350*/  FSEL R27, R67, R69, P6 ;  /* 0x00000045431b7208 */ /* 0x000fe20003000000 */
[----:B------:R-:W-:Y:S01]  /*d360*/  DADD R168, R4, R144 ;  /* 0x0000000004a87229 */ /* 0x000fe20000000090 */
[----:B------:R-:W-:Y:S01]  /*d370*/  IMAD.MOV.U32 R90, RZ, RZ, R26 ;  /* 0x000000ffff5a7224 */ /* 0x000fe200078e001a */
[----:B------:R-:W-:Y:S01]  /*d380*/  FSEL R5, R53, R55, P4 ;  /* 0x0000003735057208 */ /* 0x000fe20002000000 */
[----:B------:R-:W-:Y:S01]  /*d390*/  IMAD.MOV.U32 R53, RZ, RZ, R191 ;  /* 0x000000ffff357224 */ /* 0x000fe200078e00bf */
[----:B------:R-:W-:Y:S01]  /*d3a0*/  @P1 LOP3.LUT R5, R55, 0x80000, RZ, 0xfc, !PT ;  /* 0x0008000037051812 */ /* 0x000fe200078efcff */
[----:B------:R-:W-:Y:S01]  /*d3b0*/  IMAD.MOV.U32 R55, RZ, RZ, R189 ;  /* 0x000000ffff377224 */ /* 0x000fe200078e00bd */
[----:B------:R-:W-:Y:S01]  /*d3c0*/  @P2 LOP3.LUT R27, R69, 0x80000, RZ, 0xfc, !PT ;  /* 0x00080000451b2812 */ /* 0x000fe200078efcff */
[--C-:B------:R-:W-:Y:S01]  /*d3d0*/  DADD R108, R108, R6.reuse ;  /* 0x000000006c6c7229 */ /* 0x100fe20000000006 */
[----:B------:R-:W-:Y:S01]  /*d3e0*/  FSEL R89, R89, R61, P3 ;  /* 0x0000003d59597208 */ /* 0x000fe20001800000 */
[--C-:B------:R-:W-:Y:S01]  /*d3f0*/  DADD R116, R116, R6.reuse ;  /* 0x0000000074747229 */ /* 0x100fe20000000006 */
[----:B------:R-:W-:Y:S01]  /*d400*/  @P5 LOP3.LUT R89, R61, 0x80000, RZ, 0xfc, !PT ;  /* 0x000800003d595812 */ /* 0x000fe200078efcff */
[--C-:B------:R-:W-:Y:S01]  /*d410*/  DADD R120, R120, R6.reuse ;  /* 0x0000000078787229 */ /* 0x100fe20000000006 */
[----:B------:R-:W-:Y:S01]  /*d420*/  IMAD.MOV.U32 R61, RZ, RZ, R177 ;  /* 0x000000ffff3d7224 */ /* 0x000fe200078e00b1 */
[--C-:B------:R-:W-:Y:S01]  /*d430*/  DADD R124, R124, R6.reuse ;  /* 0x000000007c7c7229 */ /* 0x100fe20000000006 */
[----:B------:R-:W-:Y:S01]  /*d440*/  IMAD.MOV.U32 R67, RZ, RZ, R52 ;  /* 0x000000ffff437224 */ /* 0x000fe200078e0034 */
[--C-:B------:R-:W-:Y:S01]  /*d450*/  DADD R128, R128, R6.reuse ;  /* 0x0000000080807229 */ /* 0x100fe20000000006 */
[----:B------:R-:W-:Y:S01]  /*d460*/  SEL R88, R88, R90, P3 ;  /* 0x0000005a58587207 */ /* 0x000fe20001800000 */
[--C-:B------:R-:W-:Y:S01]  /*d470*/  DADD R136, R136, R6.reuse ;  /* 0x0000000088887229 */ /* 0x100fe20000000006 */
[----:B------:R-:W-:Y:S01]  /*d480*/  SEL R4, R105, R91, P4 ;  /* 0x0000005b69047207 */ /* 0x000fe20002000000 */
[--C-:B------:R-:W-:Y:S01]  /*d490*/  DADD R140, R140, R6.reuse ;  /* 0x000000008c8c7229 */ /* 0x100fe20000000006 */
[----:B------:R-:W-:Y:S01]  /*d4a0*/  IMAD.MOV.U32 R90, RZ, RZ, R182 ;  /* 0x000000ffff5a7224 */ /* 0x000fe200078e00b6 */
[----:B------:R-:W-:Y:S01]  /*d4b0*/  DADD R144, R144, R6 ;  /* 0x0000000090907229 */ /* 0x000fe20000000006 */
[----:B------:R-:W-:Y:S01]  /*d4c0*/  IMAD.MOV.U32 R69, RZ, RZ, R54 ;  /* 0x000000ffff457224 */ /* 0x000fe200078e0036 */
[----:B------:R-:W-:Y:S01]  /*d4d0*/  DSETP.MIN.AND P1, P2, R52, R176, PT ;  /* 0x000000b03400722a */ /* 0x000fe20003a20000 */
[----:B------:R-:W-:Y:S01]  /*d4e0*/  IMAD.MOV.U32 R6, RZ, RZ, R176 ;  /* 0x000000ffff067224 */ /* 0x000fe200078e00b0 */
[----:B------:R-:W-:Y:S01]  /*d4f0*/  DSETP.MIN.AND P5, P3, R54, R182, PT ;  /* 0x000000b63600722a */ /* 0x000fe20003ba0000 */
        /* <DEDUP_REMOVED lines=76> */
[----:B------:R-:W0:Y:S01]  /*d9c0*/  LDS.128 R52, [R234+0xa00] ;  /* 0x000a0000ea347984 */ /* 0x000e220000000c00 */
        /* <DEDUP_REMOVED lines=26> */
[----:B------:R-:W-:Y:S01]  /*db70*/  DSETP.MIN.AND P4, P1, R78, R140, PT ;  /* 0x0000008c4e00722a */ /* 0x000fe20003980000 */
[----:B------:R-:W-:Y:S01]  /*db80*/  IMAD.MOV.U32 R71, RZ, RZ, R78 ;  /* 0x000000ffff477224 */ /* 0x000fe200078e004e */
[----:B------:R-:W-:Y:S01]  /*db90*/  @P3 LOP3.LUT R109, R69, 0x80000, RZ, 0xfc, !PT ;  /* 0x00080000456d3812 */ /* 0x000fe200078efcff */
[----:B------:R-:W-:-:S02]  /*dba0*/  IMAD.MOV.U32 R67, RZ, RZ, R79 ;  /* 0x000000ffff437224 */ /* 0x000fc400078e004f */
        /* <DEDUP_REMOVED lines=8> */
[----:B------:R-:W-:Y:S01]  /*dc30*/  SEL R78, R71, R78, P4 ;  /* 0x0000004e474e7207 */ /* 0x000fe20002000000 */
[C---:B------:R-:W-:Y:S01]  /*dc40*/  DADD R124, R52.reuse, R118 ;  /* 0x00000000347c7229 */ /* 0x040fe20000000076 */
[----:B------:R-:W-:Y:S01]  /*dc50*/  IMAD.MOV.U32 R112, RZ, RZ, R136 ;  /* 0x000000ffff707224 */ /* 0x000fe200078e0088 */
[----:B------:R-:W-:Y:S01]  /*dc60*/  @P2 LOP3.LUT R77, R61, 0x80000, RZ, 0xfc, !PT ;  /* 0x000800003d4d2812 */ /* 0x000fe200078efcff */
[----:B------:R-:W-:Y:S01]  /*dc70*/  IMAD.MOV.U32 R113, RZ, RZ, R114 ;  /* 0x000000ffff717224 */ /* 0x000fe200078e0072 */
[----:B------:R-:W-:Y:S01]  /*dc80*/  @P1 LOP3.LUT R79, R141, 0x80000, RZ, 0xfc, !PT ;  /* 0x000800008d4f1812 */ /* 0x000fe200078efcff */
[----:B------:R-:W-:Y:S01]  /*dc90*/  DADD R116, R52, R122 ;  /* 0x0000000034747229 */ /* 0x000fe2000000007a */
[----:B------:R-:W-:Y:S01]  /*dca0*/  MOV R71, R59 ;  /* 0x0000003b00477202 */ /* 0x000fe20000000f00 */
[----:B------:R-:W-:Y:S01]  /*dcb0*/  DSETP.MIN.AND P1, P2, R72, R120, PT ;  /* 0x000000784800722a */ /* 0x000fe20003a20000 */
        /* <DEDUP_REMOVED lines=18> */
[----:B------:R-:W-:Y:S01]  /*dde0*/  DSETP.MIN.AND P4, P1, R68, R116, PT ;  /* 0x000000744400722a */ /* 0x000fe20003980000 */
[----:B------:R-:W-:-:S02]  /*ddf0*/  IMAD.MOV.U32 R105, RZ, RZ, R116 ;  /* 0x000000ffff697224 */ /* 0x000fc400078e0074 */
[----:B------:R-:W-:Y:S01]  /*de00*/  IMAD.MOV.U32 R59, RZ, RZ, R117 ;  /* 0x000000ffff3b7224 */ /* 0x000fe200078e0075 */
[----:B------:R-:W-:Y:S01]  /*de10*/  DADD R116, R52, R130 ;  /* 0x0000000034747229 */ /* 0x000fe20000000082 */
[----:B------:R-:W-:Y:S02]  /*de20*/  IMAD.MOV.U32 R133, RZ, RZ, R51 ;  /* 0x000000ffff857224 */ /* 0x000fe400078e0033 */
        /* <DEDUP_REMOVED lines=43> */
[----:B------:R-:W-:Y:S01]  /*e0e0*/  DADD R104, R54, R110 ;  /* 0x0000000036687229 */ /* 0x000fe2000000006e */
[----:B------:R-:W-:Y:S01]  /*e0f0*/  SEL R152, R152, R57, P2 ;  /* 0x0000003998987207 */ /* 0x000fe20001000000 */
[----:B------:R-:W-:Y:S01]  /*e100*/  IMAD.MOV.U32 R47, RZ, RZ, R117 ;  /* 0x000000ffff2f7224 */ /* 0x000fe200078e0075 */
[----:B------:R-:W-:Y:S01]  /*e110*/  DSETP.MIN.AND P5, P3, R154, R52, PT ;  /* 0x000000349a00722a */ /* 0x000fe20003ba0000 */
[----:B------:R-:W-:-:S02]  /*e120*/  IMAD.MOV.U32 R57, RZ, RZ, R193 ;  /* 0x000000ffff397224 */ /* 0x000fc400078e00c1 */
[----:B------:R-:W-:Y:S01]  /*e130*/  IMAD.MOV.U32 R128, RZ, RZ, R52 ;  /* 0x000000ffff807224 */ /* 0x000fe200078e0034 */
[----:B------:R-:W-:Y:S01]  /*e140*/  FSEL R189, R120, R47, P2 ;  /* 0x0000002f78bd7208 */ /* 0x000fe20001000000 */
[----:B------:R-:W-:Y:S01]  /*e150*/  IMAD.MOV.U32 R59, RZ, RZ, R154 ;  /* 0x000000ffff3b7224 */ /* 0x000fe200078e009a */
[----:B------:R-:W-:Y:S01]  /*e160*/  @P4 LOP3.LUT R189, R47, 0x80000, RZ, 0xfc, !PT ;  /* 0x000800002fbd4812 */ /* 0x000fe200078efcff */
[----:B------:R-:W-:Y:S01]  /*e170*/  IMAD.MOV.U32 R45, RZ, RZ, R53 ;  /* 0x000000ffff2d7224 */ /* 0x000fe200078e0035 */
[----:B------:R-:W-:Y:S01]  /*e180*/  DADD R52, R54, R118 ;  /* 0x0000000036347229 */ /* 0x000fe20000000076 */
[----:B------:R-:W-:Y:S01]  /*e190*/  IMAD.MOV.U32 R116, RZ, RZ, R155 ;  /* 0x000000ffff747224 */ /* 0x000fe200078e009b */
[----:B------:R-:W-:Y:S01]  /*e1a0*/  DSETP.MIN.AND P2, P1, R56, R104, PT ;  /* 0x000000683800722a */ /* 0x000fe20003940000 */
[----:B------:R-:W-:Y:S01]  /*e1b0*/  SEL R154, R59, R128, P5 ;  /* 0x000000803b9a7207 */ /* 0x000fe20002800000 */
[----:B------:R-:W-:Y:S01]  /*e1c0*/  IMAD.MOV.U32 R59, RZ, RZ, R192 ;  /* 0x000000ffff3b7224 */ /* 0x000fe200078e00c0 */
[----:B------:R-:W-:Y:S01]  /*e1d0*/  MOV R132, R104 ;  /* 0x0000006800847202 */ /* 0x000fe20000000f00 */
        /* <DEDUP_REMOVED lines=25> */
[C---:B------:R-:W-:Y:S01]  /*e370*/  DADD R116, R54.reuse, R130 ;  /* 0x0000000036747229 */ /* 0x040fe20000000082 */
[----:B------:R-:W0:Y:S01]  /*e380*/  LDS.128 R56, [R234+0xa10] ;  /* 0x000a1000ea387984 */ /* 0x000e220000000c00 */
[----:B------:R-:W-:Y:S01]  /*e390*/  IMAD.MOV.U32 R49, RZ, RZ, R104 ;  /* 0x000000ffff317224 */ /* 0x000fe200078e0068 */
[----:B------:R-:W-:Y:S01]  /*e3a0*/  MOV R45, R105 ;  /* 0x00000069002d7202 */ /* 0x000fe20000000f00 */
[----:B------:R-:W-:Y:S01]  /*e3b0*/  IMAD.MOV.U32 R128, RZ, RZ, R50 ;  /* 0x000000ffff807224 */ /* 0x000fe200078e0032 */
[----:B------:R-:W-:Y:S01]  /*e3c0*/  DADD R104, R54, R138 ;  /* 0x0000000036687229 */ /* 0x000fe2000000008a */
        /* <DEDUP_REMOVED lines=13> */
[----:B------:R-:W-:Y:S01]  /*e4a0*/  DSETP.MIN.AND P6, P2, R46, R104, PT ;  /* 0x000000682e00722a */ /* 0x000fe20003ac0000 */
        /* <DEDUP_REMOVED lines=14> */
[----:B------:R-:W-:Y:S01]  /*e590*/  @P3 LOP3.LUT R55, R67, 0x80000, RZ, 0xfc, !PT ;  /* 0x0008000043373812 */ /* 0x000fe200078efcff */
[----:B------:R-:W-:Y:S01]  /*e5a0*/  DSETP.MIN.AND P3, P5, R106, R116, PT ;  /* 0x000000746a00722a */ /* 0x000fe20003d60000 */
[----:B------:R-:W-:Y:S01]  /*e5b0*/  IMAD.MOV.U32 R54, RZ, RZ, R44 ;  /* 0x000000ffff367224 */ /* 0x000fe200078e002c */
[----:B------:R-:W-:Y:S01]  /*e5c0*/  FSEL R155, R155, R105, P4 ;  /* 0x000000699b9b7208 */ /* 0x000fe20002000000 */
[----:B------:R-:W-:Y:S01]  /*e5d0*/  IMAD.MOV.U32 R45, RZ, RZ, R104 ;  /* 0x000000ffff2d7224 */ /* 0x000fe200078e0068 */
[----:B------:R-:W-:Y:S01]  /*e5e0*/  MOV R44, R106 ;  /* 0x0000006a002c7202 */ /* 0x000fe20000000f00 */
[----:B------:R-:W-:Y:S01]  /*e5f0*/  IMAD.MOV.U32 R67, RZ, RZ, R116 ;  /* 0x000000ffff437224 */ /* 0x000fe200078e0074 */
[----:B------:R-:W-:Y:S01]  /*e600*/  SEL R104, R129, R128, P6 ;  /* 0x0000008081687207 */ /* 0x000fe20003000000 */
[----:B------:R-:W-:Y:S01]  /*e610*/  IMAD.MOV.U32 R107, RZ, RZ, R117 ;  /* 0x000000ffff6b7224 */ /* 0x000fe200078e0075 */
[C---:B0-----:R-:W-:Y:S01]  /*e620*/  DADD R116, R56.reuse, R110 ;  /* 0x0000000038747229 */ /* 0x041fe2000000006e */
[----:B------:R-:W-:Y:S01]  /*e630*/  SEL R54, R54, R45, P4 ;  /* 0x0000002d36367207 */ /* 0x000fe20002000000 */
[----:B------:R-:W-:Y:S01]  /*e640*/  IMAD.MOV.U32 R0, RZ, RZ, R38 ;  /* 0x000000ffff007224 */ /* 0x000fe200078e0026 */
[----:B------:R-:W-:Y:S01]  /*e650*/  FSEL R45, R120, R49, P6 ;  /* 0x00000031782d7208 */ /* 0x000fe20003000000 */
[----:B------:R-:W-:Y:S01]  /*e660*/  DADD R120, R56, R118 ;  /* 0x0000000038787229 */ /* 0x000fe20000000076 */
[----:B------:R-:W-:Y:S01]  /*e670*/  @P2 LOP3.LUT R45, R49, 0x80000, RZ, 0xfc, !PT ;  /* 0x00080000312d2812 */ /* 0x000fe200078efcff */
[----:B------:R-:W-:Y:S01]  /*e680*/  IMAD.MOV.U32 R124, RZ, RZ, R39 ;  /* 0x000000ffff7c7224 */ /* 0x000fe200078e0027 */
        /* <DEDUP_REMOVED lines=82> */
[----:B------:R-:W-:Y:S01]  /*ebb0*/  DADD R30, R58, R126 ;  /* 0x000000003a1e7229 */ /* 0x000fe2000000007e */
        /* <DEDUP_REMOVED lines=11> */
[----:B------:R-:W-:Y:S01]  /*ec70*/  @P1 LOP3.LUT R169, R0, 0x80000, RZ, 0xfc, !PT ;  /* 0x0008000000a91812 */ /* 0x000fe200078efcff */
[----:B------:R-:W-:Y:S01]  /*ec80*/  DSETP.MIN.AND P3, P2, R16, R28, PT ;  /* 0x0000001c1000722a */ /* 0x000fe20003a60000 */
[----:B------:R-:W-:Y:S01]  /*ec90*/  FSEL R173, R38, R33, P5 ;  /* 0x0000002126ad7208 */ /* 0x000fe20002800000 */
[----:B------:R-:W-:Y:S01]  /*eca0*/  IMAD.MOV.U32 R43, RZ, RZ, R30 ;  /* 0x000000ffff2b7224 */ /* 0x000fe200078e001e */
[----:B------:R-:W-:Y:S01]  /*ecb0*/  DSETP.MIN.AND P1, P5, R158, R30, PT ;  /* 0x0000001e9e00722a */ /* 0x000fe20003d20000 */
[----:B------:R-:W-:Y:S01]  /*ecc0*/  IMAD.MOV.U32 R0, RZ, RZ, R31 ;  /* 0x000000ffff007224 */ /* 0x000fe200078e001f */
[----:B------:R-:W-:Y:S01]  /*ecd0*/  @P4 LOP3.LUT R173, R33, 0x80000, RZ, 0xfc, !PT ;  /* 0x0008000021ad4812 */ /* 0x000fe200078efcff */
[----:B------:R-:W0:Y:S01]  /*ece0*/  LDS.128 R28, [R234+0xa20] ;  /* 0x000a2000ea1c7984 */ /* 0x000e220000000c00 */
[----:B------:R-:W-:Y:S01]  /*ecf0*/  IMAD.MOV.U32 R39, RZ, RZ, R16 ;  /* 0x000000ffff277224 */ /* 0x000fe200078e0010 */
[C---:B------:R-:W-:Y:S01]  /*ed00*/  DADD R16, R58.reuse, R130 ;  /* 0x000000003a107229 */ /* 0x040fe20000000082 */
[----:B------:R-:W-:Y:S01]  /*ed10*/  IMAD.MOV.U32 R56, RZ, RZ, R158 ;  /* 0x000000ffff387224 */ /* 0x000fe200078e009e */
[----:B------:R-:W-:Y:S01]  /*ed20*/  FSEL R182, R182, R37, P3 ;  /* 0x00000025b6b67208 */ /* 0x000fe20001800000 */
[----:B------:R-:W-:Y:S01]  /*ed30*/  IMAD.MOV.U32 R151, RZ, RZ, R13 ;  /* 0x000000ffff977224 */ /* 0x000fe200078e000d */
[----:B------:R-:W-:Y:S01]  /*ed40*/  SEL R166, R39, R166, P3 ;  /* 0x000000a627a67207 */ /* 0x000fe20001800000 */
[----:B------:R-:W-:Y:S01]  /*ed50*/  DADD R38, R58, R138 ;  /* 0x000000003a267229 */ /* 0x000fe2000000008a */
[----:B------:R-:W-:Y:S01]  /*ed60*/  IMAD.MOV.U32 R106, RZ, RZ, R18 ;  /* 0x000000ffff6a7224 */ /* 0x000fe200078e0012 */
[----:B------:R-:W-:Y:S01]  /*ed70*/  @P2 LOP3.LUT R182, R37, 0x80000, RZ, 0xfc, !PT ;  /* 0x0008000025b62812 */ /* 0x000fe200078efcff */
[----:B------:R-:W-:Y:S01]  /*ed80*/  DSETP.MIN.AND P4, P3, R18, R16, PT ;  /* 0x000000101200722a */ /* 0x000fe20003b80000 */
[----:B------:R-:W-:Y:S01]  /*ed90*/  IMAD.MOV.U32 R41, RZ, RZ, R159 ;  /* 0x000000ffff297224 */ /* 0x000fe200078e009f */
[----:B------:R-:W-:Y:S01]  /*eda0*/  SEL R18, R56, R43, P1 ;  /* 0x0000002b38127207 */ /* 0x000fe20000800000 */
[----:B------:R-:W-:Y:S01]  /*edb0*/  IMAD.MOV.U32 R49, RZ, RZ, R16 ;  /* 0x000000ffff317224 */ /* 0x000fe200078e0010 */
[----:B------:R-:W-:Y:S01]  /*edc0*/  MOV R33, R17 ;  /* 0x0000001100217202 */ /* 0x000fe20000000f00 */
[----:B------:R-:W-:Y:S01]  /*edd0*/  DSETP.MIN.AND P6, P2, R150, R38, PT ;  /* 0x000000269600722a */ /* 0x000fe20003ac0000 */
[----:B------:R-:W-:Y:S01]  /*ede0*/  IMAD.MOV.U32 R42, RZ, RZ, R19 ;  /* 0x000000ffff2a7224 */ /* 0x000fe200078e0013 */
[----:B------:R-:W-:Y:S01]  /*edf0*/  MOV R13, R161 ;  /* 0x000000a1000d7202 */ /* 0x000fe20000000f00 */
[----:B------:R-:W-:Y:S01]  /*ee00*/  IMAD.MOV.U32 R56, RZ, RZ, R38 ;  /* 0x000000ffff387224 */ /* 0x000fe200078e0026 */
[----:B------:R-:W-:Y:S01]  /*ee10*/  FSEL R19, R41, R0, P1 ;  /* 0x0000000029137208 */ /* 0x000fe20000800000 */
[----:B------:R-:W-:Y:S01]  /*ee20*/  IMAD.MOV.U32 R37, RZ, RZ, R39 ;  /* 0x000000ffff257224 */ /* 0x000fe200078e0027 */
[C---:B------:R-:W-:Y:S01]  /*ee30*/  DADD R38, R58.reuse, R142 ;  /* 0x000000003a267229 */ /* 0x040fe2000000008e */
        /* <DEDUP_REMOVED lines=11> */
[----:B------:R-:W-:Y:S02]  /*eef0*/  IMAD.MOV.U32 R12, RZ, RZ, R38 ;  /* 0x000000ffff0c7224 */ /* 0x000fe400078e0026 */
[----:B------:R-:W-:Y:S01]  /*ef00*/  IMAD.MOV.U32 R41, RZ, RZ, R14 ;  /* 0x000000ffff297224 */ /* 0x000fe200078e000e */
[----:B------:R-:W-:Y:S01]  /*ef10*/  FSEL R171, R171, R59, P3 ;  /* 0x0000003babab7208 */ /* 0x000fe20001800000 */
[----:B------:R-:W-:Y:S01]  /*ef20*/  IMAD.MOV.U32 R13, RZ, RZ, R58 ;  /* 0x000000ffff0d7224 */ /* 0x000fe200078e003a */
[C---:B0-----:R-:W-:Y:S01]  /*ef30*/  DADD R38, R28.reuse, R110 ;  /* 0x000000001c267229 */ /* 0x041fe2000000006e */
[----:B------:R-:W-:Y:S01]  /*ef40*/  IMAD.MOV.U32 R0, RZ, RZ, R15 ;  /* 0x000000ffff007224 */ /* 0x000fe200078e000f */
[C---:B------:R-:W-:Y:S01]  /*ef50*/  DADD R42, R28.reuse, R118 ;  /* 0x000000001c2a7229 */ /* 0x040fe20000000076 */
[----:B------:R-:W-:Y:S01]  /*ef60*/  IMAD.MOV.U32 R161, RZ, RZ, R184 ;  /* 0x000000ffffa17224 */ /* 0x000fe200078e00b8 */
[----:B------:R-:W-:Y:S01]  /*ef70*/  SEL R12, R41, R12, P4 ;  /* 0x0000000c290c7207 */ /* 0x000fe20002000000 */
[----:B------:R-:W-:Y:S01]  /*ef80*/  IMAD.MOV.U32 R57, RZ, RZ, R150 ;  /* 0x000000ffff397224 */ /* 0x000fe200078e0096 */
        /* <DEDUP_REMOVED lines=10> */
[----:B------:R-:W-:Y:S01]  /*f030*/  SEL R14, R57, R56, P6 ;  /* 0x00000038390e7207 */ /* 0x000fe20003000000 */
[----:B------:R-:W-:Y:S01]  /*f040*/  IMAD.MOV.U32 R56, RZ, RZ, R38 ;  /* 0x000000ffff387224 */ /* 0x000fe200078e0026 */
[----:B------:R-:W-:Y:S01]  /*f050*/  @P5 LOP3.LUT R171, R59, 0x80000, RZ, 0xfc, !PT ;  /* 0x000800003bab5812 */ /* 0x000fe200078efcff */
[----:B------:R-:W-:Y:S01]  /*f060*/  IMAD.MOV.U32 R33, RZ, RZ, R160 ;  /* 0x000000ffff217224 */ /* 0x000fe200078e00a0 */
[----:B------:R-:W-:Y:S01]  /*f070*/  DSETP.MIN.AND P5, P3, R162, R42, PT ;  /* 0x0000002aa200722a */ /* 0x000fe20003ba0000 */
[----:B------:R-:W-:Y:S01]  /*f080*/  MOV R106, R42 ;  /* 0x0000002a006a7202 */ /* 0x000fe20000000f00 */
[----:B------:R-:W-:Y:S01]  /*f090*/  DADD R42, R28, R126 ;  /* 0x000000001c2a7229 */ /* 0x000fe2000000007e */
[----:B------:R-:W-:Y:S01]  /*f0a0*/  FSEL R39, R49, R0, P1 ;  /* 0x0000000031277208 */ /* 0x000fe20000800000 */
[----:B------:R-:W-:Y:S01]  /*f0b0*/  IMAD.MOV.U32 R59, RZ, RZ, R40 ;  /* 0x000000ffff3b7224 */ /* 0x000fe200078e0028 */
[----:B------:R-:W-:Y:S01]  /*f0c0*/  SEL R38, R33, R56, P1 ;  /* 0x0000003821267207 */ /* 0x000fe20000800000 */
        /* <DEDUP_REMOVED lines=49> */
[----:B------:R-:W-:Y:S01]  /*f3e0*/  @P1 LOP3.LUT R25, R33, 0x80000, RZ, 0xfc, !PT ;  /* 0x0008000021191812 */ /* 0x000fe200078efcff */
[----:B------:R-:W-:Y:S01]  /*f3f0*/  IMAD.MOV.U32 R59, RZ, RZ, R63 ;  /* 0x000000ffff3b7224 */ /* 0x000fe200078e003f */
[----:B------:R-:W-:Y:S01]  /*f400*/  FSEL R29, R58, R57, P2 ;  /* 0x000000393a1d7208 */ /* 0x000fe20001000000 */
[----:B------:R-:W-:Y:S01]  /*f410*/  IMAD.MOV.U32 R116, RZ, RZ, R28 ;  /* 0x000000ffff747224 */ /* 0x000fe200078e001c */
[----:B------:R-:W-:Y:S01]  /*f420*/  SEL R28, R0, R43, P2 ;  /* 0x0000002b001c7207 */ /* 0x000fe20001000000 */
[----:B------:R-:W-:Y:S01]  /*f430*/  DADD R42, R30, R118 ;  /* 0x000000001e2a7229 */ /* 0x000fe20000000076 */
[----:B------:R-:W-:Y:S01]  /*f440*/  @P4 LOP3.LUT R29, R57, 0x80000, RZ, 0xfc, !PT ;  /* 0x00080000391d4812 */ /* 0x000fe200078efcff */
[----:B------:R-:W-:Y:S01]  /*f450*/  DSETP.MIN.AND P2, P1, R66, R40, PT ;  /* 0x000000284200722a */ /* 0x000fe20003940000 */
[----:B------:R-:W-:Y:S01]  /*f460*/  IMAD.MOV.U32 R0, RZ, RZ, R41 ;  /* 0x000000ffff007224 */ /* 0x000fe200078e0029 */
[----:B------:R-:W-:Y:S01]  /*f470*/  FSEL R41, R59, R56, P5 ;  /* 0x000000383b297208 */ /* 0x000fe20002800000 */
[----:B------:R-:W-:Y:S01]  /*f480*/  IMAD.MOV.U32 R37, RZ, RZ, R62 ;  /* 0x000000ffff257224 */ /* 0x000fe200078e003e */
[----:B------:R-:W-:Y:S01]  /*f490*/  @P3 LOP3.LUT R41, R56, 0x80000, RZ, 0xfc, !PT ;  /* 0x0008000038293812 */ /* 0x000fe200078efcff */
[----:B------:R-:W-:Y:S01]  /*f4a0*/  IMAD.MOV.U32 R65, RZ, RZ, R167 ;  /* 0x000000ffff417224 */ /* 0x000fe200078e00a7 */
[----:B------:R-:W0:Y:S01]  /*f4b0*/  LDS.128 R56, [R234+0xa30] ;  /* 0x000a3000ea387984 */ /* 0x000e220000000c00 */
[----:B------:R-:W-:Y:S01]  /*f4c0*/  DADD R62, R30, R122 ;  /* 0x000000001e3e7229 */ /* 0x000fe2000000007a */
[----:B------:R-:W-:Y:S01]  /*f4d0*/  IMAD.MOV.U32 R120, RZ, RZ, R40 ;  /* 0x000000ffff787224 */ /* 0x000fe200078e0028 */
[----:B------:R-:W-:Y:S01]  /*f4e0*/  SEL R40, R37, R116, P5 ;  /* 0x0000007425287207 */ /* 0x000fe20002800000 */
        /* <DEDUP_REMOVED lines=36> */
[----:B------:R-:W-:Y:S01]  /*f730*/  FSEL R27, R107, R0, P5 ;  /* 0x000000006b1b7208 */ /* 0x000fe20002800000 */
[C---:B------:R-:W-:Y:S01]  /*f740*/  DADD R106, R30.reuse, R142 ;  /* 0x000000001e6a7229 */ /* 0x040fe2000000008e */
[----:B------:R-:W-:Y:S01]  /*f750*/  IMAD.MOV.U32 R117, RZ, RZ, R74 ;  /* 0x000000ffff757224 */ /* 0x000fe200078e004a */
[----:B------:R-:W-:Y:S01]  /*f760*/  DADD R30, R30, R146 ;  /* 0x000000001e1e7229 */ /* 0x000fe20000000092 */
[----:B------:R-:W-:Y:S01]  /*f770*/  IMAD.MOV.U32 R120, RZ, RZ, R22 ;  /* 0x000000ffff787224 */ /* 0x000fe200078e0016 */
[----:B------:R-:W-:Y:S01]  /*f780*/  FSEL R23, R49, R37, P4 ;  /* 0x0000002531177208 */ /* 0x000fe20002000000 */
[----:B0-----:R-:W-:Y:S01]  /*f790*/  DADD R74, R56, R110 ;  /* 0x00000000384a7229 */ /* 0x001fe2000000006e */
[----:B------:R-:W-:Y:S01]  /*f7a0*/  @P1 LOP3.LUT R27, R0, 0x80000, RZ, 0xfc, !PT ;  /* 0x00080000001b1812 */ /* 0x000fe200078efcff */
[----:B------:R-:W-:Y:S01]  /*f7b0*/  IMAD.MOV.U32 R0, RZ, RZ, R5 ;  /* 0x000000ffff007224 */ /* 0x000fe200078e0005 */
[----:B------:R-:W-:Y:S01]  /*f7c0*/  SEL R22, R120, R117, P4 ;  /* 0x0000007578167207 */ /* 0x000fe20002000000 */
[----:B------:R-:W-:Y:S01]  /*f7d0*/  DSETP.MIN.AND P4, P1, R4, R106, PT ;  /* 0x0000006a0400722a */ /* 0x000fe20003980000 */
        /* <DEDUP_REMOVED lines=15> */
[----:B------:R-:W-:Y:S01]  /*f8d0*/  SEL R30, R116, R5, P4 ;  /* 0x00000005741e7207 */ /* 0x000fe20002000000 */
[----:B------:R-:W-:Y:S01]  /*f8e0*/  IMAD.MOV.U32 R67, RZ, RZ, R31 ;  /* 0x000000ffff437224 */ /* 0x000fe200078e001f */
[----:B------:R-:W-:Y:S01]  /*f8f0*/  FSEL R5, R33, R117, P6 ;  /* 0x0000007521057208 */ /* 0x000fe20003000000 */
[C---:B------:R-:W-:Y:S01]  /*f900*/  DADD R106, R56.reuse, R142 ;  /* 0x00000000386a7229 */ /* 0x040fe2000000008e */
        /* <DEDUP_REMOVED lines=8> */
[----:B------:R-:W-:Y:S01]  /*f990*/  @P1 LOP3.LUT R31, R49, 0x80000, RZ, 0xfc, !PT ;  /* 0x00080000311f1812 */ /* 0x000fe200078efcff */
[----:B------:R-:W-:Y:S01]  /*f9a0*/  IMAD.MOV.U32 R49, RZ, RZ, R74 ;  /* 0x000000ffff317224 */ /* 0x000fe200078e004a */
[----:B------:R-:W-:Y:S01]  /*f9b0*/  @P5 LOP3.LUT R0, R67, 0x80000, RZ, 0xfc, !PT ;  /* 0x0008000043005812 */ /* 0x000fe200078efcff */
[----:B------:R-:W-:Y:S01]  /*f9c0*/  DSETP.MIN.AND P5, P1, R90, R124, PT ;  /* 0x0000007c5a00722a */ /* 0x000fe200039a0000 */
        /* <DEDUP_REMOVED lines=8> */
[----:B------:R-:W-:Y:S01]  /*fa50*/  SEL R6, R134, R49, P2 ;  /* 0x0000003186067207 */ /* 0x000fe20001000000 */
[C---:B------:R-:W-:Y:S01]  /*fa60*/  DADD R130, R58.reuse, R130 ;  /* 0x000000003a827229 */ /* 0x040fe20000000082 */
[----:B------:R-:W-:Y:S01]  /*fa70*/  FSEL R7, R56, R33, P2 ;  /* 0x0000002138077208 */ /* 0x000fe20001000000 */
        /* <DEDUP_REMOVED lines=8> */
[----:B------:R-:W-:Y:S01]  /*fb00*/  @P3 LOP3.LUT R7, R33, 0x80000, RZ, 0xfc, !PT ;  /* 0x0008000021073812 */ /* 0x000fe200078efcff */
[----:B------:R-:W-:Y:S01]  /*fb10*/  IMAD.MOV.U32 R59, RZ, RZ, R132 ;  /* 0x000000ffff3b7224 */ /* 0x000fe200078e0084 */
[----:B------:R-:W-:Y:S01]  /*fb20*/  MOV R96, R95 ;  /* 0x0000005f00607202 */ /* 0x000fe20000000f00 */
        /* <DEDUP_REMOVED lines=59> */
[----:B------:R-:W-:Y:S01]  /*fee0*/  MOV R33, R119 ;  /* 0x0000007700217202 */ /* 0x000fe20000000f00 */
[----:B------:R-:W-:Y:S01]  /*fef0*/  IMAD.MOV.U32 R100, RZ, RZ, R81 ;  /* 0x000000ffff647224 */ /* 0x000fe200078e0051 */
[----:B------:R-:W-:Y:S01]  /*ff00*/  SEL R80, R93, R98, P5 ;  /* 0x000000625d507207 */ /* 0x000fe20002800000 */
[----:B------:R-:W-:Y:S01]  /*ff10*/  LDS.128 R116, [R234+0xc00] ;  /* 0x000c0000ea747984 */ /* 0x000fe20000000c00 */
[----:B------:R-:W-:Y:S01]  /*ff20*/  @P4 LOP3.LUT R83, R49, 0x80000, RZ, 0xfc, !PT ;  /* 0x0008000031534812 */ /* 0x000fe200078efcff */
[----:B------:R-:W-:Y:S01]  /*ff30*/  IMAD.MOV.U32 R106, RZ, RZ, R122 ;  /* 0x000000ffff6a7224 */ /* 0x000fe200078e007a */
[----:B------:R-:W-:Y:S01]  /*ff40*/  FSEL R81, R96, R33, P5 ;  /* 0x0000002160517208 */ /* 0x000fe20002800000 */
[----:B------:R-:W0:Y:S01]  /*ff50*/  LDS.128 R92, [R219+0x30] ;  /* 0x00003000db5c7984 */ /* 0x000e220000000c00 */
        /* <DEDUP_REMOVED lines=16> */
[----:B------:R-:W1:Y:S01]  /*10060*/  LDS.128 R108, [R219+0x70] ;  /* 0x00007000db6c7984 */ /* 0x000e620000000c00 */
[----:B------:R-:W-:Y:S01]  /*10070*/  IMAD.MOV.U32 R122, RZ, RZ, R138 ;  /* 0x000000ffff7a7224 */ /* 0x000fe200078e008a */
[----:B------:R-:W-:Y:S01]  /*10080*/  @P4 LOP3.LUT R99, R67, 0x80000, RZ, 0xfc, !PT ;  /* 0x0008000043634812 */ /* 0x000fe200078efcff */
[----:B------:R-:W-:Y:S01]  /*10090*/  IMAD.MOV.U32 R37, RZ, RZ, R139 ;  /* 0x000000ffff257224 */ /* 0x000fe200078e008b */
[----:B------:R-:W-:Y:S01]  /*100a0*/  MOV R67, R78 ;  /* 0x0000004e00437202 */ /* 0x000fe20000000f00 */
        /* <DEDUP_REMOVED lines=9> */
[----:B------:R-:W-:Y:S01]  /*10140*/  IMAD.MOV.U32 R112, RZ, RZ, R142 ;  /* 0x000000ffff707224 */ /* 0x000fe200078e008e */
[----:B------:R-:W3:Y:S01]  /*10150*/  LDS.128 R120, [R219+0xb0] ;  /* 0x0000b000db787984 */ /* 0x000ee20000000c00 */
        /* <DEDUP_REMOVED lines=9> */
[----:B------:R-:W-:Y:S01]  /*101f0*/  DADD R112, R92, R118 ;  /* 0x000000005c707229 */ /* 0x000fe20000000076 */
[----:B------:R-:W-:Y:S01]  /*10200*/  @P1 LOP3.LUT R103, R37, 0x80000, RZ, 0xfc, !PT ;  /* 0x0008000025671812 */ /* 0x000fe200078efcff */
[----:B------:R-:W-:Y:S01]  /*10210*/  IMAD.MOV.U32 R33, RZ, RZ, R77 ;  /* 0x000000ffff217224 */ /* 0x000fe200078e004d */
[----:B------:R-:W-:Y:S01]  /*10220*/  FSEL R77, R105, R124, P4 ;  /* 0x0000007c694d7208 */ /* 0x000fe20002000000 */
[----:B------:R-:W-:Y:S01]  /*10230*/  IMAD.MOV.U32 R49, RZ, RZ, R70 ;  /* 0x000000ffff317224 */ /* 0x000fe200078e0046 */
[----:B------:R-:W-:Y:S01]  /*10240*/  @P6 LOP3.LUT R77, R124, 0x80000, RZ, 0xfc, !PT ;  /* 0x000800007c4d6812 */ /* 0x000fe200078efcff */
[----:B------:R-:W-:Y:S01]  /*10250*/  DSETP.MIN.AND P1, P3, R70, R106, PT ;  /* 0x0000006a4600722a */ /* 0x000fe20003b20000 */
[----:B------:R-:W0:Y:S01]  /*10260*/  LDS.128 R124, [R219+0xf0] ;  /* 0x0000f000db7c7984 */ /* 0x000e220000000c00 */
[----:B------:R-:W-:Y:S01]  /*10270*/  IMAD.MOV.U32 R105, RZ, RZ, R53 ;  /* 0x000000ffff697224 */ /* 0x000fe200078e0035 */
[----:B------:R-:W-:Y:S01]  /*10280*/  DSETP.MIN.AND P4, P6, R52, R112, PT ;  /* 0x000000703400722a */ /* 0x000fe20003e80000 */
[----:B------:R-:W-:Y:S01]  /*10290*/  MOV R70, R106 ;  /* 0x0000006a00467202 */ /* 0x000fe20000000f00 */
[----:B------:R-:W-:-:S02]  /*102a0*/  IMAD.MOV.U32 R53, RZ, RZ, R112 ;  /* 0x000000ffff357224 */ /* 0x000fc400078e0070 */
[----:B------:R-:W-:Y:S01]  /*102b0*/  IMAD.MOV.U32 R106, RZ, RZ, R113 ;  /* 0x000000ffff6a7224 */ /* 0x000fe200078e0071 */
[----:B------:R-:W-:Y:S01]  /*102c0*/  SEL R70, R49, R70, P1 ;  /* 0x0000004631467207 */ /* 0x000fe20000800000 */
[----:B-1----:R-:W-:Y:S01]  /*102d0*/  DADD R112, R116, R108 ;  /* 0x0000000074707229 */ /* 0x002fe2000000006c */
[----:B------:R-:W-:Y:S02]  /*102e0*/  IMAD.MOV.U32 R67, RZ, RZ, R71 ;  /* 0x000000ffff437224 */ /* 0x000fe400078e0047 */
[----:B------:R-:W-:Y:S01]  /*102f0*/  IMAD.MOV.U32 R128, RZ, RZ, R107 ;  /* 0x000000ffff807224 */ /* 0x000fe200078e006b */
[----:B------:R-:W-:Y:S01]  /*10300*/  FSEL R107, R105, R106, P4 ;  /* 0x0000006a696b7208 */ /* 0x000fe20002000000 */
        /* <DEDUP_REMOVED lines=8> */
[----:B------:R-:W-:Y:S01]  /*10390*/  @P6 LOP3.LUT R107, R106, 0x80000, RZ, 0xfc, !PT ;  /* 0x000800006a6b6812 */ /* 0x000fe200078efcff */
[----:B------:R-:W-:Y:S01]  /*103a0*/  DSETP.MIN.AND P3, P4, R68, R112, PT ;  /* 0x000000704400722a */ /* 0x000fe20003c60000 */
[----:B------:R-:W-:Y:S01]  /*103b0*/  IMAD.MOV.U32 R52, RZ, RZ, R146 ;  /* 0x000000ffff347224 */ /* 0x000fe200078e0092 */
[----:B---3--:R-:W-:Y:S01]  /*103c0*/  DADD R132, R116, R120 ;  /* 0x0000000074847229 */ /* 0x008fe20000000078 */
[----:B------:R-:W-:-:S02]  /*103d0*/  IMAD.MOV.U32 R69, RZ, RZ, R61 ;  /* 0x000000ffff457224 */ /* 0x000fc400078e003d */
[----:B------:R-:W-:Y:S01]  /*103e0*/  IMAD.MOV.U32 R68, RZ, RZ, R60 ;  /* 0x000000ffff447224 */ /* 0x000fe200078e003c */
[----:B------:R-:W-:Y:S01]  /*103f0*/  DSETP.MIN.AND P6, P1, R60, R128, PT ;  /* 0x000000803c00722a */ /* 0x000fe200039c0000 */
[----:B------:R-:W-:Y:S01]  /*10400*/  SEL R52, R101, R52, P5 ;  /* 0x0000003465347207 */ /* 0x000fe20002800000 */
[----:B------:R-:W-:Y:S01]  /*10410*/  IMAD.MOV.U32 R60, RZ, RZ, R112 ;  /* 0x000000ffff3c7224 */ /* 0x000fe200078e0070 */
[----:B------:R-:W-:Y:S01]  /*10420*/  FSEL R61, R53, R113, P3 ;  /* 0x00000071353d7208 */ /* 0x000fe20001800000 */
[----:B------:R-:W-:Y:S02]  /*10430*/  IMAD.MOV.U32 R67, RZ, RZ, R128 ;  /* 0x000000ffff437224 */ /* 0x000fe400078e0080 */
[----:B------:R-:W-:Y:S01]  /*10440*/  IMAD.MOV.U32 R106, RZ, RZ, R129 ;  /* 0x000000ffff6a7224 */ /* 0x000fe200078e0081 */
[----:B------:R-:W-:Y:S01]  /*10450*/  SEL R60, R49, R60, P3 ;  /* 0x0000003c313c7207 */ /* 0x000fe20001800000 */
[----:B------:R-:W1:Y:S01]  /*10460*/  LDS.128 R128, [R219+0x130] ;  /* 0x00013000db807984 */ /* 0x000e620000000c00 */
[----:B------:R-:W-:Y:S01]  /*10470*/  @P4 LOP3.LUT R61, R113, 0x80000, RZ, 0xfc, !PT ;  /* 0x00080000713d4812 */ /* 0x000fe200078efcff */
[----:B------:R-:W-:Y:S01]  /*10480*/  DADD R112, R120, R118 ;  /* 0x0000000078707229 */ /* 0x000fe20000000076 */
[----:B------:R-:W-:Y:S01]  /*10490*/  SEL R68, R68, R67, P6 ;  /* 0x0000004344447207 */ /* 0x000fe20003000000 */
[----:B0-----:R-:W-:Y:S01]  /*104a0*/  DADD R136, R116, R124 ;  /* 0x0000000074887229 */ /* 0x001fe2000000007c */
[----:B------:R-:W-:Y:S01]  /*104b0*/  FSEL R69, R69, R106, P6 ;  /* 0x0000006a45457208 */ /* 0x000fe20003000000 */
[----:B------:R-:W-:Y:S01]  /*104c0*/  DSETP.MIN.AND P6, P3, R72, R132, PT ;  /* 0x000000844800722a */ /* 0x000fe20003bc0000 */
[----:B------:R-:W-:Y:S01]  /*104d0*/  MOV R49, R72 ;  /* 0x0000004800317202 */ /* 0x000fe20000000f00 */
[----:B------:R-:W-:Y:S01]  /*104e0*/  IMAD.MOV.U32 R72, RZ, RZ, R50 ;  /* 0x000000ffff487224 */ /* 0x000fe200078e0032 */
[----:B------:R-:W-:Y:S01]  /*104f0*/  @P1 LOP3.LUT R69, R106, 0x80000, RZ, 0xfc, !PT ;  /* 0x000800006a451812 */ /* 0x000fe200078efcff */
[----:B------:R-:W-:Y:S01]  /*10500*/  DSETP.MIN.AND P1, P4, R50, R112, PT ;  /* 0x000000703200722a */ /* 0x000fe20003c20000 */
[----:B------:R-:W-:-:S02]  /*10510*/  IMAD.MOV.U32 R53, RZ, RZ, R73 ;  /* 0x000000ffff357224 */ /* 0x000fc400078e0049 */
        /* <DEDUP_REMOVED lines=9> */
[----:B------:R-:W0:Y:S01]  /*105b0*/  LDS.128 R132, [R219+0x170] ;  /* 0x00017000db847984 */ /* 0x000e220000000c00 */
[----:B------:R-:W-:Y:S01]  /*105c0*/  SEL R72, R72, R49, P1 ;  /* 0x0000003148487207 */ /* 0x000fe20000800000 */
[----:B------:R-:W-:Y:S01]  /*105d0*/  DSETP.MIN.AND P3, P1, R114, R136, PT ;  /* 0x000000887200722a */ /* 0x000fe20003960000 */
[----:B------:R-:W-:Y:S01]  /*105e0*/  MOV R49, R47 ;  /* 0x0000002f00317202 */ /* 0x000fe20000000f00 */
[----:B------:R-:W-:Y:S01]  /*105f0*/  IMAD.MOV.U32 R53, RZ, RZ, R114 ;  /* 0x000000ffff357224 */ /* 0x000fe200078e0072 */
[----:B------:R-:W-:Y:S01]  /*10600*/  @P4 LOP3.LUT R73, R138, 0x80000, RZ, 0xfc, !PT ;  /* 0x000800008a494812 */ /* 0x000fe200078efcff */
[----:B------:R-:W-:-:S02]  /*10610*/  IMAD.MOV.U32 R106, RZ, RZ, R115 ;  /* 0x000000ffff6a7224 */ /* 0x000fc400078e0073 */
[----:B------:R-:W-:Y:S01]  /*10620*/  IMAD.MOV.U32 R114, RZ, RZ, R136 ;  /* 0x000000ffff727224 */ /* 0x000fe200078e0088 */
[----:B------:R-:W-:Y:S01]  /*10630*/  DSETP.MIN.AND P6, P4, R48, R112, PT ;  /* 0x000000703000722a */ /* 0x000fe20003cc0000 */
[----:B------:R-:W-:Y:S02]  /*10640*/  IMAD.MOV.U32 R47, RZ, RZ, R48 ;  /* 0x000000ffff2f7224 */ /* 0x000fe400078e0030 */
[----:B------:R-:W-:Y:S01]  /*10650*/  IMAD.MOV.U32 R136, RZ, RZ, R112 ;  /* 0x000000ffff887224 */ /* 0x000fe200078e0070 */
[----:B------:R-:W-:Y:S01]  /*10660*/  SEL R48, R53, R114, P3 ;  /* 0x0000007235307207 */ /* 0x000fe20001800000 */
[----:B------:R-:W-:Y:S01]  /*10670*/  IMAD.MOV.U32 R101, RZ, RZ, R49 ;  /* 0x000000ffff657224 */ /* 0x000fe200078e0031 */
[----:B------:R-:W-:Y:S01]  /*10680*/  FSEL R49, R106, R137, P3 ;  /* 0x000000896a317208 */ /* 0x000fe20001800000 */
[----:B------:R-:W-:Y:S01]  /*10690*/  IMAD.MOV.U32 R37, RZ, RZ, R147 ;  /* 0x000000ffff257224 */ /* 0x000fe200078e0093 */
[----:B------:R-:W-:Y:S01]  /*106a0*/  SEL R106, R47, R136, P6 ;  /* 0x000000882f6a7207 */ /* 0x000fe20003000000 */
[----:B-1----:R-:W-:Y:S01]  /*106b0*/  DADD R142, R128, R118 ;  /* 0x00000000808e7229 */ /* 0x002fe20000000076 */
[----:B------:R-:W-:Y:S01]  /*106c0*/  @P1 LOP3.LUT R49, R137, 0x80000, RZ, 0xfc, !PT ;  /* 0x0008000089311812 */ /* 0x000fe200078efcff */
[----:B------:R-:W-:Y:S01]  /*106d0*/  DADD R114, R116, R128 ;  /* 0x0000000074727229 */ /* 0x000fe20000000080 */
[----:B------:R-:W1:Y:S01]  /*106e0*/  LDS.128 R136, [R219+0x1b0] ;  /* 0x0001b000db887984 */ /* 0x000e620000000c00 */
[----:B------:R-:W-:Y:S01]  /*106f0*/  IMAD.MOV.U32 R105, RZ, RZ, R113 ;  /* 0x000000ffff697224 */ /* 0x000fe200078e0071 */
[----:B------:R-:W-:Y:S01]  /*10700*/  FSEL R53, R33, R37, P5 ;  /* 0x0000002521357208 */ /* 0x000fe20002800000 */
[----:B------:R-:W-:Y:S01]  /*10710*/  IMAD.MOV.U32 R47, RZ, RZ, R55 ;  /* 0x000000ffff2f7224 */ /* 0x000fe200078e0037 */
[----:B------:R-:W-:Y:S01]  /*10720*/  @P2 LOP3.LUT R53, R37, 0x80000, RZ, 0xfc, !PT ;  /* 0x0008000025352812 */ /* 0x000fe200078efcff */
[----:B------:R-:W-:Y:S01]  /*10730*/  IMAD.MOV.U32 R141, RZ, RZ, R145 ;  /* 0x000000ffff8d7224 */ /* 0x000fe200078e0091 */
[----:B------:R-:W-:Y:S01]  /*10740*/  FSEL R113, R101, R105, P6 ;  /* 0x0000006965717208 */ /* 0x000fe20003000000 */
[----:B------:R-:W-:Y:S01]  /*10750*/  IMAD.MOV.U32 R33, RZ, RZ, R46 ;  /* 0x000000ffff217224 */ /* 0x000fe200078e002e */
[----:B------:R-:W-:Y:S01]  /*10760*/  @P4 LOP3.LUT R113, R105, 0x80000, RZ, 0xfc, !PT ;  /* 0x0008000069714812 */ /* 0x000fe200078efcff */
[----:B------:R-:W-:Y:S01]  /*10770*/  DSETP.MIN.AND P5, P6, R46, R142, PT ;  /* 0x0000008e2e00722a */ /* 0x000fe20003ea0000 */
[----:B------:R-:W-:Y:S01]  /*10780*/  IMAD.MOV.U32 R112, RZ, RZ, R140 ;  /* 0x000000ffff707224 */ /* 0x000fe200078e008c */
[----:B------:R-:W-:Y:S01]  /*10790*/  DSETP.MIN.AND P3, P1, R140, R114, PT ;  /* 0x000000728c00722a */ /* 0x000fe20003960000 */
[----:B------:R-:W-:-:S02]  /*107a0*/  IMAD.MOV.U32 R67, RZ, RZ, R141 ;  /* 0x000000ffff437224 */ /* 0x000fc400078e008d */
[----:B------:R-:W-:Y:S02]  /*107b0*/  IMAD.MOV.U32 R46, RZ, RZ, R142 ;  /* 0x000000ffff2e7224 */ /* 0x000fe400078e008e */
[----:B------:R-:W-:Y:S02]  /*107c0*/  IMAD.MOV.U32 R101, RZ, RZ, R143 ;  /* 0x000000ffff657224 */ /* 0x000fe400078e008f */
[----:B------:R-:W3:Y:S01]  /*107d0*/  LDS.128 R140, [R219+0x1f0] ;  /* 0x0001f000db8c7984 */ /* 0x000ee20000000c00 */
[----:B------:R-:W-:Y:S01]  /*107e0*/  IMAD.MOV.U32 R55, RZ, RZ, R47 ;  /* 0x000000ffff377224 */ /* 0x000fe200078e002f */
[----:B0-----:R-:W-:Y:S01]  /*107f0*/  DADD R146, R116, R132 ;  /* 0x0000000074927229 */ /* 0x001fe20000000084 */
        /* <DEDUP_REMOVED lines=17> */
[----:B------:R-:W0:Y:S01]  /*10910*/  LDS.128 R144, [R234+0xc10] ;  /* 0x000c1000ea907984 */ /* 0x000e220000000c00 */
[----:B------:R-:W-:Y:S01]  /*10920*/  IMAD.MOV.U32 R45, RZ, RZ, R148 ;  /* 0x000000ffff2d7224 */ /* 0x000fe200078e0094 */
[----:B------:R-:W-:Y:S01]  /*10930*/  MOV R160, R105 ;  /* 0x0000006900a07202 */ /* 0x000fe20000000f00 */
[----:B------:R-:W-:Y:S01]  /*10940*/  IMAD.MOV.U32 R37, RZ, RZ, R149 ;  /* 0x000000ffff257224 */ /* 0x000fe200078e0095 */
[----:B-1----:R-:W-:Y:S01]  /*10950*/  DADD R148, R116, R136 ;  /* 0x0000000074947229 */ /* 0x002fe20000000088 */
        /* <DEDUP_REMOVED lines=13> */
[----:B------:R-:W-:Y:S01]  /*10a30*/  DSETP.MIN.AND P3, P4, R54, R150, PT ;  /* 0x000000963600722a */ /* 0x000fe20003c60000 */
[----:B------:R-:W-:Y:S01]  /*10a40*/  IMAD.MOV.U32 R152, RZ, RZ, R54 ;  /* 0x000000ffff987224 */ /* 0x000fe200078e0036 */
[----:B------:R-:W-:Y:S01]  /*10a50*/  MOV R155, R150 ;  /* 0x00000096009b7202 */ /* 0x000fe20000000f00 */
[----:B------:R-:W-:Y:S01]  /*10a60*/  IMAD.MOV.U32 R153, RZ, RZ, R148 ;  /* 0x000000ffff997224 */ /* 0x000fe200078e0094 */
[----:B---3--:R-:W-:Y:S01]  /*10a70*/  DADD R118, R140, R118 ;  /* 0x000000008c767229 */ /* 0x008fe20000000076 */
        /* <DEDUP_REMOVED lines=11> */
[----:B------:R-:W-:Y:S01]  /*10b30*/  IMAD.MOV.U32 R150, RZ, RZ, R154 ;  /* 0x000000ffff967224 */ /* 0x000fe200078e009a */
[----:B------:R-:W-:Y:S01]  /*10b40*/  FSEL R117, R33, R67, P3 ;  /* 0x0000004321757208 */ /* 0x000fe20001800000 */
        /* <DEDUP_REMOVED lines=10> */
[C---:B0-----:R-:W-:Y:S01]  /*10bf0*/  DADD R150, R144.reuse, R92 ;  /* 0x0000000090967229 */ /* 0x041fe2000000005c */
[----:B------:R-:W-:Y:S01]  /*10c00*/  @P2 LOP3.LUT R45, R37, 0x80000, RZ, 0xfc, !PT ;  /* 0x00080000252d2812 */ /* 0x000fe200078efcff */
[----:B------:R-:W-:Y:S01]  /*10c10*/  IMAD.MOV.U32 R148, RZ, RZ, R118 ;  /* 0x000000ffff947224 */ /* 0x000fe200078e0076 */
[----:B------:R-:W-:Y:S01]  /*10c20*/  FSEL R119, R33, R101, P3 ;  /* 0x0000006521777208 */ /* 0x000fe20001800000 */
[----:B------:R-:W-:Y:S01]  /*10c30*/  IMAD.MOV.U32 R37, RZ, RZ, R183 ;  /* 0x000000ffff257224 */ /* 0x000fe200078e00b7 */
[C---:B------:R-:W-:Y:S01]  /*10c40*/  DADD R158, R144.reuse, R124 ;  /* 0x00000000909e7229 */ /* 0x040fe2000000007c */
[----:B------:R-:W-:Y:S01]  /*10c50*/  IMAD.MOV.U32 R154, RZ, RZ, R36 ;  /* 0x000000ffff9a7224 */ /* 0x000fe200078e0024 */
[----:B------:R-:W-:Y:S01]  /*10c60*/  SEL R118, R67, R148, P3 ;  /* 0x0000009443767207 */ /* 0x000fe20001800000 */
[----:B------:R-:W-:Y:S01]  /*10c70*/  IMAD.MOV.U32 R67, RZ, RZ, R37 ;  /* 0x000000ffff437224 */ /* 0x000fe200078e0025 */
[----:B------:R-:W-:Y:S01]  /*10c80*/  DADD R148, R144, R108 ;  /* 0x0000000090947229 */ /* 0x000fe2000000006c */
[----:B------:R-:W-:Y:S01]  /*10c90*/  IMAD.MOV.U32 R33, RZ, RZ, R181 ;  /* 0x000000ffff217224 */ /* 0x000fe200078e00b5 */
[----:B------:R-:W-:Y:S01]  /*10ca0*/  DSETP.MIN.AND P2, P1, R36, R150, PT ;  /* 0x000000962400722a */ /* 0x000fe20003940000 */
[----:B------:R-:W-:Y:S01]  /*10cb0*/  @P4 LOP3.LUT R119, R101, 0x80000, RZ, 0xfc, !PT ;  /* 0x0008000065774812 */ /* 0x000fe200078efcff */
[C---:B------:R-:W-:Y:S01]  /*10cc0*/  DADD R36, R144.reuse, R120 ;  /* 0x0000000090247229 */ /* 0x040fe20000000078 */
[----:B------:R-:W-:Y:S01]  /*10cd0*/  IMAD.MOV.U32 R101, RZ, RZ, R32 ;  /* 0x000000ffff657224 */ /* 0x000fe200078e0020 */
[----:B------:R-:W-:Y:S01]  /*10ce0*/  DADD R164, R144, R132 ;  /* 0x0000000090a47229 */ /* 0x000fe20000000084 */
[----:B------:R-:W-:Y:S01]  /*10cf0*/  IMAD.MOV.U32 R153, RZ, RZ, R33 ;  /* 0x000000ffff997224 */ /* 0x000fe200078e0021 */
[----:B------:R-:W-:Y:S01]  /*10d00*/  DSETP.MIN.AND P3, P4, R32, R148, PT ;  /* 0x000000942000722a */ /* 0x000fe20003c60000 */
[----:B------:R-:W-:Y:S01]  /*10d10*/  IMAD.MOV.U32 R161, RZ, RZ, R35 ;  /* 0x000000ffffa17224 */ /* 0x000fe200078e0023 */
[----:B------:R-:W-:Y:S01]  /*10d20*/  DADD R162, R144, R140 ;  /* 0x0000000090a27229 */ /* 0x000fe2000000008c */
[----:B------:R-:W-:Y:S01]  /*10d30*/  IMAD.MOV.U32 R152, RZ, RZ, R34 ;  /* 0x000000ffff987224 */ /* 0x000fe200078e0022 */
[----:B------:R-:W-:Y:S01]  /*10d40*/  DSETP.MIN.AND P5, P6, R34, R36, PT ;  /* 0x000000242200722a */ /* 0x000fe20003ea0000 */
        /* <DEDUP_REMOVED lines=16> */
[----:B------:R-:W-:Y:S01]  /*10e50*/  IMAD.MOV.U32 R185, RZ, RZ, R158 ;  /* 0x000000ffffb97224 */ /* 0x000fe200078e009e */
[----:B------:R-:W-:Y:S01]  /*10e60*/  @P6 LOP3.LUT R161, R35, 0x80000, RZ, 0xfc, !PT ;  /* 0x0008000023a16812 */ /* 0x000fe200078efcff */
[----:B------:R-:W-:Y:S01]  /*10e70*/  IMAD.MOV.U32 R67, RZ, RZ, R0 ;  /* 0x000000ffff437224 */ /* 0x000fe200078e0000 */
[----:B------:R-:W0:Y:S01]  /*10e80*/  LDS.128 R32, [R234+0xc20] ;  /* 0x000c2000ea207984 */ /* 0x000e220000000c00 */
[----:B------:R-:W-:Y:S01]  /*10e90*/  MOV R150, R148 ;  /* 0x0000009400967202 */ /* 0x000fe20000000f00 */
[----:B------:R-:W-:Y:S01]  /*10ea0*/  DADD R226, R120, R146 ;  /* 0x0000000078e27229 */ /* 0x000fe20000000092 */
[----:B------:R-:W-:Y:S01]  /*10eb0*/  SEL R154, R154, R155, P2 ;  /* 0x0000009b9a9a7207 */ /* 0x000fe20001000000 */
[----:B------:R-:W-:Y:S01]  /*10ec0*/  DSETP.MIN.AND P1, P2, R180, R158, PT ;  /* 0x0000009eb400722a */ /* 0x000fe20003a20000 */
[----:B------:R-:W-:Y:S01]  /*10ed0*/  SEL R36, R101, R150, P3 ;  /* 0x0000009665247207 */ /* 0x000fe20001800000 */
[----:B------:R-:W-:Y:S01]  /*10ee0*/  IMAD.MOV.U32 R101, RZ, RZ, R79 ;  /* 0x000000ffff657224 */ /* 0x000fe200078e004f */
[----:B------:R-:W1:Y:S01]  /*10ef0*/  LDS.128 R148, [R234+0xc30] ;  /* 0x000c3000ea947984 */ /* 0x000e620000000c00 */
[----:B------:R-:W-:Y:S01]  /*10f00*/  IMAD.MOV.U32 R79, RZ, RZ, R103 ;  /* 0x000000ffff4f7224 */ /* 0x000fe200078e0067 */
[----:B------:R-:W-:Y:S01]  /*10f10*/  DSETP.MIN.AND P3, P5, R178, R182, PT ;  /* 0x000000b6b200722a */ /* 0x000fe20003d60000 */
[----:B------:R-:W-:Y:S01]  /*10f20*/  IMAD.MOV.U32 R103, RZ, RZ, R107 ;  /* 0x000000ffff677224 */ /* 0x000fe200078e006b */
[----:B------:R-:W-:Y:S01]  /*10f30*/  FSEL R239, R181, R159, P1 ;  /* 0x0000009fb5ef7208 */ /* 0x000fe20000800000 */
[----:B------:R-:W-:Y:S01]  /*10f40*/  IMAD.MOV.U32 R107, RZ, RZ, R113 ;  /* 0x000000ffff6b7224 */ /* 0x000fe200078e0071 */
[----:B------:R-:W-:Y:S01]  /*10f50*/  MOV R113, R47 ;  /* 0x0000002f00717202 */ /* 0x000fe20000000f00 */
[----:B------:R-:W-:Y:S01]  /*10f60*/  IMAD.MOV.U32 R155, RZ, RZ, R37 ;  /* 0x000000ffff9b7224 */ /* 0x000fe200078e0025 */
[--C-:B------:R-:W-:Y:S01]  /*10f70*/  DADD R228, R124, R146.reuse ;  /* 0x000000007ce47229 */ /* 0x100fe20000000092 */
[----:B------:R-:W-:Y:S01]  /*10f80*/  IMAD.MOV.U32 R47, RZ, RZ, R115 ;  /* 0x000000ffff2f7224 */ /* 0x000fe200078e0073 */
[--C-:B------:R-:W-:Y:S01]  /*10f90*/  DADD R218, R128, R146.reuse ;  /* 0x0000000080da7229 */ /* 0x100fe20000000092 */
[----:B------:R-:W-:Y:S01]  /*10fa0*/  IMAD.MOV.U32 R37, RZ, RZ, R153 ;  /* 0x000000ffff257224 */ /* 0x000fe200078e0099 */
[----:B------:R-:W-:Y:S01]  /*10fb0*/  @P2 LOP3.LUT R239, R159, 0x80000, RZ, 0xfc, !PT ;  /* 0x000800009fef2812 */ /* 0x000fe200078efcff */
[----:B------:R-:W-:Y:S01]  /*10fc0*/  IMAD.MOV.U32 R115, RZ, RZ, R160 ;  /* 0x000000ffff737224 */ /* 0x000fe200078e00a0 */
[----:B------:R-:W-:Y:S01]  /*10fd0*/  DADD R222, R132, R146 ;  /* 0x0000000084de7229 */ /* 0x000fe20000000092 */
[----:B------:R-:W-:Y:S01]  /*10fe0*/  IMAD.MOV.U32 R153, RZ, RZ, R161 ;  /* 0x000000ffff997224 */ /* 0x000fe200078e00a1 */
[----:B------:R-:W-:Y:S01]  /*10ff0*/  DADD R160, R144, R136 ;  /* 0x0000000090a07229 */ /* 0x000fe20000000088 */
[----:B------:R-:W-:Y:S01]  /*11000*/  MOV R0, R157 ;  /* 0x0000009d00007202 */ /* 0x000fe20000000f00 */
[----:B------:R-:W-:Y:S01]  /*11010*/  IMAD.MOV.U32 R144, RZ, RZ, R180 ;  /* 0x000000ffff907224 */ /* 0x000fe200078e00b4 */
[--C-:B------:R-:W-:Y:S01]  /*11020*/  DADD R214, R136, R146.reuse ;  /* 0x0000000088d67229 */ /* 0x100fe20000000092 */
[----:B------:R-:W-:Y:S01]  /*11030*/  IMAD.MOV.U32 R145, RZ, RZ, R178 ;  /* 0x000000ffff917224 */ /* 0x000fe200078e00b2 */
[----:B------:R-:W-:Y:S01]  /*11040*/  DADD R220, R140, R146 ;  /* 0x000000008cdc7229 */ /* 0x000fe20000000092 */
[----:B------:R-:W-:Y:S01]  /*11050*/  IMAD.MOV.U32 R178, RZ, RZ, R176 ;  /* 0x000000ffffb27224 */ /* 0x000fe200078e00b0 */
[----:B------:R-:W-:Y:S01]  /*11060*/  SEL R144, R144, R185, P1 ;  /* 0x000000b990907207 */ /* 0x000fe20000800000 */
[----:B------:R-:W-:Y:S01]  /*11070*/  DSETP.MIN.AND P6, P1, R176, R164, PT ;  /* 0x000000a4b000722a */ /* 0x000fe200039c0000 */
        /* <DEDUP_REMOVED lines=8> */
[C---:B0-----:R-:W-:Y:S01]  /*11100*/  DADD R216, R32.reuse, R92 ;  /* 0x0000000020d87229 */ /* 0x041fe2000000005c */
[----:B------:R-:W-:Y:S01]  /*11110*/  SEL R156, R178, R157, P6 ;  /* 0x0000009db29c7207 */ /* 0x000fe20003000000 */
        /* <DEDUP_REMOVED lines=9> */
[----:B------:R-:W-:Y:S01]  /*111b0*/  @P1 LOP3.LUT R238, R165, 0x80000, RZ, 0xfc, !PT ;  /* 0x00080000a5ee1812 */ /* 0x000fe200078efcff */
[C---:B------:R-:W-:Y:S01]  /*111c0*/  DADD R196, R32.reuse, R136 ;  /* 0x0000000020c47229 */ /* 0x040fe20000000088 */
[----:B------:R-:W-:Y:S01]  /*111d0*/  @P5 LOP3.LUT R159, R183, 0x80000, RZ, 0xfc, !PT ;  /* 0x00080000b79f5812 */ /* 0x000fe200078efcff */
[----:B------:R-:W-:Y:S01]  /*111e0*/  DADD R204, R32, R140 ;  /* 0x0000000020cc7229 */ /* 0x000fe2000000008c */
[----:B------:R-:W-:Y:S01]  /*111f0*/  IMAD.MOV.U32 R157, RZ, RZ, R169 ;  /* 0x000000ffff9d7224 */ /* 0x000fe200078e00a9 */
[----:B------:R-:W-:Y:S01]  /*11200*/  DSETP.MIN.AND P6, P3, R174, R162, PT ;  /* 0x000000a2ae00722a */ /* 0x000fe20003bc0000 */
[----:B------:R-:W-:Y:S01]  /*11210*/  IMAD.MOV.U32 R33, RZ, RZ, R160 ;  /* 0x000000ffff217224 */ /* 0x000fe200078e00a0 */
[----:B------:R-:W-:Y:S01]  /*11220*/  DADD R200, R108, R34 ;  /* 0x000000006cc87229 */ /* 0x000fe20000000022 */
[----:B------:R-:W-:Y:S01]  /*11230*/  IMAD.MOV.U32 R147, RZ, RZ, R168 ;  /* 0x000000ffff937224 */ /* 0x000fe200078e00a8 */
[----:B-1----:R-:W-:-:S02]  /*11240*/  DADD R180, R148, R108 ;  /* 0x0000000094b47229 */ /* 0x002fc4000000006c */
[----:B------:R-:W-:Y:S01]  /*11250*/  SEL R32, R158, R33, P2 ;  /* 0x000000219e207207 */ /* 0x000fe20001000000 */
[----:B------:R-:W-:Y:S01]  /*11260*/  DADD R192, R124, R34 ;  /* 0x000000007cc07229 */ /* 0x000fe20000000022 */
[----:B------:R-:W-:Y:S01]  /*11270*/  SEL R158, R164, R161, P6 ;  /* 0x000000a1a49e7207 */ /* 0x000fe20003000000 */
[----:B------:R-:W-:Y:S01]  /*11280*/  DADD R164, R108, R150 ;  /* 0x000000006ca47229 */ /* 0x000fe20000000096 */
[----:B------:R-:W-:Y:S01]  /*11290*/  FSEL R33, R0, R237, P2 ;  /* 0x000000ed00217208 */ /* 0x000fe20001000000 */
[----:B------:R-:W-:Y:S01]  /*112a0*/  IMAD.MOV.U32 R108, RZ, RZ, R233 ;  /* 0x000000ffff6c7224 */ /* 0x000fe200078e00e9 */
[----:B------:R-:W-:Y:S01]  /*112b0*/  DADD R176, R148, R124 ;  /* 0x0000000094b07229 */ /* 0x000fe2000000007c */
[----:B--2---:R-:W-:Y:S01]  /*112c0*/  IMAD.MOV.U32 R109, RZ, RZ, R232 ;  /* 0x000000ffff6d7224 */ /* 0x004fe200078e00e8 */
[----:B------:R-:W-:Y:S01]  /*112d0*/  DADD R232, R124, R150 ;  /* 0x000000007ce87229 */ /* 0x000fe20000000096 */
[----:B------:R-:W-:Y:S01]  /*112e0*/  @P4 LOP3.LUT R33, R237, 0x80000, RZ, 0xfc, !PT ;  /* 0x00080000ed214812 */ /* 0x000fe200078efcff */
[----:B------:R-:W-:Y:S01]  /*112f0*/  DSETP.MIN.AND P1, P5, R168, R224, PT ;  /* 0x000000e0a800722a */ /* 0x000fe20003d20000 */
[----:B------:R-:W-:Y:S01]  /*11300*/  FSEL R125, R145, R236, P6 ;  /* 0x000000ec917d7208 */ /* 0x000fe20003000000 */
[----:B------:R-:W-:Y:S01]  /*11310*/  DSETP.MIN.AND P6, P2, R172, R230, PT ;  /* 0x000000e6ac00722a */ /* 0x000fe20003ac0000 */
[----:B------:R-:W-:Y:S01]  /*11320*/  @P3 LOP3.LUT R125, R236, 0x80000, RZ, 0xfc, !PT ;  /* 0x00080000ec7d3812 */ /* 0x000fe200078efcff */
[--C-:B------:R-:W-:Y:S01]  /*11330*/  DADD R198, R92, R34.reuse ;  /* 0x000000005cc67229 */ /* 0x100fe20000000022 */
[----:B------:R-:W-:Y:S01]  /*11340*/  IMAD.MOV.U32 R0, RZ, RZ, R166 ;  /* 0x000000ffff007224 */ /* 0x000fe200078e00a6 */
[--C-:B------:R-:W-:Y:S01]  /*11350*/  DADD R194, R120, R34.reuse ;  /* 0x0000000078c27229 */ /* 0x100fe20000000022 */
[----:B------:R-:W-:Y:S01]  /*11360*/  IMAD.MOV.U32 R145, RZ, RZ, R227 ;  /* 0x000000ffff917224 */ /* 0x000fe200078e00e3 */
[--C-:B------:R-:W-:Y:S01]  /*11370*/  DADD R190, R128, R34.reuse ;  /* 0x0000000080be7229 */ /* 0x100fe20000000022 */
[----:B------:R-:W-:Y:S01]  /*11380*/  MOV R124, R229 ;  /* 0x000000e5007c7202 */ /* 0x000fe20000000f00 */
[----:B------:R-:W-:-:S02]  /*11390*/  DADD R188, R132, R34 ;  /* 0x0000000084bc7229 */ /* 0x000fc40000000022 */
[--C-:B------:R-:W-:Y:S02]  /*113a0*/  DADD R184, R136, R34.reuse ;  /* 0x0000000088b87229 */ /* 0x100fe40000000022 */
[----:B------:R-:W-:Y:S01]  /*113b0*/  DADD R186, R140, R34 ;  /* 0x000000008cba7229 */ /* 0x000fe20000000022 */
[----:B----4-:R-:W-:Y:S01]  /*113c0*/  MOV R34, R235 ;  /* 0x000000eb00227202 */ /* 0x010fe20000000f00 */
[----:B------:R-:W-:Y:S01]  /*113d0*/  DADD R182, R148, R92 ;  /* 0x0000000094b67229 */ /* 0x000fe2000000005c */
[----:B------:R-:W-:Y:S01]  /*113e0*/  IMAD.MOV.U32 R35, RZ, RZ, R234 ;  /* 0x000000ffff237224 */ /* 0x000fe200078e00ea */
[----:B------:R-:W-:Y:S01]  /*113f0*/  DADD R162, R92, R150 ;  /* 0x000000005ca27229 */ /* 0x000fe20000000096 */
[----:B------:R-:W-:Y:S01]  /*11400*/  IMAD.MOV.U32 R92, RZ, RZ, R172 ;  /* 0x000000ffff5c7224 */ /* 0x000fe200078e00ac */
[----:B------:R-:W-:Y:S01]  /*11410*/  DADD R178, R148, R120 ;  /* 0x0000000094b27229 */ /* 0x000fe20000000078 */
[----:B------:R-:W-:Y:S01]  /*11420*/  IMAD.MOV.U32 R172, RZ, RZ, R109 ;  /* 0x000000ffffac7224 */ /* 0x000fe200078e006d */
[----:B------:R-:W-:Y:S01]  /*11430*/  DADD R234, R120, R150 ;  /* 0x0000000078ea7229 */ /* 0x000fe20000000096 */
[----:B------:R-:W-:Y:S01]  /*11440*/  IMAD.MOV.U32 R93, RZ, RZ, R173 ;  /* 0x000000ffff5d7224 */ /* 0x000fe200078e00ad */
[----:B------:R-:W-:Y:S01]  /*11450*/  DSETP.MIN.AND P3, P4, R166, R226, PT ;  /* 0x000000e2a600722a */ /* 0x000fe20003c60000 */
        /* <DEDUP_REMOVED lines=15> */
[----:B------:R-:W-:Y:S01]  /*11550*/  SEL R34, R147, R34, P1 ;  /* 0x0000002293227207 */ /* 0x000fe20000800000 */
[----:B------:R-:W-:Y:S01]  /*11560*/  IMAD.MOV.U32 R120, RZ, RZ, R17 ;  /* 0x000000ffff787224 */ /* 0x000fe200078e0011 */
[----:B------:R-:W-:Y:S01]  /*11570*/  SEL R92, R92, R121, P6 ;  /* 0x000000795c5c7207 */ /* 0x000fe20003000000 */
[----:B------:R-:W-:Y:S01]  /*11580*/  DSETP.MIN.AND P6, P1, R18, R228, PT ;  /* 0x000000e41200722a */ /* 0x000fe200039c0000 */
[----:B------:R-:W-:Y:S01]  /*11590*/  IMAD.MOV.U32 R121, RZ, RZ, R18 ;  /* 0x000000ffff797224 */ /* 0x000fe200078e0012 */
[----:B------:R-:W-:Y:S01]  /*115a0*/  MOV R108, R167 ;  /* 0x000000a7006c7202 */ /* 0x000fe20000000f00 */
        /* <DEDUP_REMOVED lines=9> */
[----:B------:R-:W-:Y:S01]  /*11640*/  SEL R18, R121, R18, P6 ;  /* 0x0000001279127207 */ /* 0x000fe20003000000 */
        /* <DEDUP_REMOVED lines=11> */
[----:B------:R-:W-:Y:S01]  /*11700*/  SEL R14, R109, R14, P2 ;  /* 0x0000000e6d0e7207 */ /* 0x000fe20001000000 */
[----:B------:R-:W-:Y:S01]  /*11710*/  IMAD.MOV.U32 R120, RZ, RZ, R38 ;  /* 0x000000ffff787224 */ /* 0x000fe200078e0026 */
        /* <DEDUP_REMOVED lines=22> */
[----:B------:R-:W2:Y:S01]  /*11880*/  LDL.LU R230, [R1+0x14] ;  /* 0x0000140001e67983 */ /* 0x000ea20000300800 */
[----:B------:R-:W-:Y:S01]  /*11890*/  IMAD.MOV.U32 R8, RZ, RZ, R212 ;  /* 0x000000ffff087224 */ /* 0x000fe200078e00d4 */
[----:B------:R-:W-:Y:S01]  /*118a0*/  SEL R2, R120, R3, P3 ;  /* 0x0000000378027207 */ /* 0x000fe20001800000 */
        /* <DEDUP_REMOVED lines=53> */
[----:B------:R-:W-:Y:S01]  /*11c00*/  FSEL R65, R145, R201, P6 ;  /* 0x000000c991417208 */ /* 0x000fe20003000000 */
        /* <DEDUP_REMOVED lines=27> */
[----:B------:R-:W-:Y:S01]  /*11dc0*/  IMAD.MOV.U32 R5, RZ, RZ, R188 ;  /* 0x000000ffff057224 */ /* 0x000fe200078e00bc */
[--C-:B------:R-:W-:Y:S01]  /*11dd0*/  DADD R136, R136, R150.reuse ;  /* 0x0000000088887229 */ /* 0x100fe20000000096 */
        /* <DEDUP_REMOVED lines=12> */
[----:B------:R-:W-:Y:S01]  /*11ea0*/  DSETP.MIN.AND P1, P4, R6, R182, PT ;  /* 0x000000b60600722a */ /* 0x000fe20003c20000 */
[----:B------:R-:W-:Y:S01]  /*11eb0*/  @P5 LOP3.LUT R31, R191, 0x80000, RZ, 0xfc, !PT ;  /* 0x00080000bf1f5812 */ /* 0x000fe200078efcff */
[----:B------:R-:W-:Y:S01]  /*11ec0*/  IMAD.MOV.U32 R7, RZ, RZ, R184 ;  /* 0x000000ffff077224 */ /* 0x000fe200078e00b8 */
[----:B------:R-:W-:Y:S01]  /*11ed0*/  MOV R15, R67 ;  /* 0x00000043000f7202 */ /* 0x000fe20000000f00 */
[----:B------:R-:W-:Y:S01]  /*11ee0*/  DSETP.MIN.AND P6, P5, R66, R186, PT ;  /* 0x000000ba4200722a */ /* 0x000fe20003dc0000 */
[----:B------:R-:W3:Y:S01]  /*11ef0*/  LDL.LU R231, [R1+0x10] ;  /* 0x0000100001e77983 */ /* 0x000ee20000300800 */
        /* <DEDUP_REMOVED lines=24> */
[----:B------:R-:W-:Y:S01]  /*12080*/  IMAD.MOV.U32 R15, RZ, RZ, R75 ;  /* 0x000000ffff0f7224 */ /* 0x000fe200078e004b */
[----:B------:R-:W-:Y:S01]  /*12090*/  DSETP.MIN.AND P2, P4, R88, R174, PT ;  /* 0x000000ae5800722a */ /* 0x000fe20003c40000 */
[----:B------:R-:W-:Y:S01]  /*120a0*/  IMAD.MOV.U32 R75, RZ, RZ, R178 ;  /* 0x000000ffff4b7224 */ /* 0x000fe200078e00b2 */
[----:B------:R-:W-:Y:S01]  /*120b0*/  MOV R0, R74 ;  /* 0x0000004a00007202 */ /* 0x000fe20000000f00 */
[----:B------:R-:W-:Y:S01]  /*120c0*/  IMAD.MOV.U32 R89, RZ, RZ, R176 ;  /* 0x000000ffff597224 */ /* 0x000fe200078e00b0 */
[----:B------:R-:W4:Y:S01]  /*120d0*/  LDL.LU R224, [R1+0xc] ;  /* 0x00000c0001e07983 */ /* 0x000f220000300800 */
        /* <DEDUP_REMOVED lines=15> */
[----:B------:R-:W5:Y:S01]  /*121d0*/  LDL.LU R225, [R1+0x8] ;  /* 0x0000080001e17983 */ /* 0x000f620000300800 */
        /* <DEDUP_REMOVED lines=12> */
[----:B------:R-:W-:Y:S01]  /*122a0*/  DSETP.MIN.AND P3, P5, R82, R162, PT ;  /* 0x000000a25200722a */ /* 0x000fe20003d60000 */
[----:B------:R-:W-:-:S02]  /*122b0*/  IMAD.MOV.U32 R85, RZ, RZ, R148 ;  /* 0x000000ffff557224 */ /* 0x000fc400078e0094 */
[----:B------:R-:W-:Y:S02]  /*122c0*/  IMAD.MOV.U32 R83, RZ, RZ, R160 ;  /* 0x000000ffff537224 */ /* 0x000fe400078e00a0 */
        /* <DEDUP_REMOVED lines=9> */
[----:B------:R-:W-:Y:S01]  /*12360*/  DSETP.MIN.AND P4, P1, R80, R164, PT ;  /* 0x000000a45000722a */ /* 0x000fe20003980000 */
[----:B------:R-:W-:Y:S01]  /*12370*/  @P6 LOP3.LUT R83, R161, 0x80000, RZ, 0xfc, !PT ;  /* 0x00080000a1536812 */ /* 0x000fe200078efcff */
[----:B------:R-:W-:Y:S01]  /*12380*/  IMAD.MOV.U32 R161, RZ, RZ, R55 ;  /* 0x000000ffffa17224 */ /* 0x000fe200078e0037 */
[----:B------:R-:W-:Y:S01]  /*12390*/  MOV R81, R162 ;  /* 0x000000a200517202 */ /* 0x000fe20000000f00 */
[----:B------:R-:W-:Y:S01]  /*123a0*/  IMAD.MOV.U32 R162, RZ, RZ, R44 ;  /* 0x000000ffffa27224 */ /* 0x000fe200078e002c */
[----:B------:R-:W-:Y:S01]  /*123b0*/  @P2 LOP3.LUT R85, R149, 0x80000, RZ, 0xfc, !PT ;  /* 0x0008000095552812 */ /* 0x000fe200078efcff */
[----:B------:R-:W-:Y:S01]  /*123c0*/  DSETP.MIN.AND P2, P6, R96, R234, PT ;  /* 0x000000ea6000722a */ /* 0x000fe20003e40000 */
[----:B------:R-:W-:Y:S01]  /*123d0*/  SEL R80, R58, R81, P3 ;  /* 0x000000513a507207 */ /* 0x000fe20001800000 */
[----:B------:R-:W-:Y:S01]  /*123e0*/  IMAD.MOV.U32 R97, RZ, RZ, R164 ;  /* 0x000000ffff617224 */ /* 0x000fe200078e00a4 */
[----:B------:R-:W-:Y:S01]  /*123f0*/  FSEL R81, R59, R163, P3 ;  /* 0x000000a33b517208 */ /* 0x000fe20001800000 */
[----:B------:R-:W-:Y:S01]  /*12400*/  IMAD.MOV.U32 R149, RZ, RZ, R101 ;  /* 0x000000ffff957224 */ /* 0x000fe200078e0065 */
[----:B------:R-:W0:Y:S01]  /*12410*/  LDS.128 R56, [R236+0xe00] ;  /* 0x000e0000ec387984 */ /* 0x000e220000000c00 */
[----:B------:R-:W-:Y:S01]  /*12420*/  @P5 LOP3.LUT R81, R163, 0x80000, RZ, 0xfc, !PT ;  /* 0x00080000a3515812 */ /* 0x000fe200078efcff */
        /* <DEDUP_REMOVED lines=8> */
[----:B------:R-:W-:Y:S01]  /*124b0*/  FSEL R99, R147, R235, P2 ;  /* 0x000000eb93637208 */ /* 0x000fe20001000000 */
        /* <DEDUP_REMOVED lines=24> */
[----:B------:R-:W-:Y:S01]  /*12640*/  IMAD.MOV.U32 R15, RZ, RZ, R140 ;  /* 0x000000ffff0f7224 */ /* 0x000fe200078e008c */
[----:B------:R-:W-:Y:S01]  /*12650*/  @P5 LOP3.LUT R77, R129, 0x80000, RZ, 0xfc, !PT ;  /* 0x00080000814d5812 */ /* 0x000fe200078efcff */
[----:B------:R-:W-:Y:S01]  /*12660*/  IMAD.MOV.U32 R52, RZ, RZ, R136 ;  /* 0x000000ffff347224 */ /* 0x000fe200078e0088 */
[C---:B0-----:R-:W-:Y:S01]  /*12670*/  DADD R140, R56.reuse, R94 ;  /* 0x00000000388c7229 */ /* 0x041fe2000000005e */
[----:B------:R-:W-:Y:S01]  /*12680*/  IMAD.MOV.U32 R132, RZ, RZ, R53 ;  /* 0x000000ffff847224 */ /* 0x000fe200078e0035 */
[----:B------:R-:W-:Y:S01]  /*12690*/  DADD R136, R56, R110 ;  /* 0x0000000038887229 */ /* 0x000fe2000000006e */
[----:B------:R-:W-:Y:S01]  /*126a0*/  @P2 LOP3.LUT R79, R133, 0x80000, RZ, 0xfc, !PT ;  /* 0x00080000854f2812 */ /* 0x000fe200078efcff */
[----:B------:R-:W-:Y:S01]  /*126b0*/  IMAD.MOV.U32 R227, RZ, RZ, R173 ;  /* 0x000000ffffe37224 */ /* 0x000fe200078e00ad */
[----:B------:R-:W-:Y:S01]  /*126c0*/  SEL R52, R145, R52, P3 ;  /* 0x0000003491347207 */ /* 0x000fe20001800000 */
[----:B------:R-:W-:Y:S01]  /*126d0*/  IMAD.MOV.U32 R145, RZ, RZ, R61 ;  /* 0x000000ffff917224 */ /* 0x000fe200078e003d */
[----:B------:R-:W-:Y:S01]  /*126e0*/  SEL R128, R128, R15, P4 ;  /* 0x0000000f80807207 */ /* 0x000fe20002000000 */
[----:B------:R-:W-:Y:S01]  /*126f0*/  DSETP.MIN.AND P5, P2, R70, R140, PT ;  /* 0x0000008c4600722a */ /* 0x000fe20003aa0000 */
[----:B------:R-:W-:Y:S01]  /*12700*/  FSEL R53, R147, R0, P3 ;  /* 0x0000000093357208 */ /* 0x000fe20001800000 */
[----:B------:R-:W-:Y:S01]  /*12710*/  IMAD.MOV.U32 R15, RZ, RZ, R71 ;  /* 0x000000ffff0f7224 */ /* 0x000fe200078e0047 */
[----:B------:R-:W-:Y:S01]  /*12720*/  FSEL R129, R132, R149, P4 ;  /* 0x0000009584817208 */ /* 0x000fe20002000000 */
[----:B------:R-:W-:Y:S01]  /*12730*/  DSETP.MIN.AND P4, P3, R60, R136, PT ;  /* 0x000000883c00722a */ /* 0x000fe20003b80000 */
[----:B------:R-:W-:Y:S01]  /*12740*/  @P6 LOP3.LUT R53, R0, 0x80000, RZ, 0xfc, !PT ;  /* 0x0008000000356812 */ /* 0x000fe200078efcff */
[C---:B------:R-:W-:Y:S01]  /*12750*/  DADD R132, R56.reuse, R122 ;  /* 0x0000000038847229 */ /* 0x040fe2000000007a */
        /* <DEDUP_REMOVED lines=13> */
[----:B------:R-:W-:Y:S01]  /*12830*/  DADD R136, R56, R130 ;  /* 0x0000000038887229 */ /* 0x000fe20000000082 */
[----:B------:R-:W-:Y:S01]  /*12840*/  IMAD.MOV.U32 R15, RZ, RZ, R50 ;  /* 0x000000ffff0f7224 */ /* 0x000fe200078e0032 */
[----:B------:R-:W-:Y:S01]  /*12850*/  DSETP.MIN.AND P2, P6, R48, R140, PT ;  /* 0x0000008c3000722a */ /* 0x000fe20003e40000 */
[----:B------:R-:W-:Y:S01]  /*12860*/  IMAD.MOV.U32 R149, RZ, RZ, R48 ;  /* 0x000000ffff957224 */ /* 0x000fe200078e0030 */
[----:B------:R-:W-:Y:S01]  /*12870*/  DADD R50, R56, R134 ;  /* 0x0000000038327229 */ /* 0x000fe20000000086 */
[----:B------:R-:W-:Y:S01]  /*12880*/  IMAD.MOV.U32 R48, RZ, RZ, R132 ;  /* 0x000000ffff307224 */ /* 0x000fe200078e0084 */
[----:B------:R-:W-:-:S02]  /*12890*/  MOV R148, R133 ;  /* 0x0000008500947202 */ /* 0x000fc40000000f00 */
[----:B------:R-:W-:Y:S02]  /*128a0*/  SEL R70, R71, R70, P4 ;  /* 0x0000004647467207 */ /* 0x000fe40002000000 */
[----:B------:R-:W-:Y:S01]  /*128b0*/  FSEL R71, R145, R0, P4 ;  /* 0x0000000091477208 */ /* 0x000fe20002000000 */
[----:B------:R-:W-:Y:S01]  /*128c0*/  IMAD.MOV.U32 R145, RZ, RZ, R104 ;  /* 0x000000ffff917224 */ /* 0x000fe200078e0068 */
[----:B------:R-:W-:Y:S01]  /*128d0*/  SEL R132, R15, R48, P5 ;  /* 0x000000300f847207 */ /* 0x000fe20002800000 */
[----:B------:R-:W-:Y:S01]  /*128e0*/  IMAD.MOV.U32 R15, RZ, RZ, R113 ;  /* 0x000000ffff0f7224 */ /* 0x000fe200078e0071 */
[----:B------:R-:W-:Y:S01]  /*128f0*/  @P3 LOP3.LUT R71, R0, 0x80000, RZ, 0xfc, !PT ;  /* 0x0008000000473812 */ /* 0x000fe200078efcff */
[----:B------:R-:W-:Y:S01]  /*12900*/  DSETP.MIN.AND P4, P3, R112, R136, PT ;  /* 0x000000887000722a */ /* 0x000fe20003b80000 */
[----:B------:R-:W-:Y:S01]  /*12910*/  FSEL R133, R147, R148, P5 ;  /* 0x0000009493857208 */ /* 0x000fe20002800000 */
[----:B------:R-:W-:Y:S01]  /*12920*/  DADD R48, R56, R138 ;  /* 0x0000000038307229 */ /* 0x000fe2000000008a */
[----:B------:R-:W-:Y:S01]  /*12930*/  @P1 LOP3.LUT R133, R148, 0x80000, RZ, 0xfc, !PT ;  /* 0x0008000094851812 */ /* 0x000fe200078efcff */
[----:B------:R-:W-:Y:S01]  /*12940*/  IMAD.MOV.U32 R0, RZ, RZ, R112 ;  /* 0x000000ffff007224 */ /* 0x000fe200078e0070 */
[----:B------:R-:W-:Y:S01]  /*12950*/  DSETP.MIN.AND P1, P5, R104, R50, PT ;  /* 0x000000326800722a */ /* 0x000fe20003d20000 */
        /* <DEDUP_REMOVED lines=13> */
[C---:B------:R-:W-:Y:S01]  /*12a30*/  DADD R54, R58.reuse, R94 ;  /* 0x000000003a367229 */ /* 0x040fe2000000005e */
[----:B------:R-:W-:Y:S01]  /*12a40*/  @P6 LOP3.LUT R105, R141, 0x80000, RZ, 0xfc, !PT ;  /* 0x000800008d696812 */ /* 0x000fe200078efcff */
        /* <DEDUP_REMOVED lines=35> */
[----:B------:R-:W0:Y:S01]  /*12c80*/  LDS.128 R48, [R236+0xe10] ;  /* 0x000e1000ec307984 */ /* 0x000e220000000c00 */
[----:B------:R-:W-:Y:S01]  /*12c90*/  MOV R57, R73 ;  /* 0x0000004900397202 */ /* 0x000fe20000000f00 */
[----:B------:R-:W-:Y:S01]  /*12ca0*/  IMAD.MOV.U32 R73, RZ, RZ, R107 ;  /* 0x000000ffff497224 */ /* 0x000fe200078e006b */
[----:B------:R-:W-:Y:S01]  /*12cb0*/  SEL R68, R0, R69, P2 ;  /* 0x0000004500447207 */ /* 0x000fe20001000000 */
[----:B------:R-:W-:Y:S01]  /*12cc0*/  DSETP.MIN.AND P1, P6, R106, R136, PT ;  /* 0x000000886a00722a */ /* 0x000fe20003e20000 */
[----:B------:R-:W-:Y:S01]  /*12cd0*/  FSEL R69, R102, R15, P2 ;  /* 0x0000000f66457208 */ /* 0x000fe20001000000 */
[C---:B------:R-:W-:Y:S01]  /*12ce0*/  DADD R106, R58.reuse, R130 ;  /* 0x000000003a6a7229 */ /* 0x040fe20000000082 */
[----:B------:R-:W-:Y:S01]  /*12cf0*/  FSEL R57, R57, R140, P4 ;  /* 0x0000008c39397208 */ /* 0x000fe20002000000 */
[----:B------:R-:W-:Y:S01]  /*12d00*/  DADD R102, R58, R134 ;  /* 0x000000003a667229 */ /* 0x000fe20000000086 */
[----:B------:R-:W-:Y:S01]  /*12d10*/  @P5 LOP3.LUT R69, R15, 0x80000, RZ, 0xfc, !PT ;  /* 0x000800000f455812 */ /* 0x000fe200078efcff */
[----:B------:R-:W-:Y:S01]  /*12d20*/  IMAD.MOV.U32 R15, RZ, RZ, R114 ;  /* 0x000000ffff0f7224 */ /* 0x000fe200078e0072 */
[----:B------:R-:W-:Y:S01]  /*12d30*/  @P3 LOP3.LUT R57, R140, 0x80000, RZ, 0xfc, !PT ;  /* 0x000800008c393812 */ /* 0x000fe200078efcff */
[----:B------:R-:W-:Y:S01]  /*12d40*/  IMAD.MOV.U32 R0, RZ, RZ, R115 ;  /* 0x000000ffff007224 */ /* 0x000fe200078e0073 */
[----:B------:R-:W-:Y:S01]  /*12d50*/  FSEL R73, R73, R137, P1 ;  /* 0x0000008949497208 */ /* 0x000fe20000800000 */
[----:B------:R-:W-:Y:S01]  /*12d60*/  DSETP.MIN.AND P4, P2, R46, R106, PT ;  /* 0x0000006a2e00722a */ /* 0x000fe20003a80000 */
[----:B------:R-:W-:Y:S01]  /*12d70*/  IMAD.MOV.U32 R140, RZ, RZ, R119 ;  /* 0x000000ffff8c7224 */ /* 0x000fe200078e0077 */
[----:B------:R-:W-:Y:S01]  /*12d80*/  DSETP.MIN.AND P5, P3, R114, R102, PT ;  /* 0x000000667200722a */ /* 0x000fe20003ba0000 */
[----:B------:R-:W-:Y:S01]  /*12d90*/  MOV R47, R136 ;  /* 0x00000088002f7202 */ /* 0x000fe20000000f00 */
[C---:B------:R-:W-:Y:S01]  /*12da0*/  DADD R114, R58.reuse, R138 ;  /* 0x000000003a727229 */ /* 0x040fe2000000008a */
[----:B------:R-:W-:Y:S01]  /*12db0*/  IMAD.MOV.U32 R46, RZ, RZ, R106 ;  /* 0x000000ffff2e7224 */ /* 0x000fe200078e006a */
[----:B------:R-:W-:Y:S01]  /*12dc0*/  DADD R58, R58, R142 ;  /* 0x000000003a3a7229 */ /* 0x000fe2000000008e */
        /* <DEDUP_REMOVED lines=21> */
[C---:B0-----:R-:W-:Y:S01]  /*12f20*/  DADD R136, R48.reuse, R122 ;  /* 0x0000000030887229 */ /* 0x041fe2000000007a */
[----:B------:R-:W-:Y:S01]  /*12f30*/  SEL R106, R117, R114, P2 ;  /* 0x00000072756a7207 */ /* 0x000fe20001000000 */
[C---:B------:R-:W-:Y:S01]  /*12f40*/  DADD R114, R48.reuse, R94 ;  /* 0x0000000030727229 */ /* 0x040fe2000000005e */
[----:B------:R-:W-:Y:S01]  /*12f50*/  @P1 LOP3.LUT R103, R116, 0x80000, RZ, 0xfc, !PT ;  /* 0x0008000074671812 */ /* 0x000fe200078efcff */
        /* <DEDUP_REMOVED lines=9> */
[----:B------:R-:W-:Y:S01]  /*12ff0*/  IMAD.MOV.U32 R107, RZ, RZ, R155 ;  /* 0x000000ffff6b7224 */ /* 0x000fe200078e009b */
[----:B------:R-:W-:Y:S01]  /*13000*/  DSETP.MIN.AND P5, P6, R152, R136, PT ;  /* 0x000000889800722a */ /* 0x000fe20003ea0000 */
[----:B------:R-:W-:Y:S01]  /*13010*/  IMAD.MOV.U32 R36, RZ, RZ, R114 ;  /* 0x000000ffff247224 */ /* 0x000fe200078e0072 */
[----:B------:R-:W-:Y:S01]  /*13020*/  DADD R118, R48, R126 ;  /* 0x0000000030767229 */ /* 0x000fe2000000007e */
[----:B------:R-:W-:-:S02]  /*13030*/  IMAD.MOV.U32 R37, RZ, RZ, R152 ;  /* 0x000000ffff257224 */ /* 0x000fc400078e0098 */
[----:B------:R-:W-:Y:S01]  /*13040*/  IMAD.MOV.U32 R150, RZ, RZ, R115 ;  /* 0x000000ffff967224 */ /* 0x000fe200078e0073 */
[----:B------:R-:W-:Y:S01]  /*13050*/  FSEL R115, R140, R117, P2 ;  /* 0x000000758c737208 */ /* 0x000fe20001000000 */
[----:B------:R-:W-:Y:S01]  /*13060*/  IMAD.MOV.U32 R114, RZ, RZ, R116 ;  /* 0x000000ffff727224 */ /* 0x000fe200078e0074 */
[----:B------:R-:W-:Y:S01]  /*13070*/  SEL R116, R15, R36, P1 ;  /* 0x000000240f747207 */ /* 0x000fe20000800000 */
[----:B------:R-:W-:Y:S01]  /*13080*/  IMAD.MOV.U32 R145, RZ, RZ, R239 ;  /* 0x000000ffff917224 */ /* 0x000fe200078e00ef */
[----:B------:R-:W-:Y:S01]  /*13090*/  SEL R36, R37, R148, P5 ;  /* 0x0000009425247207 */ /* 0x000fe20002800000 */
[----:B------:R-:W-:Y:S01]  /*130a0*/  IMAD.MOV.U32 R152, RZ, RZ, R137 ;  /* 0x000000ffff987224 */ /* 0x000fe200078e0089 */
[C---:B------:R-:W-:Y:S01]  /*130b0*/  DADD R136, R48.reuse, R130 ;  /* 0x0000000030887229 */ /* 0x040fe20000000082 */
[----:B------:R-:W-:Y:S01]  /*130c0*/  SEL R114, R141, R114, P2 ;  /* 0x000000728d727207 */ /* 0x000fe20001000000 */
[----:B------:R-:W-:Y:S01]  /*130d0*/  DADD R140, R48, R134 ;  /* 0x00000000308c7229 */ /* 0x000fe20000000086 */
        /* <DEDUP_REMOVED lines=10> */
[----:B------:R-:W-:Y:S01]  /*13180*/  @P4 LOP3.LUT R115, R117, 0x80000, RZ, 0xfc, !PT ;  /* 0x0008000075734812 */ /* 0x000fe200078efcff */
        /* <DEDUP_REMOVED lines=24> */
[----:B------:R-:W-:Y:S01]  /*13310*/  FSEL R33, R146, R107, P4 ;  /* 0x0000006b92217208 */ /* 0x000fe20002000000 */
[----:B------:R-:W-:Y:S01]  /*13320*/  DADD R146, R50, R110 ;  /* 0x0000000032927229 */ /* 0x000fe2000000006e */
[----:B------:R-:W-:Y:S01]  /*13330*/  @P3 LOP3.LUT R49, R117, 0x80000, RZ, 0xfc, !PT ;  /* 0x0008000075313812 */ /* 0x000fe200078efcff */
        /* <DEDUP_REMOVED lines=37> */
[----:B------:R-:W0:Y:S01]  /*13590*/  LDS.128 R16, [R236+0xe20] ;  /* 0x000e2000ec107984 */ /* 0x000e220000000c00 */
[C---:B------:R-:W-:Y:S01]  /*135a0*/  DADD R148, R50.reuse, R130 ;  /* 0x0000000032947229 */ /* 0x040fe20000000082 */
[----:B------:R-:W-:Y:S01]  /*135b0*/  IMAD.MOV.U32 R125, RZ, RZ, R144 ;  /* 0x000000ffff7d7224 */ /* 0x000fe200078e0090 */
[----:B------:R-:W-:Y:S01]  /*135c0*/  DADD R150, R50, R134 ;  /* 0x0000000032967229 */ /* 0x000fe20000000086 */
        /* <DEDUP_REMOVED lines=12> */
[----:B------:R-:W-:Y:S01]  /*13690*/  DSETP.MIN.AND P6, P4, R12, R150, PT ;  /* 0x000000960c00722a */ /* 0x000fe20003cc0000 */
[----:B------:R-:W-:Y:S01]  /*136a0*/  IMAD.MOV.U32 R15, RZ, RZ, R13 ;  /* 0x000000ffff0f7224 */ /* 0x000fe200078e000d */
[C---:B------:R-:W-:Y:S01]  /*136b0*/  DADD R148, R50.reuse, R138 ;  /* 0x0000000032947229 */ /* 0x040fe2000000008a */
[----:B------:R-:W-:Y:S01]  /*136c0*/  SEL R14, R156, R153, P1 ;  /* 0x000000999c0e7207 */ /* 0x000fe20000800000 */
[----:B------:R-:W-:Y:S01]  /*136d0*/  IMAD.MOV.U32 R156, RZ, RZ, R150 ;  /* 0x000000ffff9c7224 */ /* 0x000fe200078e0096 */
[----:B------:R-:W-:Y:S01]  /*136e0*/  FSEL R13, R154, R107, P1 ;  /* 0x0000006b9a0d7208 */ /* 0x000fe20000800000 */
[----:B------:R-:W-:Y:S01]  /*136f0*/  IMAD.MOV.U32 R154, RZ, RZ, R151 ;  /* 0x000000ffff9a7224 */ /* 0x000fe200078e0097 */
[----:B------:R-:W-:Y:S01]  /*13700*/  DADD R150, R50, R142 ;  /* 0x0000000032967229 */ /* 0x000fe2000000008e */
[----:B------:R-:W-:Y:S01]  /*13710*/  @P2 LOP3.LUT R13, R107, 0x80000, RZ, 0xfc, !PT ;  /* 0x000800006b0d2812 */ /* 0x000fe200078efcff */
[----:B------:R-:W-:Y:S01]  /*13720*/  IMAD.MOV.U32 R117, RZ, RZ, R12 ;  /* 0x000000ffff757224 */ /* 0x000fe200078e000c */
        /* <DEDUP_REMOVED lines=12> */
[----:B------:R-:W-:Y:S01]  /*137f0*/  @P4 LOP3.LUT R149, R154, 0x80000, RZ, 0xfc, !PT ;  /* 0x000800009a954812 */ /* 0x000fe200078efcff */
[C---:B0-----:R-:W-:Y:S01]  /*13800*/  DADD R152, R16.reuse, R94 ;  /* 0x0000000010987229 */ /* 0x041fe2000000005e */
[----:B------:R-:W-:Y:S01]  /*13810*/  IMAD.MOV.U32 R125, RZ, RZ, R109 ;  /* 0x000000ffff7d7224 */ /* 0x000fe200078e006d */
[----:B------:R-:W-:Y:S01]  /*13820*/  DADD R154, R16, R110 ;  /* 0x00000000109a7229 */ /* 0x000fe2000000006e */
[----:B------:R-:W-:Y:S01]  /*13830*/  SEL R108, R39, R108, P3 ;  /* 0x0000006c276c7207 */ /* 0x000fe20001800000 */
[----:B------:R-:W-:Y:S01]  /*13840*/  IMAD.MOV.U32 R158, RZ, RZ, R64 ;  /* 0x000000ffff9e7224 */ /* 0x000fe200078e0040 */
[----:B------:R-:W-:Y:S01]  /*13850*/  FSEL R39, R107, R146, P2 ;  /* 0x000000926b277208 */ /* 0x000fe20001000000 */
[----:B------:R-:W-:Y:S01]  /*13860*/  IMAD.MOV.U32 R107, RZ, RZ, R2 ;  /* 0x000000ffff6b7224 */ /* 0x000fe200078e0002 */
[----:B------:R-:W-:-:S02]  /*13870*/  SEL R38, R121, R38, P2 ;  /* 0x0000002679267207 */ /* 0x000fc40001000000 */
[----:B------:R-:W-:Y:S01]  /*13880*/  @P1 LOP3.LUT R39, R146, 0x80000, RZ, 0xfc, !PT ;  /* 0x0008000092271812 */ /* 0x000fe200078efcff */
[----:B------:R-:W-:Y:S01]  /*13890*/  DSETP.MIN.AND P1, P2, R2, R152, PT ;  /* 0x000000980200722a */ /* 0x000fe20003a20000 */
[----:B------:R-:W-:Y:S01]  /*138a0*/  FSEL R109, R125, R151, P3 ;  /* 0x000000977d6d7208 */ /* 0x000fe20001800000 */
[----:B------:R-:W-:Y:S01]  /*138b0*/  IMAD.MOV.U32 R148, RZ, RZ, R152 ;  /* 0x000000ffff947224 */ /* 0x000fe200078e0098 */
[----:B------:R-:W-:Y:S01]  /*138c0*/  @P5 LOP3.LUT R109, R151, 0x80000, RZ, 0xfc, !PT ;  /* 0x00080000976d5812 */ /* 0x000fe200078efcff */
[----:B------:R-:W-:Y:S01]  /*138d0*/  DADD R150, R16, R122 ;  /* 0x0000000010967229 */ /* 0x000fe2000000007a */
        /* <DEDUP_REMOVED lines=9> */
[----:B------:R-:W-:Y:S01]  /*13970*/  MOV R107, R151 ;  /* 0x00000097006b7202 */ /* 0x000fe20000000f00 */
[----:B------:R-:W-:Y:S01]  /*13980*/  IMAD.MOV.U32 R117, RZ, RZ, R155 ;  /* 0x000000ffff757224 */ /* 0x000fe200078e009b */
[----:B------:R-:W-:Y:S01]  /*13990*/  FSEL R3, R146, R15, P1 ;  /* 0x0000000f92037208 */ /* 0x000fe20000800000 */
        /* <DEDUP_REMOVED lines=12> */
[----:B------:R-:W-:Y:S01]  /*13a60*/  @P3 LOP3.LUT R151, R117, 0x80000, RZ, 0xfc, !PT ;  /* 0x0008000075973812 */ /* 0x000fe200078efcff */
[----:B------:R-:W-:-:S02]  /*13a70*/  IMAD.MOV.U32 R156, RZ, RZ, R20 ;  /* 0x000000ffff9c7224 */ /* 0x000fc400078e0014 */
        /* <DEDUP_REMOVED lines=13> */
[----:B------:R-:W-:Y:S01]  /*13b50*/  MOV R125, R8 ;  /* 0x00000008007d7202 */ /* 0x000fe20000000f00 */
        /* <DEDUP_REMOVED lines=35> */
[----:B------:R-:W-:-:S02]  /*13d90*/  IMAD.MOV.U32 R15, RZ, RZ, R9 ;  /* 0x000000ffff0f7224 */ /* 0x000fc400078e0009 */
[----:B------:R-:W-:Y:S01]  /*13da0*/  IMAD.MOV.U32 R107, RZ, RZ, R62 ;  /* 0x000000ffff6b7224 */ /* 0x000fe200078e003e */
[----:B------:R0:W1:Y:S01]  /*13db0*/  LDS.128 R8, [R236+0xe30] ;  /* 0x000e3000ec087984 */ /* 0x0000620000000c00 */
[----:B------:R-:W-:Y:S01]  /*13dc0*/  DADD R154, R18, R126 ;  /* 0x00000000129a7229 */ /* 0x000fe2000000007e */
[----:B------:R-:W-:Y:S01]  /*13dd0*/  IMAD.MOV.U32 R148, RZ, RZ, R65 ;  /* 0x000000ffff947224 */ /* 0x000fe200078e0041 */
[----:B------:R-:W-:Y:S02]  /*13de0*/  @P3 LOP3.LUT R63, R117, 0x80000, RZ, 0xfc, !PT ;  /* 0x00080000753f3812 */ /* 0x000fe400078efcff */
[----:B------:R-:W-:Y:S02]  /*13df0*/  SEL R62, R107, R164, P2 ;  /* 0x000000a46b3e7207 */ /* 0x000fe40001000000 */
        /* <DEDUP_REMOVED lines=12> */
[----:B0-----:R-:W-:Y:S01]  /*13ec0*/  IMAD.MOV.U32 R236, RZ, RZ, R172 ;  /* 0x000000ffffec7224 */ /* 0x001fe200078e00ac */
        /* <DEDUP_REMOVED lines=10> */
[----:B------:R-:W-:Y:S01]  /*13f70*/  DSETP.MIN.AND P6, P2, R4, R156, PT ;  /* 0x0000009c0400722a */ /* 0x000fe20003ac0000 */
[----:B------:R-:W-:Y:S01]  /*13f80*/  FSEL R5, R158, R65, P5 ;  /* 0x000000419e057208 */ /* 0x000fe20002800000 */
[C---:B------:R-:W-:Y:S01]  /*13f90*/  DADD R158, R18.reuse, R138 ;  /* 0x00000000129e7229 */ /* 0x040fe2000000008a */
[----:B------:R-:W-:Y:S01]  /*13fa0*/  IMAD.MOV.U32 R121, RZ, RZ, R30 ;  /* 0x000000ffff797224 */ /* 0x000fe200078e001e */
[----:B------:R-:W-:Y:S01]  /*13fb0*/  SEL R30, R164, R117, P5 ;  /* 0x00000075a41e7207 */ /* 0x000fe20002800000 */
[----:B------:R-:W-:Y:S01]  /*13fc0*/  IMAD.MOV.U32 R154, RZ, RZ, R152 ;  /* 0x000000ffff9a7224 */ /* 0x000fe200078e0098 */
[----:B------:R-:W-:Y:S01]  /*13fd0*/  MOV R148, R31 ;  /* 0x0000001f00947202 */ /* 0x000fe20000000f00 */
[----:B------:R-:W-:Y:S01]  /*13fe0*/  IMAD.MOV.U32 R29, RZ, RZ, R153 ;  /* 0x000000ffff1d7224 */ /* 0x000fe200078e0099 */
[----:B------:R-:W-:Y:S01]  /*13ff0*/  DADD R164, R18, R142 ;  /* 0x0000000012a47229 */ /* 0x000fe2000000008e */
[----:B------:R-:W-:Y:S01]  /*14000*/  IMAD.MOV.U32 R107, RZ, RZ, R4 ;  /* 0x000000ffff6b7224 */ /* 0x000fe200078e0004 */
[----:B------:R-:W-:-:S02]  /*14010*/  SEL R4, R121, R154, P4 ;  /* 0x0000009a79047207 */ /* 0x000fc40002000000 */
[----:B------:R-:W-:Y:S02]  /*14020*/  @P1 LOP3.LUT R5, R65, 0x80000, RZ, 0xfc, !PT ;  /* 0x0008000041051812 */ /* 0x000fe400078efcff */
[----:B------:R-:W-:Y:S01]  /*14030*/  FSEL R19, R148, R29, P4 ;  /* 0x0000001d94137208 */ /* 0x000fe20002000000 */
[----:B------:R-:W-:Y:S01]  /*14040*/  DSETP.MIN.AND P4, P1, R6, R158, PT ;  /* 0x0000009e0600722a */ /* 0x000fe20003980000 */
[----:B------:R-:W-:Y:S01]  /*14050*/  @P3 LOP3.LUT R19, R29, 0x80000, RZ, 0xfc, !PT ;  /* 0x000800001d133812 */ /* 0x000fe200078efcff */
[----:B------:R-:W-:Y:S01]  /*14060*/  DSETP.MIN.AND P3, P5, R66, R164, PT ;  /* 0x000000a44200722a */ /* 0x000fe20003d60000 */
[----:B------:R-:W-:Y:S01]  /*14070*/  IMAD.MOV.U32 R65, RZ, RZ, R7 ;  /* 0x000000ffff417224 */ /* 0x000fe200078e0007 */
[--C-:B-1----:R-:W-:Y:S01]  /*14080*/  DADD R170, R8, R94.reuse ;  /* 0x0000000008aa7229 */ /* 0x102fe2000000005e */
[----:B------:R-:W-:Y:S01]  /*14090*/  IMAD.MOV.U32 R18, RZ, RZ, R6 ;  /* 0x000000ffff127224 */ /* 0x000fe200078e0006 */
[----:B------:R-:W-:Y:S01]  /*140a0*/  DADD R152, R10, R94 ;  /* 0x000000000a987229 */ /* 0x000fe2000000005e */
[----:B------:R-:W-:-:S02]  /*140b0*/  IMAD.MOV.U32 R7, RZ, RZ, R158 ;  /* 0x000000ffff077224 */ /* 0x000fc400078e009e */
[----:B------:R-:W-:Y:S02]  /*140c0*/  IMAD.MOV.U32 R94, RZ, RZ, R66 ;  /* 0x000000ffff5e7224 */ /* 0x000fe400078e0042 */
[----:B------:R-:W-:Y:S02]  /*140d0*/  IMAD.MOV.U32 R66, RZ, RZ, R157 ;  /* 0x000000ffff427224 */ /* 0x000fe400078e009d */
[----:B------:R-:W-:Y:S01]  /*140e0*/  IMAD.MOV.U32 R29, RZ, RZ, R159 ;  /* 0x000000ffff1d7224 */ /* 0x000fe200078e009f */
[--C-:B------:R-:W-:Y:S01]  /*140f0*/  DADD R172, R8, R110.reuse ;  /* 0x0000000008ac7229 */ /* 0x100fe2000000006e */
[----:B------:R-:W-:Y:S02]  /*14100*/  IMAD.MOV.U32 R121, RZ, RZ, R182 ;  /* 0x000000ffff797224 */ /* 0x000fe400078e00b6 */
        /* <DEDUP_REMOVED lines=8> */
[--C-:B------:R-:W-:Y:S01]  /*14190*/  DADD R176, R8, R122.reuse ;  /* 0x0000000008b07229 */ /* 0x100fe2000000007a */
[----:B------:R-:W-:Y:S01]  /*141a0*/  FSEL R65, R65, R29, P4 ;  /* 0x0000001d41417208 */ /* 0x000fe20002000000 */
[----:B------:R-:W-:Y:S01]  /*141b0*/  DADD R156, R10, R122 ;  /* 0x000000000a9c7229 */ /* 0x000fe2000000007a */
[----:B------:R-:W-:Y:S01]  /*141c0*/  @P2 LOP3.LUT R7, R66, 0x80000, RZ, 0xfc, !PT ;  /* 0x0008000042072812 */ /* 0x000fe200078efcff */
[--C-:B------:R-:W-:Y:S01]  /*141d0*/  DADD R110, R8, R126.reuse ;  /* 0x00000000086e7229 */ /* 0x100fe2000000007e */
[----:B------:R-:W-:Y:S01]  /*141e0*/  @P1 LOP3.LUT R65, R29, 0x80000, RZ, 0xfc, !PT ;  /* 0x000800001d411812 */ /* 0x000fe200078efcff */
[----:B------:R-:W-:Y:S01]  /*141f0*/  DADD R158, R10, R126 ;  /* 0x000000000a9e7229 */ /* 0x000fe2000000007e */
[----:B------:R-:W-:Y:S01]  /*14200*/  SEL R94, R94, R67, P3 ;  /* 0x000000435e5e7207 */ /* 0x000fe20001800000 */
[----:B------:R-:W-:-:S02]  /*14210*/  DADD R174, R8, R130 ;  /* 0x0000000008ae7229 */ /* 0x000fc40000000082 */
[----:B------:R-:W-:Y:S01]  /*14220*/  DADD R164, R10, R130 ;  /* 0x000000000aa47229 */ /* 0x000fe20000000082 */
[----:B------:R-:W-:Y:S01]  /*14230*/  FSEL R95, R95, R31, P3 ;  /* 0x0000001f5f5f7208 */ /* 0x000fe20001800000 */
[C---:B------:R-:W-:Y:S02]  /*14240*/  DADD R122, R8.reuse, R134 ;  /* 0x00000000087a7229 */ /* 0x040fe40000000086 */
[C---:B------:R-:W-:Y:S02]  /*14250*/  DADD R126, R8.reuse, R138 ;  /* 0x00000000087e7229 */ /* 0x040fe4000000008a */
[----:B------:R-:W-:Y:S02]  /*14260*/  DADD R130, R8, R142 ;  /* 0x0000000008827229 */ /* 0x000fe4000000008e */
[----:B------:R-:W-:Y:S01]  /*14270*/  DSETP.MIN.AND P1, P2, R120, R170, PT ;  /* 0x000000aa7800722a */ /* 0x000fe20003a20000 */
[----:B------:R-:W-:Y:S01]  /*14280*/  IMAD.MOV.U32 R9, RZ, RZ, R170 ;  /* 0x000000ffff097224 */ /* 0x000fe200078e00aa */
[C---:B------:R-:W-:Y:S01]  /*14290*/  DADD R166, R10.reuse, R134 ;  /* 0x000000000aa67229 */ /* 0x040fe20000000086 */
[----:B------:R-:W-:Y:S01]  /*142a0*/  IMAD.MOV.U32 R8, RZ, RZ, R120 ;  /* 0x000000ffff087224 */ /* 0x000fe200078e0078 */
[C---:B------:R-:W-:Y:S01]  /*142b0*/  DADD R66, R10.reuse, R138 ;  /* 0x000000000a427229 */ /* 0x040fe2000000008a */
[----:B------:R-:W-:Y:S01]  /*142c0*/  @P5 LOP3.LUT R95, R31, 0x80000, RZ, 0xfc, !PT ;  /* 0x000800001f5f5812 */ /* 0x000fe200078efcff */
[----:B------:R-:W-:Y:S01]  /*142d0*/  DADD R168, R10, R142 ;  /* 0x000000000aa87229 */ /* 0x000fe2000000008e */
[----:B------:R-:W-:Y:S01]  /*142e0*/  IMAD.MOV.U32 R11, RZ, RZ, R171 ;  /* 0x000000ffff0b7224 */ /* 0x000fe200078e00ab */
[----:B------:R-:W-:Y:S01]  /*142f0*/  DSETP.MIN.AND P5, P3, R124, R172, PT ;  /* 0x000000ac7c00722a */ /* 0x000fe20003ba0000 */
[----:B------:R-:W-:Y:S01]  /*14300*/  IMAD.MOV.U32 R10, RZ, RZ, R121 ;  /* 0x000000ffff0a7224 */ /* 0x000fe200078e0079 */
[----:B------:R-:W-:Y:S01]  /*14310*/  SEL R8, R8, R9, P1 ;  /* 0x0000000908087207 */ /* 0x000fe20000800000 */
[----:B------:R-:W-:-:S03]  /*14320*/  IMAD.MOV.U32 R31, RZ, RZ, R172 ;  /* 0x000000ffff1f7224 */ /* 0x000fc600078e00ac */
[----:B------:R-:W-:Y:S01]  /*14330*/  FSEL R9, R10, R11, P1 ;  /* 0x0000000b0a097208 */ /* 0x000fe20000800000 */
[----:B------:R-:W-:Y:S01]  /*14340*/  DSETP.MIN.AND P4, P1, R74, R176, PT ;  /* 0x000000b04a00722a */ /* 0x000fe20003980000 */
[----:B------:R-:W-:Y:S01]  /*14350*/  IMAD.MOV.U32 R15, RZ, RZ, R173 ;  /* 0x000000ffff0f7224 */ /* 0x000fe200078e00ad */
[----:B------:R-:W-:Y:S01]  /*14360*/  SEL R6, R107, R6, P6 ;  /* 0x000000066b067207 */ /* 0x000fe20003000000 */
[----:B------:R-:W-:Y:S01]  /*14370*/  IMAD.MOV.U32 R134, RZ, RZ, R124 ;  /* 0x000000ffff867224 */ /* 0x000fe200078e007c */
[----:B------:R-:W-:Y:S01]  /*14380*/  MOV R120, R125 ;  /* 0x0000007d00787202 */ /* 0x000fe20000000f00 */
[----:B------:R-:W-:Y:S02]  /*14390*/  IMAD.MOV.U32 R107, RZ, RZ, R176 ;  /* 0x000000ffff6b7224 */ /* 0x000fe400078e00b0 */
[----:B------:R-:W-:Y:S02]  /*143a0*/  IMAD.MOV.U32 R29, RZ, RZ, R177 ;  /* 0x000000ffff1d7224 */ /* 0x000fe400078e00b1 */
[----:B------:R-:W-:-:S02]  /*143b0*/  IMAD.MOV.U32 R138, RZ, RZ, R74 ;  /* 0x000000ffff8a7224 */ /* 0x000fc400078e004a */
[----:B------:R-:W-:Y:S01]  /*143c0*/  IMAD.MOV.U32 R124, RZ, RZ, R75 ;  /* 0x000000ffff7c7224 */ /* 0x000fe200078e004b */
[----:B------:R-:W-:Y:S01]  /*143d0*/  @P2 LOP3.LUT R9, R11, 0x80000, RZ, 0xfc, !PT ;  /* 0x000800000b092812 */ /* 0x000fe200078efcff */
[----:B------:R-:W-:Y:S01]  /*143e0*/  IMAD.MOV.U32 R142, RZ, RZ, R110 ;  /* 0x000000ffff8e7224 */ /* 0x000fe200078e006e */
[----:B------:R-:W-:Y:S02]  /*143f0*/  SEL R10, R134, R31, P5 ;  /* 0x0000001f860a7207 */ /* 0x000fe40002800000 */
        /* <DEDUP_REMOVED lines=9> */
[----:B------:R-:W-:-:S02]  /*14490*/  SEL R120, R121, R142, P5 ;  /* 0x0000008e79787207 */ /* 0x000fc40002800000 */
[----:B------:R-:W-:Y:S02]  /*144a0*/  @P1 LOP3.LUT R74, R29, 0x80000, RZ, 0xfc, !PT ;  /* 0x000800001d4a1812 */ /* 0x000fe400078efcff */
[----:B------:R-:W-:Y:S01]  /*144b0*/  FSEL R75, R134, R31, P5 ;  /* 0x0000001f864b7208 */ /* 0x000fe20002800000 */
[----:B------:R-:W-:Y:S01]  /*144c0*/  DSETP.MIN.AND P5, P1, R90, R122, PT ;  /* 0x0000007a5a00722a */ /* 0x000fe200039a0000 */
[----:B------:R-:W-:Y:S01]  /*144d0*/  IMAD.MOV.U32 R138, RZ, RZ, R174 ;  /* 0x000000ffff8a7224 */ /* 0x000fe200078e00ae */
[----:B------:R-:W-:Y:S01]  /*144e0*/  MOV R89, R86 ;  /* 0x0000005600597202 */ /* 0x000fe20000000f00 */
[----:B------:R-:W-:Y:S02]  /*144f0*/  IMAD.MOV.U32 R15, RZ, RZ, R175 ;  /* 0x000000ffff0f7224 */ /* 0x000fe400078e00af */
[----:B------:R-:W-:Y:S02]  /*14500*/  IMAD.MOV.U32 R88, RZ, RZ, R87 ;  /* 0x000000ffff587224 */ /* 0x000fe400078e0057 */
[----:B------:R-:W-:-:S02]  /*14510*/  IMAD.MOV.U32 R125, RZ, RZ, R122 ;  /* 0x000000ffff7d7224 */ /* 0x000fc400078e007a */
[----:B------:R-:W-:Y:S02]  /*14520*/  IMAD.MOV.U32 R124, RZ, RZ, R90 ;  /* 0x000000ffff7c7224 */ /* 0x000fe400078e005a */
[----:B------:R-:W-:Y:S02]  /*14530*/  IMAD.MOV.U32 R29, RZ, RZ, R123 ;  /* 0x000000ffff1d7224 */ /* 0x000fe400078e007b */
[----:B------:R-:W-:Y:S01]  /*14540*/  IMAD.MOV.U32 R86, RZ, RZ, R91 ;  /* 0x000000ffff567224 */ /* 0x000fe200078e005b */
[----:B------:R-:W-:Y:S02]  /*14550*/  SEL R122, R89, R138, P4 ;  /* 0x0000008a597a7207 */ /* 0x000fe40002000000 */
[----:B------:R-:W-:Y:S02]  /*14560*/  @P2 LOP3.LUT R75, R31, 0x80000, RZ, 0xfc, !PT ;  /* 0x000800001f4b2812 */ /* 0x000fe400078efcff */
        /* <DEDUP_REMOVED lines=10> */
[----:B------:R-:W-:-:S02]  /*14610*/  @P1 LOP3.LUT R125, R29, 0x80000, RZ, 0xfc, !PT ;  /* 0x000800001d7d1812 */ /* 0x000fc400078efcff */
[----:B------:R-:W-:Y:S02]  /*14620*/  SEL R126, R87, R90, P2 ;  /* 0x0000005a577e7207 */ /* 0x000fe40001000000 */
        /* <DEDUP_REMOVED lines=24> */
[----:B------:R-:W-:Y:S01]  /*147b0*/  SEL R138, R138, R31, P5 ;  /* 0x0000001f8a8a7207 */ /* 0x000fe20002800000 */
[----:B------:R-:W-:Y:S01]  /*147c0*/  IMAD.MOV.U32 R31, RZ, RZ, R101 ;  /* 0x000000ffff1f7224 */ /* 0x000fe200078e0065 */
[----:B------:R-:W-:Y:S02]  /*147d0*/  @P1 LOP3.LUT R135, R84, 0x80000, RZ, 0xfc, !PT ;  /* 0x0008000054871812 */ /* 0x000fe400078efcff */
[----:B------:R-:W-:Y:S01]  /*147e0*/  FSEL R139, R139, R80, P5 ;  /* 0x000000508b8b7208 */ /* 0x000fe20002800000 */
[----:B------:R-:W-:Y:S01]  /*147f0*/  DSETP.MIN.AND P5, P1, R100, R158, PT ;  /* 0x0000009e6400722a */ /* 0x000fe200039a0000 */
[----:B------:R-:W-:Y:S02]  /*14800*/  FSEL R101, R29, R86, P3 ;  /* 0x000000561d657208 */ /* 0x000fe40001800000 */
[----:B------:R-:W0:Y:S01]  /*14810*/  LDC R29, c[0x0][0x398] ;  /* 0x0000e600ff1d7b82 */ /* 0x000e220000000800 */
[----:B------:R-:W-:-:S02]  /*14820*/  IMAD.MOV.U32 R143, RZ, RZ, R158 ;  /* 0x000000ffff8f7224 */ /* 0x000fc400078e009e */
[----:B------:R-:W-:Y:S01]  /*14830*/  IMAD.MOV.U32 R142, RZ, RZ, R100 ;  /* 0x000000ffff8e7224 */ /* 0x000fe200078e0064 */
[----:B------:R-:W-:Y:S01]  /*14840*/  MOV R82, R156 ;  /* 0x0000009c00527202 */ /* 0x000fe20000000f00 */
[----:B------:R-:W-:Y:S02]  /*14850*/  IMAD.MOV.U32 R15, RZ, RZ, R98 ;  /* 0x000000ffff0f7224 */ /* 0x000fe400078e0062 */
[----:B------:R-:W-:Y:S01]  /*14860*/  IMAD.MOV.U32 R84, RZ, RZ, R159 ;  /* 0x000000ffff547224 */ /* 0x000fe200078e009f */
[----:B------:R-:W-:Y:S02]  /*14870*/  SEL R142, R142, R143, P5 ;  /* 0x0000008f8e8e7207 */ /* 0x000fe40002800000 */
[----:B------:R-:W-:Y:S02]  /*14880*/  SEL R100, R15, R82, P3 ;  /* 0x000000520f647207 */ /* 0x000fe40001800000 */
[----:B------:R-:W-:Y:S01]  /*14890*/  @P4 LOP3.LUT R139, R80, 0x80000, RZ, 0xfc, !PT ;  /* 0x00080000508b4812 */ /* 0x000fe200078efcff */
[----:B------:R-:W-:Y:S01]  /*148a0*/  DSETP.MIN.AND P3, P4, R76, R164, PT ;  /* 0x000000a44c00722a */ /* 0x000fe20003c60000 */
[----:B------:R-:W-:-:S02]  /*148b0*/  @P2 LOP3.LUT R101, R86, 0x80000, RZ, 0xfc, !PT ;  /* 0x0008000056652812 */ /* 0x000fc400078efcff */
[----:B------:R-:W-:Y:S02]  /*148c0*/  FSEL R143, R31, R84, P5 ;  /* 0x000000541f8f7208 */ /* 0x000fe40002800000 */
[C---:B0-----:R-:W-:Y:S01]  /*148d0*/  LEA R227, R29.reuse, R227, 0x3 ;  /* 0x000000e31de37211 */ /* 0x041fe200078e18ff */
[C---:B--2---:R-:W-:Y:S02]  /*148e0*/  IMAD R230, R29.reuse, 0x8, R230 ;  /* 0x000000081de67824 */ /* 0x044fe400078e02e6 */
[C---:B---3--:R-:W-:Y:S02]  /*148f0*/  IMAD R231, R29.reuse, 0x8, R231 ;  /* 0x000000081de77824 */ /* 0x048fe400078e02e7 */
[C---:B----4-:R-:W-:Y:S01]  /*14900*/  IMAD R224, R29.reuse, 0x8, R224 ;  /* 0x000000081de07824 */ /* 0x050fe200078e02e0 */
[----:B------:R1:W-:Y:S01]  /*14910*/  STL [R1+0x18], R227 ;  /* 0x000018e301007387 */ /* 0x0003e20000100800 */
[C---:B------:R-:W-:Y:S02]  /*14920*/  IMAD R237, R29.reuse, 0x8, R237 ;  /* 0x000000081ded7824 */ /* 0x040fe400078e02ed */
[C---:B-----5:R-:W-:Y:S01]  /*14930*/  IMAD R225, R29.reuse, 0x8, R225 ;  /* 0x000000081de17824 */ /* 0x060fe200078e02e1 */
[----:B------:R1:W-:Y:S01]  /*14940*/  STL [R1+0x14], R230 ;  /* 0x000014e601007387 */ /* 0x0003e20000100800 */
[----:B------:R-:W-:Y:S01]  /*14950*/  IMAD R236, R29, 0x8, R236 ;  /* 0x000000081dec7824 */ /* 0x000fe200078e02ec */
[----:B------:R-:W-:-:S02]  /*14960*/  MOV R80, R77 ;  /* 0x0000004d00507202 */ /* 0x000fc40000000f00 */
[----:B------:R1:W-:Y:S01]  /*14970*/  STL [R1+0x10], R231 ;  /* 0x000010e701007387 */ /* 0x0003e20000100800 */
[----:B------:R-:W-:Y:S01]  /*14980*/  DSETP.MIN.AND P5, P2, R78, R166, PT ;  /* 0x000000a64e00722a */ /* 0x000fe20003aa0000 */
[----:B------:R-:W-:Y:S02]  /*14990*/  IMAD.MOV.U32 R150, RZ, RZ, R76 ;  /* 0x000000ffff967224 */ /* 0x000fe400078e004c */
[----:B------:R1:W-:Y:S01]  /*149a0*/  STL [R1+0xc], R224 ;  /* 0x00000ce001007387 */ /* 0x0003e20000100800 */
[----:B------:R-:W-:Y:S02]  /*149b0*/  IMAD.MOV.U32 R77, RZ, RZ, R166 ;  /* 0x000000ffff4d7224 */ /* 0x000fe400078e00a6 */
[----:B------:R-:W-:Y:S01]  /*149c0*/  IMAD.MOV.U32 R148, RZ, RZ, R78 ;  /* 0x000000ffff947224 */ /* 0x000fe200078e004e */
[----:B------:R1:W-:Y:S01]  /*149d0*/  STL [R1], R237 ;  /* 0x000000ed01007387 */ /* 0x0003e20000100800 */
[----:B------:R-:W-:Y:S02]  /*149e0*/  IMAD.MOV.U32 R81, RZ, RZ, R164 ;  /* 0x000000ffff517224 */ /* 0x000fe400078e00a4 */
[----:B------:R-:W-:Y:S01]  /*149f0*/  IMAD.MOV.U32 R15, RZ, RZ, R165 ;  /* 0x000000ffff0f7224 */ /* 0x000fe200078e00a5 */
[----:B------:R1:W-:Y:S01]  /*14a00*/  STL [R1+0x8], R225 ;  /* 0x000008e101007387 */ /* 0x0003e20000100800 */
[----:B------:R-:W-:-:S02]  /*14a10*/  IMAD.MOV.U32 R76, RZ, RZ, R167 ;  /* 0x000000ffff4c7224 */ /* 0x000fc400078e00a7 */
[----:B------:R-:W-:Y:S01]  /*14a20*/  IMAD.MOV.U32 R31, RZ, RZ, R79 ;  /* 0x000000ffff1f7224 */ /* 0x000fe200078e004f */
[----:B------:R1:W-:Y:S01]  /*14a30*/  STL [R1+0x4], R236 ;  /* 0x000004ec01007387 */ /* 0x0003e20000100800 */
[----:B------:R-:W-:Y:S01]  /*14a40*/  @P1 LOP3.LUT R143, R84, 0x80000, RZ, 0xfc, !PT ;  /* 0x00080000548f1812 */ /* 0x000fe200078efcff */
[----:B------:R-:W-:Y:S01]  /*14a50*/  IMAD.MOV.U32 R79, RZ, RZ, R53 ;  /* 0x000000ffff4f7224 */ /* 0x000fe200078e0035 */
[----:B------:R-:W-:Y:S01]  /*14a60*/  DSETP.MIN.AND P6, P1, R52, R66, PT ;  /* 0x000000423400722a */ /* 0x000fe200039c0000 */
[----:B------:R-:W-:Y:S01]  /*14a70*/  SEL R148, R148, R77, P5 ;  /* 0x0000004d94947207 */ /* 0x000fe20002800000 */
[----:B------:R-:W-:Y:S01]  /*14a80*/  UIADD3 UR5, UPT, UPT, UR4, 0x8, URZ ;  /* 0x0000000804057890 */ /* 0x000fe2000fffe0ff */
[----:B------:R-:W-:Y:S01]  /*14a90*/  SEL R150, R150, R81, P3 ;  /* 0x0000005196967207 */ /* 0x000fe20001800000 */
[----:B------:R-:W-:Y:S01]  /*14aa0*/  UIADD3 UR4, UPT, UPT, UR4, 0x5, URZ ;  /* 0x0000000504047890 */ /* 0x000fe2000fffe0ff */
[----:B------:R-:W-:Y:S02]  /*14ab0*/  FSEL R53, R80, R15, P3 ;  /* 0x0000000f50357208 */ /* 0x000fe40001800000 */
[----:B------:R-:W-:Y:S01]  /*14ac0*/  FSEL R77, R31, R76, P5 ;  /* 0x0000004c1f4d7208 */ /* 0x000fe20002800000 */
[----:B------:R-:W-:Y:S01]  /*14ad0*/  DSETP.MIN.AND P3, P5, R128, R168, PT ;  /* 0x000000a88000722a */ /* 0x000fe20003d60000 */
[----:B------:R-:W-:Y:S01]  /*14ae0*/  UISETP.GE.AND UP0, UPT, UR4, UR13, UPT ;  /* 0x0000000d0400728c */ /* 0x000fe2000bf06270 */
[----:B------:R-:W-:-:S02]  /*14af0*/  IMAD.MOV.U32 R152, RZ, RZ, R128 ;  /* 0x000000ffff987224 */ /* 0x000fc400078e0080 */
[----:B------:R-:W-:Y:S02]  /*14b00*/  IMAD.MOV.U32 R153, RZ, RZ, R168 ;  /* 0x000000ffff997224 */ /* 0x000fe400078e00a8 */
[----:B------:R-:W-:Y:S02]  /*14b10*/  IMAD.MOV.U32 R31, RZ, RZ, R129 ;  /* 0x000000ffff1f7224 */ /* 0x000fe400078e0081 */
[----:B------:R-:W-:Y:S02]  /*14b20*/  IMAD.MOV.U32 R117, RZ, RZ, R37 ;  /* 0x000000ffff757224 */ /* 0x000fe400078e0025 */
[----:B------:R-:W-:Y:S02]  /*14b30*/  IMAD.MOV.U32 R78, RZ, RZ, R52 ;  /* 0x000000ffff4e7224 */ /* 0x000fe400078e0034 */
[----:B------:R-:W-:Y:S02]  /*14b40*/  IMAD.MOV.U32 R129, RZ, RZ, R66 ;  /* 0x000000ffff817224 */ /* 0x000fe400078e0042 */
[----:B------:R-:W-:Y:S01]  /*14b50*/  IMAD.MOV.U32 R37, RZ, RZ, R119 ;  /* 0x000000ffff257224 */ /* 0x000fe200078e0077 */
[----:B------:R-:W-:Y:S01]  /*14b60*/  MOV R119, R137 ;  /* 0x0000008900777202 */ /* 0x000fe20000000f00 */
[----:B------:R-:W-:Y:S01]  /*14b70*/  IMAD R248, R29, 0x8, R248 ;  /* 0x000000081df87824 */ /* 0x000fe200078e02f8 */
        /* <DEDUP_REMOVED lines=13> */
[----:B------:R-:W-:-:S02]  /*14c50*/  IMAD.MOV.U32 R13, RZ, RZ, R51 ;  /* 0x000000ffff0d7224 */ /* 0x000fc400078e0033 */
[----:B------:R-:W-:Y:S02]  /*14c60*/  IMAD.MOV.U32 R41, RZ, RZ, R43 ;  /* 0x000000ffff297224 */ /* 0x000fe400078e002b */
[----:B------:R-:W-:Y:S01]  /*14c70*/  IMAD.MOV.U32 R31, RZ, RZ, R5 ;  /* 0x000000ffff1f7224 */ /* 0x000fe200078e0005 */
[----:B------:R-:W-:Y:S01]  /*14c80*/  @P1 LOP3.LUT R129, R67, 0x80000, RZ, 0xfc, !PT ;  /* 0x0008000043811812 */ /* 0x000fe200078efcff */
[----:B------:R-:W-:Y:S01]  /*14c90*/  IMAD.MOV.U32 R51, RZ, RZ, R149 ;  /* 0x000000ffff337224 */ /* 0x000fe200078e0095 */
[----:B------:R-:W-:Y:S01]  /*14ca0*/  @P5 LOP3.LUT R153, R169, 0x80000, RZ, 0xfc, !PT ;  /* 0x00080000a9995812 */ /* 0x000fe200078efcff */
[----:B------:R-:W-:Y:S01]  /*14cb0*/  IMAD.MOV.U32 R147, RZ, RZ, R151 ;  /* 0x000000ffff937224 */ /* 0x000fe200078e0097 */
[----:B------:R-:W-:Y:S01]  /*14cc0*/  IADD3 R251, PT, PT, R251, 0x8, RZ ;  /* 0x00000008fbfb7810 */ /* 0x000fe20007ffe0ff */
[----:B------:R-:W-:Y:S01]  /*14cd0*/  IMAD.MOV.U32 R43, RZ, RZ, R63 ;  /* 0x000000ffff2b7224 */ /* 0x000fe200078e003f */
[----:B------:R-:W-:Y:S01]  /*14ce0*/  MOV R149, R77 ;  /* 0x0000004d00957202 */ /* 0x000fe20000000f00 */
[----:B------:R-:W-:-:S02]  /*14cf0*/  IMAD.MOV.U32 R5, RZ, RZ, R19 ;  /* 0x000000ffff057224 */ /* 0x000fc400078e0013 */
[----:B------:R-:W-:Y:S02]  /*14d00*/  VIADD R240, R240, 0x8 ;  /* 0x00000008f0f07836 */ /* 0x000fe40000000000 */
[----:B------:R-:W-:Y:S02]  /*14d10*/  VIADD R252, R252, 0x8 ;  /* 0x00000008fcfc7836 */ /* 0x000fe40000000000 */
[----:B------:R-:W-:Y:S02]  /*14d20*/  VIADD R247, R247, 0x8 ;  /* 0x00000008f7f77836 */ /* 0x000fe40000000000 */
[----:B------:R-:W-:Y:S02]  /*14d30*/  VIADD R245, R245, 0x8 ;  /* 0x00000008f5f57836 */ /* 0x000fe40000000000 */
[----:B------:R-:W-:Y:S02]  /*14d40*/  VIADD R250, R250, 0x8 ;  /* 0x00000008fafa7836 */ /* 0x000fe40000000000 */
[----:B------:R-:W-:-:S02]  /*14d50*/  VIADD R246, R246, 0x8 ;  /* 0x00000008f6f67836 */ /* 0x000fc40000000000 */
[----:B------:R-:W-:Y:S02]  /*14d60*/  VIADD R249, R249, 0x8 ;  /* 0x00000008f9f97836 */ /* 0x000fe40000000000 */
[----:B------:R-:W-:Y:S02]  /*14d70*/  VIADD R244, R244, 0x8 ;  /* 0x00000008f4f47836 */ /* 0x000fe40000000000 */
[----:B------:R-:W-:Y:S02]  /*14d80*/  VIADD R241, R241, 0x8 ;  /* 0x00000008f1f17836 */ /* 0x000fe40000000000 */
[----:B------:R-:W-:Y:S02]  /*14d90*/  IMAD.MOV.U32 R107, RZ, RZ, R0 ;  /* 0x000000ffff6b7224 */ /* 0x000fe400078e0000 */
[----:B------:R-:W-:Y:S02]  /*14da0*/  IMAD.MOV.U32 R63, RZ, RZ, R64 ;  /* 0x000000ffff3f7224 */ /* 0x000fe400078e0040 */
[----:B------:R-:W-:-:S02]  /*14db0*/  IMAD.MOV.U32 R19, RZ, RZ, R65 ;  /* 0x000000ffff137224 */ /* 0x000fc400078e0041 */
[----:B------:R-:W-:Y:S02]  /*14dc0*/  IMAD.MOV.U32 R111, RZ, RZ, R74 ;  /* 0x000000ffff6f7224 */ /* 0x000fe400078e004a */
[----:B------:R-:W-:Y:S02]  /*14dd0*/  IMAD.MOV.U32 R121, RZ, RZ, R75 ;  /* 0x000000ffff797224 */ /* 0x000fe400078e004b */
[----:B------:R-:W-:Y:S01]  /*14de0*/  IMAD.MOV.U32 R151, RZ, RZ, R53 ;  /* 0x000000ffff977224 */ /* 0x000fe200078e0035 */
[----:B------:R-:W-:Y:S01]  /*14df0*/  UMOV UR4, UR5 ;  /* 0x0000000500047c82 */ /* 0x000fe20008000000 */
[----:B------:R-:W-:Y:S06]  /*14e00*/  BAR.SYNC.DEFER_BLOCKING 0x0 ;  /* 0x0000000000007b1d */ /* 0x000fec0000010000 */
[----:B-1----:R-:W-:Y:S05]  /*14e10*/  BRA.U !UP0, `(.L_x_530) ;  /* 0xfffffeb908887547 */ /* 0x002fea000b83ffff */
.L_x_470:
        /* <DEDUP_REMOVED lines=16> */
[----:B------:R-:W2:Y:S01]  /*14f20*/  @!P0 LDG.E.64 R76, desc[UR8][R74.64] ;  /* 0x000000084a4c8981 */ /* 0x000ea2000c1e1b00 */
[----:B------:R-:W-:-:S05]  /*14f30*/  @!P0 IMAD.MOV.U32 R66, RZ, RZ, R61 ;  /* 0x000000ffff428224 */ /* 0x000fca00078e003d */
[----:B------:R-:W-:Y:S01]  /*14f40*/  @!P0 LOP3.LUT R81, R66, 0x80000, RZ, 0xfc, !PT ;  /* 0x0008000042518812 */ /* 0x000fe200078efcff */
[----:B--2---:R-:W-:Y:S01]  /*14f50*/  @!P0 DSETP.MIN.AND P1, P2, R76, R60, PT ;  /* 0x0000003c4c00822a */ /* 0x004fe20003a20000 */
[----:B------:R-:W-:-:S05]  /*14f60*/  @!P0 IMAD.MOV.U32 R53, RZ, RZ, R77 ;  /* 0x000000ffff358224 */ /* 0x000fca00078e004d */
[----:B------:R-:W-:Y:S01]  /*14f70*/  @!P0 FSEL R66, R53, R66, P1 ;  /* 0x0000004235428208 */ /* 0x000fe20000800000 */
[----:B------:R-:W-:-:S03]  /*14f80*/  @!P0 IMAD.MOV.U32 R53, RZ, RZ, R60 ;  /* 0x000000ffff358224 */ /* 0x000fc600078e003c */
[----:B------:R-:W-:Y:S02]  /*14f90*/  @!P0 SEL R77, R81, R66, P2 ;  /* 0x00000042514d8207 */ /* 0x000fe40001000000 */
[----:B------:R-:W-:-:S05]  /*14fa0*/  @!P0 SEL R76, R76, R53, P1 ;  /* 0x000000354c4c8207 */ /* 0x000fca0000800000 */
[----:B------:R0:W-:Y:S01]  /*14fb0*/  @!P0 STG.E.64 desc[UR8][R74.64], R76 ;  /* 0x0000004c4a008986 */ /* 0x0001e2000c101b08 */
[----:B------:R-:W-:Y:S05]  /*14fc0*/  @!P0 BRA `(.L_x_531) ;  /* 0x0000000000588947 */ /* 0x000fea0003800000 */
[----:B------:R-:W1:Y:S01]  /*14fd0*/  LDC.64 R52, c[0x0][0x398] ;  /* 0x0000e600ff347b82 */ /* 0x000e620000000a00 */
[----:B------:R-:W-:Y:S01]  /*14fe0*/  IMAD R65, R79, 0x8, R242 ;  /* 0x000000084f417824 */ /* 0x000fe200078e02f2 */
[----:B------:R-:W-:Y:S01]  /*14ff0*/  BSSY.RECONVERGENT B0, `(.L_x_531) ;  /* 0x0000013000007945 */ /* 0x000fe20003800200 */
[----:B------:R-:W-:-:S03]  /*15000*/  IMAD R0, R64, 0x8, R243 ;  /* 0x0000000840007824 */ /* 0x000fc600078e02f3 */
[----:B------:R-:W-:Y:S01]  /*15010*/  SHF.L.U32 R65, R65, 0x3, RZ ;  /* 0x0000000341417819 */ /* 0x000fe200000006ff */
[----:B------:R-:W-:-:S03]  /*15020*/  IMAD.SHL.U32 R67, R0, 0x8, RZ ;  /* 0x0000000800437824 */ /* 0x000fc600078e00ff */
[----:B-1----:R-:W-:-:S04]  /*15030*/  ISETP.GE.AND P1, PT, R65, R53, PT ;  /* 0x000000354100720c */ /* 0x002fc80003f26270 */
[----:B------:R-:W-:-:S13]  /*15040*/  ISETP.GE.OR P1, PT, R67, R52, P1 ;  /* 0x000000344300720c */ /* 0x000fda0000f26670 */
[----:B------:R-:W-:Y:S05]  /*15050*/  @P1 BRA `(.L_x_532) ;  /* 0x0000000000301947 */ /* 0x000fea0003800000 */
[----:B0-----:R-:W0:Y:S01]  /*15060*/  LDC.64 R74, c[0x0][0x390] ;  /* 0x0000e400ff4a7b82 */ /* 0x001e220000000a00 */
[----:B------:R-:W-:-:S04]  /*15070*/  IMAD R77, R65, R52, R67 ;  /* 0x00000034414d7224 */ /* 0x000fc800078e0243 */
[----:B0-----:R-:W-:-:S05]  /*15080*/  IMAD.WIDE R76, R77, 0x8, R74 ;  /* 0x000000084d4c7825 */ /* 0x001fca00078e024a */
[----:B------:R-:W2:Y:S01]  /*15090*/  LDG.E.64 R74, desc[UR8][R76.64] ;  /* 0x000000084c4a7981 */ /* 0x000ea2000c1e1b00 */
[----:B------:R-:W-:Y:S01]  /*150a0*/  IMAD.MOV.U32 R53, RZ, RZ, R61 ;  /* 0x000000ffff357224 */ /* 0x000fe200078e003d */
[----:B--2---:R-:W-:Y:S01]  /*150b0*/  DSETP.MIN.AND P1, P2, R60, R74, PT ;  /* 0x0000004a3c00722a */ /* 0x004fe20003a20000 */
[----:B------:R-:W-:-:S05]  /*150c0*/  IMAD.MOV.U32 R64, RZ, RZ, R75 ;  /* 0x000000ffff407224 */ /* 0x000fca00078e004b */
[----:B------:R-:W-:Y:S02]  /*150d0*/  FSEL R53, R53, R64, P1 ;  /* 0x0000004035357208 */ /* 0x000fe40000800000 */
[----:B------:R-:W-:-:S06]  /*150e0*/  SEL R60, R60, R74, P1 ;  /* 0x0000004a3c3c7207 */ /* 0x000fcc0000800000 */
[----:B------:R-:W-:-:S05]  /*150f0*/  @P2 LOP3.LUT R53, R64, 0x80000, RZ, 0xfc, !PT ;  /* 0x0008000040352812 */ /* 0x000fca00078efcff */
[----:B------:R-:W-:-:S05]  /*15100*/  IMAD.MOV.U32 R61, RZ, RZ, R53 ;  /* 0x000000ffff3d7224 */ /* 0x000fca00078e0035 */
[----:B------:R1:W-:Y:S02]  /*15110*/  STG.E.64 desc[UR8][R76.64], R60 ;  /* 0x0000003c4c007986 */ /* 0x0003e4000c101b08 */
.L_x_532:
[----:B------:R-:W-:Y:S05]  /*15120*/  BSYNC.RECONVERGENT B0 ;  /* 0x0000000000007941 */ /* 0x000fea0003800200 */
.L_x_531:
[----:B------:R-:W-:Y:S05]  /*15130*/  @P0 BRA `(.L_x_533) ;  /* 0x0000000000440947 */ /* 0x000fea0003800000 */
[----:B------:R-:W2:Y:S01]  /*15140*/  LDCU.64 UR4, c[0x0][0x390] ;  /* 0x00007200ff0477ac */ /* 0x000ea20008000a00 */
[----:B-1----:R-:W-:Y:S01]  /*15150*/  IMAD R60, R65, R52, RZ ;  /* 0x00000034413c7224 */ /* 0x002fe200078e02ff */
[----:B------:R-:W-:-:S04]  /*15160*/  SHF.R.S32.HI R53, RZ, 0x1f, R67 ;  /* 0x0000001fff357819 */ /* 0x000fc80000011443 */
[----:B------:R-:W-:-:S04]  /*15170*/  IADD3 R61, P1, PT, R67, R60, RZ ;  /* 0x0000003c433d7210 */ /* 0x000fc80007f3e0ff */
[----:B------:R-:W-:Y:S02]  /*15180*/  LEA.HI.X.SX32 R64, R60, R53, 0x1, P1 ;  /* 0x000000353c407211 */ /* 0x000fe400008f0eff */
[----:B--2---:R-:W-:-:S04]  /*15190*/  LEA R60, P1, R61, UR4, 0x3 ;  /* 0x000000043d3c7c11 */ /* 0x004fc8000f8218ff */
[----:B------:R-:W-:-:S05]  /*151a0*/  LEA.HI.X R61, R61, UR5, R64, 0x3, P1 ;  /* 0x000000053d3d7c11 */ /* 0x000fca00088f1c40 */
[----:B0-----:R-:W2:Y:S01]  /*151b0*/  LDG.E.64 R74, desc[UR8][R60.64+0x8] ;  /* 0x000008083c4a7981 */ /* 0x001ea2000c1e1b00 */
[----:B------:R-:W-:Y:S01]  /*151c0*/  IMAD.MOV.U32 R64, RZ, RZ, R55 ;  /* 0x000000ffff407224 */ /* 0x000fe200078e0037 */
[----:B--2---:R-:W-:Y:S01]  /*151d0*/  DSETP.MIN.AND P1, P2, R74, R54, PT ;  /* 0x000000364a00722a */ /* 0x004fe20003a20000 */
[----:B------:R-:W-:-:S05]  /*151e0*/  IMAD.MOV.U32 R53, RZ, RZ, R75 ;  /* 0x000000ffff357224 */ /* 0x000fca00078e004b */
[----:B------:R-:W-:Y:S02]  /*151f0*/  FSEL R53, R53, R64, P1 ;  /* 0x0000004035357208 */ /* 0x000fe40000800000 */
[----:B------:R-:W-:-:S06]  /*15200*/  SEL R54, R74, R54, P1 ;  /* 0x000000364a367207 */ /* 0x000fcc0000800000 */
[----:B------:R-:W-:-:S05]  /*15210*/  @P2 LOP3.LUT R53, R64, 0x80000, RZ, 0xfc, !PT ;  /* 0x0008000040352812 */ /* 0x000fca00078efcff */
[----:B------:R-:W-:-:S05]  /*15220*/  IMAD.MOV.U32 R55, RZ, RZ, R53 ;  /* 0x000000ffff377224 */ /* 0x000fca00078e0035 */
[----:B------:R0:W-:Y:S01]  /*15230*/  STG.E.64 desc[UR8][R60.64+0x8], R54 ;  /* 0x000008363c007986 */ /* 0x0001e2000c101b08 */
[----:B------:R-:W-:Y:S05]  /*15240*/  BRA `(.L_x_534) ;  /* 0x00000000005c7947 */ /* 0x000fea0003800000 */
.L_x_533:
[----:B------:R-:W2:Y:S01]  /*15250*/  LDCU UR4, c[0x0][0x39c] ;  /* 0x00007380ff0477ac */ /* 0x000ea20008000800 */
[----:B------:R-:W-:Y:S01]  /*15260*/  VIADD R53, R67, 0x1 ;  /* 0x0000000143357836 */ /* 0x000fe20000000000 */
[----:B------:R-:W-:Y:S01]  /*15270*/  BSSY.RECONVERGENT B0, `(.L_x_534) ;  /* 0x0000014000007945 */ /* 0x000fe20003800200 */
[----:B--2---:R-:W-:-:S04]  /*15280*/  ISETP.GE.AND P1, PT, R65, UR4, PT ;  /* 0x0000000441007c0c */ /* 0x004fc8000bf26270 */
[----:B------:R-:W-:-:S13]  /*15290*/  ISETP.GE.OR P1, PT, R53, R52, P1 ;  /* 0x000000343500720c */ /* 0x000fda0000f26670 */
[----:B------:R-:W-:Y:S05]  /*152a0*/  @P1 BRA `(.L_x_535) ;  /* 0x0000000000401947 */ /* 0x000fea0003800000 */
[----:B------:R-:W0:Y:S01]  /*152b0*/  LDCU.64 UR4, c[0x0][0x390] ;  /* 0x00007200ff0477ac */ /* 0x000e220008000a00 */
[----:B-1----:R-:W-:Y:S01]  /*152c0*/  IMAD R60, R65, R52, RZ ;  /* 0x00000034413c7224 */ /* 0x002fe200078e02ff */
[----:B------:R-:W-:-:S04]  /*152d0*/  SHF.R.S32.HI R53, RZ, 0x1f, R67 ;  /* 0x0000001fff357819 */ /* 0x000fc80000011443 */
[----:B------:R-:W-:-:S04]  /*152e0*/  IADD3 R61, P1, PT, R67, R60, RZ ;  /* 0x0000003c433d7210 */ /* 0x000fc80007f3e0ff */
[----:B------:R-:W-:Y:S02]  /*152f0*/  LEA.HI.X.SX32 R60, R60, R53, 0x1, P1 ;  /* 0x000000353c3c7211 */ /* 0x000fe400008f0eff */
[----:B0-----:R-:W-:-:S04]  /*15300*/  LEA R74, P1, R61, UR4, 0x3 ;  /* 0x000000043d4a7c11 */ /* 0x001fc8000f8218ff */
[----:B------:R-:W-:-:S05]  /*15310*/  LEA.HI.X R75, R61, UR5, R60, 0x3, P1 ;  /* 0x000000053d4b7c11 */ /* 0x000fca00088f1c3c */
[----:B------:R-:W2:Y:S01]  /*15320*/  LDG.E.64 R60, desc[UR8][R74.64+0x8] ;  /* 0x000008084a3c7981 */ /* 0x000ea2000c1e1b00 */
[----:B------:R-:W-:Y:S01]  /*15330*/  IMAD.MOV.U32 R53, RZ, RZ, R55 ;  /* 0x000000ffff357224 */ /* 0x000fe200078e0037 */
[----:B--2---:R-:W-:Y:S01]  /*15340*/  DSETP.MIN.AND P1, P2, R54, R60, PT ;  /* 0x0000003c3600722a */ /* 0x004fe20003a20000 */
[----:B------:R-:W-:-:S05]  /*15350*/  MOV R64, R61 ;  /* 0x0000003d00407202 */ /* 0x000fca0000000f00 */
[----:B------:R-:W-:Y:S02]  /*15360*/  FSEL R53, R53, R64, P1 ;  /* 0x0000004035357208 */ /* 0x000fe40000800000 */
[----:B------:R-:W-:-:S06]  /*15370*/  SEL R54, R54, R60, P1 ;  /* 0x0000003c36367207 */ /* 0x000fcc0000800000 */
[----:B------:R-:W-:-:S05]  /*15380*/  @P2 LOP3.LUT R53, R64, 0x80000, RZ, 0xfc, !PT ;  /* 0x0008000040352812 */ /* 0x000fca00078efcff */
[----:B------:R-:W-:-:S05]  /*15390*/  IMAD.MOV.U32 R55, RZ, RZ, R53 ;  /* 0x000000ffff377224 */ /* 0x000fca00078e0035 */
[----:B------:R2:W-:Y:S02]  /*153a0*/  STG.E.64 desc[UR8][R74.64+0x8], R54 ;  /* 0x000008364a007986 */ /* 0x0005e4000c101b08 */
.L_x_535:
[----:B------:R-:W-:Y:S05]  /*153b0*/  BSYNC.RECONVERGENT B0 ;  /* 0x0000000000007941 */ /* 0x000fea0003800200 */
.L_x_534:
[----:B------:R-:W-:Y:S05]  /*153c0*/  @P0 BRA `(.L_x_536) ;  /* 0x0000000000440947 */ /* 0x000fea0003800000 */
[----:B------:R-:W1:Y:S01]  /*153d0*/  LDCU.64 UR4, c[0x0][0x390] ;  /* 0x00007200ff0477ac */ /* 0x000e620008000a00 */
[----:B0-2---:R-:W-:Y:S01]  /*153e0*/  IMAD R54, R65, R52, RZ ;  /* 0x0000003441367224 */ /* 0x005fe200078e02ff */
[----:B------:R-:W-:-:S04]  /*153f0*/  SHF.R.S32.HI R53, RZ, 0x1f, R67 ;  /* 0x0000001fff357819 */ /* 0x000fc80000011443 */
[----:B------:R-:W-:-:S04]  /*15400*/  IADD3 R55, P1, PT, R67, R54, RZ ;  /* 0x0000003643377210 */ /* 0x000fc80007f3e0ff */
[----:B------:R-:W-:Y:S02]  /*15410*/  LEA.HI.X.SX32 R54, R54, R53, 0x1, P1 ;  /* 0x0000003536367211 */ /* 0x000fe400008f0eff */
[----:B-1----:R-:W-:-:S04]  /*15420*/  LEA R60, P1, R55, UR4, 0x3 ;  /* 0x00000004373c7c11 */ /* 0x002fc8000f8218ff */
[----:B------:R-:W-:-:S05]  /*15430*/  LEA.HI.X R61, R55, UR5, R54, 0x3, P1 ;  /* 0x00000005373d7c11 */ /* 0x000fca00088f1c36 */
        /* <DEDUP_REMOVED lines=10> */
.L_x_536:
[----:B------:R-:W3:Y:S01]  /*154e0*/  LDCU UR4, c[0x0][0x39c] ;  /* 0x00007380ff0477ac */ /* 0x000ee20008000800 */
[----:B------:R-:W-:Y:S01]  /*154f0*/  VIADD R53, R67, 0x2 ;  /* 0x0000000243357836 */ /* 0x000fe20000000000 */
[----:B------:R-:W-:Y:S01]  /*15500*/  BSSY.RECONVERGENT B0, `(.L_x_537) ;  /* 0x0000014000007945 */ /* 0x000fe20003800200 */
[----:B---3--:R-:W-:-:S04]  /*15510*/  ISETP.GE.AND P1, PT, R65, UR4, PT ;  /* 0x0000000441007c0c */ /* 0x008fc8000bf26270 */
[----:B------:R-:W-:-:S13]  /*15520*/  ISETP.GE.OR P1, PT, R53, R52, P1 ;  /* 0x000000343500720c */ /* 0x000fda0000f26670 */
        /* <DEDUP_REMOVED lines=17> */
.L_x_538:
[----:B------:R-:W-:Y:S05]  /*15640*/  BSYNC.RECONVERGENT B0 ;  /* 0x0000000000007941 */ /* 0x000fea0003800200 */
.L_x_537:
[----:B------:R-:W-:Y:S05]  /*15650*/  @P0 BRA `(.L_x_539) ;  /* 0x0000000000440947 */ /* 0x000fea0003800000 */
[----:B------:R-:W1:Y:S01]  /*15660*/  LDCU.64 UR4, c[0x0][0x390] ;  /* 0x00007200ff0477ac */ /* 0x000e620008000a00 */
[----:B0-23--:R-:W-:Y:S01]  /*15670*/  IMAD R54, R65, R52, RZ ;  /* 0x0000003441367224 */ /* 0x00dfe200078e02ff */
        /* <DEDUP_REMOVED lines=13> */
[----:B------:R0:W-:Y:S01]  /*15750*/  STG.E.64 desc[UR8][R60.64+0x18], R54 ;  /* 0x000018363c007986 */ /* 0x0001e2000c101b08 */
[----:B------:R-:W-:Y:S05]  /*15760*/  BRA `(.L_x_540) ;  /* 0x00000000005c7947 */ /* 0x000fea0003800000 */
.L_x_539:
[----:B------:R-:W4:Y:S01]  /*15770*/  LDCU UR4, c[0x0][0x39c] ;  /* 0x00007380ff0477ac */ /* 0x000f220008000800 */
[----:B------:R-:W-:Y:S01]  /*15780*/  VIADD R53, R67, 0x3 ;  /* 0x0000000343357836 */ /* 0x000fe20000000000 */
[----:B------:R-:W-:Y:S01]  /*15790*/  BSSY.RECONVERGENT B0, `(.L_x_540) ;  /* 0x0000014000007945 */ /* 0x000fe20003800200 */
[----:B----4-:R-:W-:-:S04]  /*157a0*/  ISETP.GE.AND P1, PT, R65, UR4, PT ;  /* 0x0000000441007c0c */ /* 0x010fc8000bf26270 */
[----:B------:R-:W-:-:S13]  /*157b0*/  ISETP.GE.OR P1, PT, R53, R52, P1 ;  /* 0x000000343500720c */ /* 0x000fda0000f26670 */
        /* <DEDUP_REMOVED lines=17> */
.L_x_541:
[----:B------:R-:W-:Y:S05]  /*158d0*/  BSYNC.RECONVERGENT B0 ;  /* 0x0000000000007941 */ /* 0x000fea0003800200 */
.L_x_540:
[----:B------:R-:W-:Y:S05]  /*158e0*/  @P0 BRA `(.L_x_542) ;  /* 0x0000000000440947 */ /* 0x000fea0003800000 */
[----:B------:R-:W1:Y:S01]  /*158f0*/  LDCU.64 UR4, c[0x0][0x390] ;  /* 0x00007200ff0477ac */ /* 0x000e620008000a00 */
[----:B0-234-:R-:W-:Y:S01]  /*15900*/  IMAD R54, R65, R52, RZ ;  /* 0x0000003441367224 */ /* 0x01dfe200078e02ff */
        /* <DEDUP_REMOVED lines=15> */
.L_x_542:
[----:B------:R-:W5:Y:S01]  /*15a00*/  LDCU UR4, c[0x0][0x39c] ;  /* 0x00007380ff0477ac */ /* 0x000f620008000800 */
[----:B------:R-:W-:Y:S01]  /*15a10*/  VIADD R53, R67, 0x4 ;  /* 0x0000000443357836 */ /* 0x000fe20000000000 */
[----:B------:R-:W-:Y:S01]  /*15a20*/  BSSY.RECONVERGENT B0, `(.L_x_543) ;  /* 0x0000014000007945 */ /* 0x000fe20003800200 */
[----:B-----5:R-:W-:-:S04]  /*15a30*/  ISETP.GE.AND P1, PT, R65, UR4, PT ;  /* 0x0000000441007c0c */ /* 0x020fc8000bf26270 */
[----:B------:R-:W-:-:S13]  /*15a40*/  ISETP.GE.OR P1, PT, R53, R52, P1 ;  /* 0x000000343500720c */ /* 0x000fda0000f26670 */
        /* <DEDUP_REMOVED lines=9> */
[----:B------:R-:W-:Y:S01]  /*15ae0*/  MOV R53, R3 ;  /* 0x0000000300357202 */ /* 0x000fe20000000f00 */
[----:B--2---:R-:W-:Y:S01]  /*15af0*/  DSETP.MIN.AND P1, P2, R2, R54, PT ;  /* 0x000000360200722a */ /* 0x004fe20003a20000 */
[----:B------:R-:W-:-:S05]  /*15b00*/  IMAD.MOV.U32 R64, RZ, RZ, R55 ;  /* 0x000000ffff407224 */ /* 0x000fca00078e0037 */
[----:B------:R-:W-:Y:S02]  /*15b10*/  FSEL R53, R53, R64, P1 ;  /* 0x0000004035357208 */ /* 0x000fe40000800000 */
[----:B------:R-:W-:-:S06]  /*15b20*/  SEL R2, R2, R54, P1 ;  /* 0x0000003602027207 */ /* 0x000fcc0000800000 */
[----:B------:R-:W-:-:S05]  /*15b30*/  @P2 LOP3.LUT R53, R64, 0x80000, RZ, 0xfc, !PT ;  /* 0x0008000040352812 */ /* 0x000fca00078efcff */
[----:B------:R-:W-:-:S05]  /*15b40*/  IMAD.MOV.U32 R3, RZ, RZ, R53 ;  /* 0x000000ffff037224 */ /* 0x000fca00078e0035 */
[----:B------:R0:W-:Y:S02]  /*15b50*/  STG.E.64 desc[UR8][R60.64+0x20], R2 ;  /* 0x000020023c007986 */ /* 0x0001e4000c101b08 */
.L_x_544:
[----:B------:R-:W-:Y:S05]  /*15b60*/  BSYNC.RECONVERGENT B0 ;  /* 0x0000000000007941 */ /* 0x000fea0003800200 */
.L_x_543:
[----:B------:R-:W-:Y:S05]  /*15b70*/  @P0 BRA `(.L_x_545) ;  /* 0x0000000000440947 */ /* 0x000fea0003800000 */
[----:B------:R-:W2:Y:S01]  /*15b80*/  LDCU.64 UR4, c[0x0][0x390] ;  /* 0x00007200ff0477ac */ /* 0x000ea20008000a00 */
[----:B0-----:R-:W-:Y:S01]  /*15b90*/  IMAD R2, R65, R52, RZ ;  /* 0x0000003441027224 */ /* 0x001fe200078e02ff */
[----:B------:R-:W-:-:S04]  /*15ba0*/  SHF.R.S32.HI R3, RZ, 0x1f, R67 ;  /* 0x0000001fff037819 */ /* 0x000fc80000011443 */
[----:B------:R-:W-:-:S04]  /*15bb0*/  IADD3 R53, P1, PT, R67, R2, RZ ;  /* 0x0000000243357210 */ /* 0x000fc80007f3e0ff */
[----:B------:R-:W-:Y:S02]  /*15bc0*/  LEA.HI.X.SX32 R2, R2, R3, 0x1, P1 ;  /* 0x0000000302027211 */ /* 0x000fe400008f0eff */
[----:B--234-:R-:W-:-:S04]  /*15bd0*/  LEA R54, P1, R53, UR4, 0x3 ;  /* 0x0000000435367c11 */ /* 0x01cfc8000f8218ff */
[----:B------:R-:W-:-:S05]  /*15be0*/  LEA.HI.X R55, R53, UR5, R2, 0x3, P1 ;  /* 0x0000000535377c11 */ /* 0x000fca00088f1c02 */
[----:B------:R-:W2:Y:S01]  /*15bf0*/  LDG.E.64 R2, desc[UR8][R54.64+0x28] ;  /* 0x0000280836027981 */ /* 0x000ea2000c1e1b00 */
[----:B-1----:R-:W-:Y:S01]  /*15c00*/  IMAD.MOV.U32 R60, RZ, RZ, R63 ;  /* 0x000000ffff3c7224 */ /* 0x002fe200078e003f */
        /* <DEDUP_REMOVED lines=8> */
.L_x_545:
[----:B------:R-:W5:Y:S01]  /*15c90*/  LDCU UR4, c[0x0][0x39c] ;  /* 0x00007380ff0477ac */ /* 0x000f620008000800 */
[----:B0-----:R-:W-:Y:S01]  /*15ca0*/  VIADD R3, R67, 0x5 ;  /* 0x0000000543037836 */ /* 0x001fe20000000000 */
[----:B------:R-:W-:Y:S01]  /*15cb0*/  BSSY.RECONVERGENT B0, `(.L_x_546) ;  /* 0x0000014000007945 */ /* 0x000fe20003800200 */
[----:B-----5:R-:W-:-:S04]  /*15cc0*/  ISETP.GE.AND P1, PT, R65, UR4, PT ;  /* 0x0000000441007c0c */ /* 0x020fc8000bf26270 */
[----:B------:R-:W-:-:S13]  /*15cd0*/  ISETP.GE.OR P1, PT, R3, R52, P1 ;  /* 0x000000340300720c */ /* 0x000fda0000f26670 */
[----:B------:R-:W-:Y:S05]  /*15ce0*/  @P1 BRA `(.L_x_547) ;  /* 0x0000000000401947 */ /* 0x000fea0003800000 */
[----:B------:R-:W2:Y:S01]  /*15cf0*/  LDCU.64 UR4, c[0x0][0x390] ;  /* 0x00007200ff0477ac */ /* 0x000ea20008000a00 */
[----:B------:R-:W-:Y:S01]  /*15d00*/  IMAD R2, R65, R52, RZ ;  /* 0x0000003441027224 */ /* 0x000fe200078e02ff */
[----:B------:R-:W-:-:S04]  /*15d10*/  SHF.R.S32.HI R3, RZ, 0x1f, R67 ;  /* 0x0000001fff037819 */ /* 0x000fc80000011443 */
[----:B------:R-:W-:-:S04]  /*15d20*/  IADD3 R53, P1, PT, R67, R2, RZ ;  /* 0x0000000243357210 */ /* 0x000fc80007f3e0ff */
[----:B------:R-:W-:Y:S02]  /*15d30*/  LEA.HI.X.SX32 R2, R2, R3, 0x1, P1 ;  /* 0x0000000302027211 */ /* 0x000fe400008f0eff */
[----:B--234-:R-:W-:-:S04]  /*15d40*/  LEA R54, P1, R53, UR4, 0x3 ;  /* 0x0000000435367c11 */ /* 0x01cfc8000f8218ff */
[----:B------:R-:W-:-:S05]  /*15d50*/  LEA.HI.X R55, R53, UR5, R2, 0x3, P1 ;  /* 0x0000000535377c11 */ /* 0x000fca00088f1c02 */
[----:B------:R-:W2:Y:S01]  /*15d60*/  LDG.E.64 R2, desc[UR8][R54.64+0x28] ;  /* 0x0000280836027981 */ /* 0x000ea2000c1e1b00 */
[----:B------:R-:W-:Y:S01]  /*15d70*/  IMAD.MOV.U32 R53, RZ, RZ, R63 ;  /* 0x000000ffff357224 */ /* 0x000fe200078e003f */
[----:B--2---:R-:W-:Y:S01]  /*15d80*/  DSETP.MIN.AND P1, P2, R62, R2, PT ;  /* 0x000000023e00722a */ /* 0x004fe20003a20000 */
[----:B-1----:R-:W-:-:S05]  /*15d90*/  IMAD.MOV.U32 R60, RZ, RZ, R3 ;  /* 0x000000ffff3c7224 */ /* 0x002fca00078e0003 */
[----:B------:R-:W-:Y:S02]  /*15da0*/  FSEL R53, R53, R60, P1 ;  /* 0x0000003c35357208 */ /* 0x000fe40000800000 */
[----:B------:R-:W-:-:S06]  /*15db0*/  SEL R2, R62, R2, P1 ;  /* 0x000000023e027207 */ /* 0x000fcc0000800000 */
[----:B------:R-:W-:-:S05]  /*15dc0*/  @P2 LOP3.LUT R53, R60, 0x80000, RZ, 0xfc, !PT ;  /* 0x000800003c352812 */ /* 0x000fca00078efcff */
[----:B------:R-:W-:-:S05]  /*15dd0*/  IMAD.MOV.U32 R3, RZ, RZ, R53 ;  /* 0x000000ffff037224 */ /* 0x000fca00078e0035 */
[----:B------:R0:W-:Y:S02]  /*15de0*/  STG.E.64 desc[UR8][R54.64+0x28], R2 ;  /* 0x0000280236007986 */ /* 0x0001e4000c101b08 */
.L_x_547:
[----:B------:R-:W-:Y:S05]  /*15df0*/  BSYNC.RECONVERGENT B0 ;  /* 0x0000000000007941 */ /* 0x000fea0003800200 */
.L_x_546:
        /* <DEDUP_REMOVED lines=9> */
[----:B-1----:R-:W-:Y:S01]  /*15e90*/  MOV R60, R9 ;  /* 0x00000009003c7202 */ /* 0x002fe20000000f00 */
        /* <DEDUP_REMOVED lines=8> */
.L_x_548:
        /* <DEDUP_REMOVED lines=22> */
.L_x_550:
[----:B------:R-:W-:Y:S05]  /*16080*/  BSYNC.RECONVERGENT B0 ;  /* 0x0000000000007941 */ /* 0x000fea0003800200 */
.L_x_549:
[----:B------:R-:W-:Y:S05]  /*16090*/  @P0 BRA `(.L_x_551) ;  /* 0x0000000000440947 */ /* 0x000fea0003800000 */
[----:B------:R-:W5:Y:S01]  /*160a0*/  LDCU.64 UR4, c[0x0][0x390] ;  /* 0x00007200ff0477ac */ /* 0x000f620008000a00 */
[----:B0-----:R-:W-:Y:S01]  /*160b0*/  IMAD R2, R65, R52, RZ ;  /* 0x0000003441027224 */ /* 0x001fe200078e02ff */
[----:B------:R-:W-:-:S04]  /*160c0*/  SHF.R.S32.HI R3, RZ, 0x1f, R67 ;  /* 0x0000001fff037819 */ /* 0x000fc80000011443 */
[----:B------:R-:W-:-:S04]  /*160d0*/  IADD3 R9, P1, PT, R67, R2, RZ ;  /* 0x0000000243097210 */ /* 0x000fc80007f3e0ff */
[----:B------:R-:W-:Y:S02]  /*160e0*/  LEA.HI.X.SX32 R2, R2, R3, 0x1, P1 ;  /* 0x0000000302027211 */ /* 0x000fe400008f0eff */
[----:B-----5:R-:W-:-:S04]  /*160f0*/  LEA R8, P1, R9, UR4, 0x3 ;  /* 0x0000000409087c11 */ /* 0x020fc8000f8218ff */
[----:B------:R-:W-:-:S05]  /*16100*/  LEA.HI.X R9, R9, UR5, R2, 0x3, P1 ;  /* 0x0000000509097c11 */ /* 0x000fca00088f1c02 */
[----:B------:R-:W5:Y:S01]  /*16110*/  LDG.E.64 R2, desc[UR8][R8.64+0x38] ;  /* 0x0000380808027981 */ /* 0x000f62000c1e1b00 */
[----:B--234-:R-:W-:Y:S01]  /*16120*/  IMAD.MOV.U32 R54, RZ, RZ, R135 ;  /* 0x000000ffff367224 */ /* 0x01cfe200078e0087 */
[----:B-----5:R-:W-:Y:S01]  /*16130*/  DSETP.MIN.AND P1, P2, R2, R134, PT ;  /* 0x000000860200722a */ /* 0x020fe20003a20000 */
[----:B------:R-:W-:-:S05]  /*16140*/  IMAD.MOV.U32 R53, RZ, RZ, R3 ;  /* 0x000000ffff357224 */ /* 0x000fca00078e0003 */
[----:B------:R-:W-:Y:S02]  /*16150*/  FSEL R53, R53, R54, P1 ;  /* 0x0000003635357208 */ /* 0x000fe40000800000 */
[----:B------:R-:W-:-:S06]  /*16160*/  SEL R2, R2, R134, P1 ;  /* 0x0000008602027207 */ /* 0x000fcc0000800000 */
[----:B------:R-:W-:-:S05]  /*16170*/  @P2 LOP3.LUT R53, R54, 0x80000, RZ, 0xfc, !PT ;  /* 0x0008000036352812 */ /* 0x000fca00078efcff */
[----:B------:R-:W-:-:S05]  /*16180*/  IMAD.MOV.U32 R3, RZ, RZ, R53 ;  /* 0x000000ffff037224 */ /* 0x000fca00078e0035 */
[----:B------:R0:W-:Y:S01]  /*16190*/  STG.E.64 desc[UR8][R8.64+0x38], R2 ;  /* 0x0000380208007986 */ /* 0x0001e2000c101b08 */
[----:B------:R-:W-:Y:S05]  /*161a0*/  BRA `(.L_x_552) ;  /* 0x00000000005c7947 */ /* 0x000fea0003800000 */
.L_x_551:
[----:B------:R-:W5:Y:S01]  /*161b0*/  LDCU UR4, c[0x0][0x39c] ;  /* 0x00007380ff0477ac */ /* 0x000f620008000800 */
[----:B0-----:R-:W-:Y:S01]  /*161c0*/  IADD3 R3, PT, PT, R67, 0x7, RZ ;  /* 0x0000000743037810 */ /* 0x001fe20007ffe0ff */
[----:B------:R-:W-:Y:S01]  /*161d0*/  BSSY.RECONVERGENT B0, `(.L_x_552) ;  /* 0x0000014000007945 */ /* 0x000fe20003800200 */
[----:B-----5:R-:W-:-:S04]  /*161e0*/  ISETP.GE.AND P1, PT, R65, UR4, PT ;  /* 0x0000000441007c0c */ /* 0x020fc8000bf26270 */
        /* <DEDUP_REMOVED lines=9> */
[----:B------:R-:W5:Y:S01]  /*16280*/  LDG.E.64 R2, desc[UR8][R8.64+0x38] ;  /* 0x0000380808027981 */ /* 0x000f62000c1e1b00 */
[----:B------:R-:W-:Y:S01]  /*16290*/  IMAD.MOV.U32 R53, RZ, RZ, R135 ;  /* 0x000000ffff357224 */ /* 0x000fe200078e0087 */
[----:B-----5:R-:W-:Y:S01]  /*162a0*/  DSETP.MIN.AND P1, P2, R134, R2, PT ;  /* 0x000000028600722a */ /* 0x020fe20003a20000 */
[----:B--234-:R-:W-:-:S05]  /*162b0*/  IMAD.MOV.U32 R54, RZ, RZ, R3 ;  /* 0x000000ffff367224 */ /* 0x01cfca00078e0003 */
[----:B------:R-:W-:Y:S02]  /*162c0*/  FSEL R53, R53, R54, P1 ;  /* 0x0000003635357208 */ /* 0x000fe40000800000 */
[----:B------:R-:W-:-:S06]  /*162d0*/  SEL R2, R134, R2, P1 ;  /* 0x0000000286027207 */ /* 0x000fcc0000800000 */
[----:B------:R-:W-:-:S05]  /*162e0*/  @P2 LOP3.LUT R53, R54, 0x80000, RZ, 0xfc, !PT ;  /* 0x0008000036352812 */ /* 0x000fca00078efcff */
[----:B------:R-:W-:-:S05]  /*162f0*/  IMAD.MOV.U32 R3, RZ, RZ, R53 ;  /* 0x000000ffff037224 */ /* 0x000fca00078e0035 */
[----:B------:R0:W-:Y:S02]  /*16300*/  STG.E.64 desc[UR8][R8.64+0x38], R2 ;  /* 0x0000380208007986 */ /* 0x0001e4000c101b08 */
.L_x_553:
[----:B------:R-:W-:Y:S05]  /*16310*/  BSYNC.RECONVERGENT B0 ;  /* 0x0000000000007941 */ /* 0x000fea0003800200 */
.L_x_552:
[----:B------:R-:W-:Y:S05]  /*16320*/  @P0 BRA `(.L_x_554) ;  /* 0x0000000000380947 */ /* 0x000fea0003800000 */
[----:B0-----:R-:W0:Y:S01]  /*16330*/  LDC.64 R2, c[0x0][0x390] ;  /* 0x0000e400ff027b82 */ /* 0x001e220000000a00 */
[----:B------:R-:W-:-:S04]  /*16340*/  IMAD R9, R65, R52, R52 ;  /* 0x0000003441097224 */ /* 0x000fc800078e0234 */
[----:B------:R-:W-:-:S04]  /*16350*/  IMAD.U32 R9, R0, 0x8, R9 ;  /* 0x0000000800097824 */ /* 0x000fc800078e0009 */
[----:B0-----:R-:W-:-:S05]  /*16360*/  IMAD.WIDE R2, R9, 0x8, R2 ;  /* 0x0000000809027825 */ /* 0x001fca00078e0202 */
[----:B------:R-:W5:Y:S01]  /*16370*/  LDG.E.64 R8, desc[UR8][R2.64] ;  /* 0x0000000802087981 */ /* 0x000f62000c1e1b00 */
[----:B------:R-:W-:Y:S01]  /*16380*/  IMAD.MOV.U32 R53, RZ, RZ, R71 ;  /* 0x000000ffff357224 */ /* 0x000fe200078e0047 */
[----:B-----5:R-:W-:Y:S01]  /*16390*/  DSETP.MIN.AND P1, P2, R8, R70, PT ;  /* 0x000000460800722a */ /* 0x020fe20003a20000 */
[----:B------:R-:W-:-:S05]  /*163a0*/  IMAD.MOV.U32 R0, RZ, RZ, R9 ;  /* 0x000000ffff007224 */ /* 0x000fca00078e0009 */
[----:B--234-:R-:W-:Y:S02]  /*163b0*/  FSEL R55, R0, R53, P1 ;  /* 0x0000003500377208 */ /* 0x01cfe40000800000 */
[----:B------:R-:W-:-:S06]  /*163c0*/  SEL R8, R8, R70, P1 ;  /* 0x0000004608087207 */ /* 0x000fcc0000800000 */
[----:B------:R-:W-:-:S05]  /*163d0*/  @P2 LOP3.LUT R55, R53, 0x80000, RZ, 0xfc, !PT ;  /* 0x0008000035372812 */ /* 0x000fca00078efcff */
[----:B------:R-:W-:-:S05]  /*163e0*/  IMAD.MOV.U32 R9, RZ, RZ, R55 ;  /* 0x000000ffff097224 */ /* 0x000fca00078e0037 */
[----:B------:R0:W-:Y:S01]  /*163f0*/  STG.E.64 desc[UR8][R2.64], R8 ;  /* 0x0000000802007986 */ /* 0x0001e2000c101b08 */
[----:B------:R-:W-:Y:S05]  /*16400*/  BRA `(.L_x_555) ;  /* 0x0000000000507947 */ /* 0x000fea0003800000 */
.L_x_554:
[----:B------:R-:W5:Y:S01]  /*16410*/  LDCU UR4, c[0x0][0x39c] ;  /* 0x00007380ff0477ac */ /* 0x000f620008000800 */
[----:B------:R-:W-:Y:S01]  /*16420*/  VIADD R0, R65, 0x1 ;  /* 0x0000000141007836 */ /* 0x000fe20000000000 */
[----:B------:R-:W-:Y:S04]  /*16430*/  BSSY.RECONVERGENT B0, `(.L_x_555) ;  /* 0x0000011000007945 */ /* 0x000fe80003800200 */
[----:B-----5:R-:W-:-:S04]  /*16440*/  ISETP.GE.AND P1, PT, R0, UR4, PT ;  /* 0x0000000400007c0c */ /* 0x020fc8000bf26270 */
[----:B------:R-:W-:-:S13]  /*16450*/  ISETP.GE.OR P1, PT, R67, R52, P1 ;  /* 0x000000344300720c */ /* 0x000fda0000f26670 */
[----:B------:R-:W-:Y:S05]  /*16460*/  @P1 BRA `(.L_x_556) ;  /* 0x0000000000341947 */ /* 0x000fea0003800000 */
[----:B0-----:R-:W0:Y:S01]  /*16470*/  LDC.64 R2, c[0x0][0x390] ;  /* 0x0000e400ff027b82 */ /* 0x001e220000000a00 */
[----:B------:R-:W-:-:S04]  /*16480*/  IMAD R0, R65, R52, R52 ;  /* 0x0000003441007224 */ /* 0x000fc800078e0234 */
[----:B------:R-:W-:-:S04]  /*16490*/  IMAD.IADD R9, R67, 0x1, R0 ;  /* 0x0000000143097824 */ /* 0x000fc800078e0200 */
[----:B0-----:R-:W-:-:S05]  /*164a0*/  IMAD.WIDE R2, R9, 0x8, R2 ;  /* 0x0000000809027825 */ /* 0x001fca00078e0202 */
[----:B------:R-:W5:Y:S01]  /*164b0*/  LDG.E.64 R8, desc[UR8][R2.64] ;  /* 0x0000000802087981 */ /* 0x000f62000c1e1b00 */
[----:B------:R-:W-:Y:S01]  /*164c0*/  MOV R53, R71 ;  /* 0x0000004700357202 */ /* 0x000fe20000000f00 */
[----:B-----5:R-:W-:Y:S01]  /*164d0*/  DSETP.MIN.AND P1, P2, R8, R70, PT ;  /* 0x000000460800722a */ /* 0x020fe20003a20000 */
[----:B------:R-:W-:-:S05]  /*164e0*/  IMAD.MOV.U32 R0, RZ, RZ, R9 ;  /* 0x000000ffff007224 */ /* 0x000fca00078e0009 */
[----:B--234-:R-:W-:Y:S02]  /*164f0*/  FSEL R55, R0, R53, P1 ;  /* 0x0000003500377208 */ /* 0x01cfe40000800000 */
[----:B------:R-:W-:-:S06]  /*16500*/  SEL R8, R8, R70, P1 ;  /* 0x0000004608087207 */ /* 0x000fcc0000800000 */
[----:B------:R-:W-:-:S05]  /*16510*/  @P2 LOP3.LUT R55, R53, 0x80000, RZ, 0xfc, !PT ;  /* 0x0008000035372812 */ /* 0x000fca00078efcff */
[----:B------:R-:W-:-:S05]  /*16520*/  IMAD.MOV.U32 R9, RZ, RZ, R55 ;  /* 0x000000ffff097224 */ /* 0x000fca00078e0037 */
[----:B------:R0:W-:Y:S02]  /*16530*/  STG.E.64 desc[UR8][R2.64], R8 ;  /* 0x0000000802007986 */ /* 0x0001e4000c101b08 */
.L_x_556:
[----:B------:R-:W-:Y:S05]  /*16540*/  BSYNC.RECONVERGENT B0 ;  /* 0x0000000000007941 */ /* 0x000fea0003800200 */
.L_x_555:
[----:B------:R-:W-:Y:S05]  /*16550*/  @P0 BRA `(.L_x_557) ;  /* 0x0000000000440947 */ /* 0x000fea0003800000 */
[----:B------:R-:W5:Y:S01]  /*16560*/  LDCU.64 UR4, c[0x0][0x390] ;  /* 0x00007200ff0477ac */ /* 0x000f620008000a00 */
[----:B0-----:R-:W-:-:S05]  /*16570*/  IMAD R2, R65, R52, R52 ;  /* 0x0000003441027224 */ /* 0x001fca00078e0234 */
[----:B------:R-:W-:Y:S02]  /*16580*/  SHF.R.S32.HI R0, RZ, 0x1f, R2 ;  /* 0x0000001fff007819 */ /* 0x000fe40000011402 */
[----:B------:R-:W-:-:S04]  /*16590*/  IADD3 R3, P1, PT, R67, R2, RZ ;  /* 0x0000000243037210 */ /* 0x000fc80007f3e0ff */
[----:B------:R-:W-:Y:S02]  /*165a0*/  LEA.HI.X.SX32 R0, R67, R0, 0x1, P1 ;  /* 0x0000000043007211 */ /* 0x000fe400008f0eff */
[----:B-----5:R-:W-:-:S04]  /*165b0*/  LEA R2, P1, R3, UR4, 0x3 ;  /* 0x0000000403027c11 */ /* 0x020fc8000f8218ff */
[----:B------:R-:W-:-:S05]  /*165c0*/  LEA.HI.X R3, R3, UR5, R0, 0x3, P1 ;  /* 0x0000000503037c11 */ /* 0x000fca00088f1c00 */
        /* <DEDUP_REMOVED lines=10> */
.L_x_557:
[----:B------:R-:W5:Y:S01]  /*16670*/  LDCU UR4, c[0x0][0x39c] ;  /* 0x00007380ff0477ac */ /* 0x000f620008000800 */
[----:B------:R-:W-:Y:S01]  /*16680*/  VIADD R0, R65, 0x1 ;  /* 0x0000000141007836 */ /* 0x000fe20000000000 */
[----:B------:R-:W-:Y:S01]  /*16690*/  BSSY.RECONVERGENT B0, `(.L_x_558) ;  /* 0x0000015000007945 */ /* 0x000fe20003800200 */
[----:B0-----:R-:W-:-:S03]  /*166a0*/  VIADD R3, R67, 0x1 ;  /* 0x0000000143037836 */ /* 0x001fc60000000000 */
[----:B-----5:R-:W-:-:S04]  /*166b0*/  ISETP.GE.AND P1, PT, R0, UR4, PT ;  /* 0x0000000400007c0c */ /* 0x020fc8000bf26270 */
        /* <DEDUP_REMOVED lines=9> */
[----:B------:R-:W5:Y:S01]  /*16750*/  LDG.E.64 R2, desc[UR8][R8.64+0x8] ;  /* 0x0000080808027981 */ /* 0x000f62000c1e1b00 */
[----:B------:R-:W-:Y:S01]  /*16760*/  IMAD.MOV.U32 R0, RZ, RZ, R69 ;  /* 0x000000ffff007224 */ /* 0x000fe200078e0045 */
[----:B-----5:R-:W-:Y:S01]  /*16770*/  DSETP.MIN.AND P1, P2, R68, R2, PT ;  /* 0x000000024400722a */ /* 0x020fe20003a20000 */
[----:B------:R-:W-:-:S05]  /*16780*/  IMAD.MOV.U32 R53, RZ, RZ, R3 ;  /* 0x000000ffff357224 */ /* 0x000fca00078e0003 */
[----:B--234-:R-:W-:Y:S02]  /*16790*/  FSEL R55, R0, R53, P1 ;  /* 0x0000003500377208 */ /* 0x01cfe40000800000 */
[----:B------:R-:W-:-:S06]  /*167a0*/  SEL R2, R68, R2, P1 ;  /* 0x0000000244027207 */ /* 0x000fcc0000800000 */
[----:B------:R-:W-:-:S04]  /*167b0*/  @P2 LOP3.LUT R55, R53, 0x80000, RZ, 0xfc, !PT ;  /* 0x0008000035372812 */ /* 0x000fc800078efcff */
[----:B------:R-:W-:-:S05]  /*167c0*/  MOV R3, R55 ;  /* 0x0000003700037202 */ /* 0x000fca0000000f00 */
[----:B------:R0:W-:Y:S02]  /*167d0*/  STG.E.64 desc[UR8][R8.64+0x8], R2 ;  /* 0x0000080208007986 */ /* 0x0001e4000c101b08 */
.L_x_559:
[----:B------:R-:W-:Y:S05]  /*167e0*/  BSYNC.RECONVERGENT B0 ;  /* 0x0000000000007941 */ /* 0x000fea0003800200 */
.L_x_558:
[----:B------:R-:W-:Y:S05]  /*167f0*/  @P0 BRA `(.L_x_560) ;  /* 0x0000000000440947 */ /* 0x000fea0003800000 */
[----:B------:R-:W5:Y:S01]  /*16800*/  LDCU.64 UR4, c[0x0][0x390] ;  /* 0x00007200ff0477ac */ /* 0x000f620008000a00 */
[----:B------:R-:W-:-:S05]  /*16810*/  IMAD R0, R65, R52, R52 ;  /* 0x0000003441007224 */ /* 0x000fca00078e0234 */
[----:B0-----:R-:W-:Y:S02]  /*16820*/  SHF.R.S32.HI R2, RZ, 0x1f, R0 ;  /* 0x0000001fff027819 */ /* 0x001fe40000011400 */
        /* <DEDUP_REMOVED lines=14> */
.L_x_560:
        /* <DEDUP_REMOVED lines=22> */
[----:B------:R0:W-:Y:S02]  /*16a70*/  STG.E.64 desc[UR8][R8.64+0x10], R2 ;  /* 0x0000100208007986 */ /* 0x0001e4000c101b08 */
.L_x_562:
[----:B------:R-:W-:Y:S05]  /*16a80*/  BSYNC.RECONVERGENT B0 ;  /* 0x0000000000007941 */ /* 0x000fea0003800200 */
.L_x_561:
        /* <DEDUP_REMOVED lines=11> */
[----:B------:R-:W-:-:S05]  /*16b40*/  MOV R0, R3 ;  /* 0x0000000300007202 */ /* 0x000fca0000000f00 */
[----:B--234-:R-:W-:Y:S02]  /*16b50*/  FSEL R55, R0, R53, P1 ;  /* 0x0000003500377208 */ /* 0x01cfe40000800000 */
[----:B------:R-:W-:-:S06]  /*16b60*/  SEL R2, R2, R140, P1 ;  /* 0x0000008c02027207 */ /* 0x000fcc0000800000 */
[----:B------:R-:W-:-:S05]  /*16b70*/  @P2 LOP3.LUT R55, R53, 0x80000, RZ, 0xfc, !PT ;  /* 0x0008000035372812 */ /* 0x000fca00078efcff */
[----:B------:R-:W-:-:S05]  /*16b80*/  IMAD.MOV.U32 R3, RZ, RZ, R55 ;  /* 0x000000ffff037224 */ /* 0x000fca00078e0037 */
[----:B------:R0:W-:Y:S01]  /*16b90*/  STG.E.64 desc[UR8][R8.64+0x18], R2 ;  /* 0x0000180208007986 */ /* 0x0001e2000c101b08 */
[----:B------:R-:W-:Y:S05]  /*16ba0*/  BRA `(.L_x_564) ;  /* 0x0000000000607947 */ /* 0x000fea0003800000 */
.L_x_563:
        /* <DEDUP_REMOVED lines=23> */
.L_x_565:
[----:B------:R-:W-:Y:S05]  /*16d20*/  BSYNC.RECONVERGENT B0 ;  /* 0x0000000000007941 */ /* 0x000fea0003800200 */
.L_x_564:
        /* <DEDUP_REMOVED lines=18> */
.L_x_566:
[----:B------:R-:W5:Y:S01]  /*16e50*/  LDCU UR4, c[0x0][0x39c] ;  /* 0x00007380ff0477ac */ /* 0x000f620008000800 */
[----:B------:R-:W-:Y:S01]  /*16e60*/  IADD3 R0, PT, PT, R65, 0x1, RZ ;  /* 0x0000000141007810 */ /* 0x000fe20007ffe0ff */
[----:B0-----:R-:W-:Y:S01]  /*16e70*/  VIADD R3, R67, 0x4 ;  /* 0x0000000443037836 */ /* 0x001fe20000000000 */
[----:B------:R-:W-:Y:S02]  /*16e80*/  BSSY.RECONVERGENT B0, `(.L_x_567) ;  /* 0x0000014000007945 */ /* 0x000fe40003800200 */
        /* <DEDUP_REMOVED lines=19> */
.L_x_568:
[----:B------:R-:W-:Y:S05]  /*16fc0*/  BSYNC.RECONVERGENT B0 ;  /* 0x0000000000007941 */ /* 0x000fea0003800200 */
.L_x_567:
        /* <DEDUP_REMOVED lines=18> */
.L_x_569:
        /* <DEDUP_REMOVED lines=23> */
.L_x_571:
[----:B------:R-:W-:Y:S05]  /*17260*/  BSYNC.RECONVERGENT B0 ;  /* 0x0000000000007941 */ /* 0x000fea0003800200 */
.L_x_570:
[----:B------:R-:W5:Y:S01]  /*17270*/  LDCU.64 UR4, c[0x0][0x390] ;  /* 0x00007200ff0477ac */ /* 0x000f620008000a00 */
[----:B------:R-:W-:Y:S01]  /*17280*/  IMAD R53, R65, R52, R52 ;  /* 0x0000003441357224 */ /* 0x000fe200078e0234 */
[----:B------:R-:W-:-:S04]  /*17290*/  SHF.R.S32.HI R0, RZ, 0x1f, R67 ;  /* 0x0000001fff007819 */ /* 0x000fc80000011443 */
[----:B0-----:R-:W-:-:S04]  /*172a0*/  IADD3 R2, P1, PT, R67, R53, RZ ;  /* 0x0000003543027210 */ /* 0x001fc80007f3e0ff */
[----:B------:R-:W-:Y:S02]  /*172b0*/  LEA.HI.X.SX32 R3, R53, R0, 0x1, P1 ;  /* 0x0000000035037211 */ /* 0x000fe400008f0eff */
[----:B-----5:R-:W-:-:S04]  /*172c0*/  LEA R22, P1, R2, UR4, 0x3 ;  /* 0x0000000402167c11 */ /* 0x020fc8000f8218ff */
[----:B------:R-:W-:Y:S01]  /*172d0*/  LEA.HI.X R23, R2, UR5, R3, 0x3, P1 ;  /* 0x0000000502177c11 */ /* 0x000fe200088f1c03 */
[----:B------:R-:W-:Y:S08]  /*172e0*/  @P0 BRA `(.L_x_572) ;  /* 0x0000000000280947 */ /* 0x000ff00003800000 */
        /* <DEDUP_REMOVED lines=10> */
.L_x_572:
[----:B------:R-:W0:Y:S01]  /*17390*/  LDCU UR6, c[0x0][0x39c] ;  /* 0x00007380ff0677ac */ /* 0x000e220008000800 */
[----:B------:R-:W-:Y:S01]  /*173a0*/  VIADD R2, R65, 0x1 ;  /* 0x0000000141027836 */ /* 0x000fe20000000000 */
[----:B------:R-:W-:Y:S01]  /*173b0*/  BSSY.RECONVERGENT B0, `(.L_x_573) ;  /* 0x000000e000007945 */ /* 0x000fe20003800200 */
[----:B------:R-:W-:-:S03]  /*173c0*/  VIADD R3, R67, 0x6 ;  /* 0x0000000643037836 */ /* 0x000fc60000000000 */
[----:B0-----:R-:W-:-:S04]  /*173d0*/  ISETP.GE.AND P1, PT, R2, UR6, PT ;  /* 0x0000000602007c0c */ /* 0x001fc8000bf26270 */
[----:B------:R-:W-:-:S13]  /*173e0*/  ISETP.GE.OR P1, PT, R3, R52, P1 ;  /* 0x000000340300720c */ /* 0x000fda0000f26670 */
[----:B------:R-:W-:Y:S05]  /*173f0*/  @P1 BRA `(.L_x_574) ;  /* 0x0000000000241947 */ /* 0x000fea0003800000 */
        /* <DEDUP_REMOVED lines=9> */
.L_x_574:
[----:B------:R-:W-:Y:S05]  /*17490*/  BSYNC.RECONVERGENT B0 ;  /* 0x0000000000007941 */ /* 0x000fea0003800200 */
.L_x_573:
[----:B0-----:R-:W-:Y:S01]  /*174a0*/  VIADD R3, R67, 0x7 ;  /* 0x0000000743037836 */ /* 0x001fe20000000000 */
[----:B------:R-:W-:Y:S06]  /*174b0*/  @P0 BRA `(.L_x_575) ;  /* 0x0000000000280947 */ /* 0x000fec0003800000 */
        /* <DEDUP_REMOVED lines=10> */
.L_x_575:
[----:B------:R-:W0:Y:S01]  /*17560*/  LDCU UR6, c[0x0][0x39c] ;  /* 0x00007380ff0677ac */ /* 0x000e220008000800 */
[----:B------:R-:W-:Y:S01]  /*17570*/  VIADD R2, R65, 0x1 ;  /* 0x0000000141027836 */ /* 0x000fe20000000000 */
[----:B------:R-:W-:Y:S04]  /*17580*/  BSSY.RECONVERGENT B0, `(.L_x_576) ;  /* 0x000000d000007945 */ /* 0x000fe80003800200 */
        /* <DEDUP_REMOVED lines=12> */
.L_x_577:
[----:B------:R-:W-:Y:S05]  /*17650*/  BSYNC.RECONVERGENT B0 ;  /* 0x0000000000007941 */ /* 0x000fea0003800200 */
.L_x_576:
[----:B------:R-:W-:Y:S01]  /*17660*/  IMAD.IADD R2, R53, 0x1, R52 ;  /* 0x0000000135027824 */ /* 0x000fe200078e0234 */
[----:B-1-34-:R-:W-:Y:S01]  /*17670*/  IADD3 R60, PT, PT, R65, 0x2, RZ ;  /* 0x00000002413c7810 */ /* 0x01afe20007ffe0ff */
[----:B------:R-:W-:Y:S06]  /*17680*/  @P0 BRA `(.L_x_578) ;  /* 0x0000000000340947 */ /* 0x000fec0003800000 */
[----:B0-----:R-:W0:Y:S01]  /*17690*/  LDC.64 R8, c[0x0][0x390] ;  /* 0x0000e400ff087b82 */ /* 0x001e220000000a00 */
[----:B------:R-:W-:-:S04]  /*176a0*/  IMAD.IADD R11, R67, 0x1, R2 ;  /* 0x00000001430b7824 */ /* 0x000fc800078e0202 */
[----:B0-----:R-:W-:-:S05]  /*176b0*/  IMAD.WIDE R8, R11, 0x8, R8 ;  /* 0x000000080b087825 */ /* 0x001fca00078e0208 */
[----:B------:R-:W3:Y:S01]  /*176c0*/  LDG.E.64 R10, desc[UR8][R8.64] ;  /* 0x00000008080a7981 */ /* 0x000ee2000c1e1b00 */
[----:B------:R-:W-:Y:S01]  /*176d0*/  IMAD.MOV.U32 R23, RZ, RZ, R133 ;  /* 0x000000ffff177224 */ /* 0x000fe200078e0085 */
[----:B---3--:R-:W-:Y:S01]  /*176e0*/  DSETP.MIN.AND P1, P2, R10, R132, PT ;  /* 0x000000840a00722a */ /* 0x008fe20003a20000 */
[----:B------:R-:W-:-:S05]  /*176f0*/  IMAD.MOV.U32 R22, RZ, RZ, R11 ;  /* 0x000000ffff167224 */ /* 0x000fca00078e000b */
[----:B------:R-:W-:Y:S02]  /*17700*/  FSEL R53, R22, R23, P1 ;  /* 0x0000001716357208 */ /* 0x000fe40000800000 */
[----:B------:R-:W-:-:S06]  /*17710*/  SEL R10, R10, R132, P1 ;  /* 0x000000840a0a7207 */ /* 0x000fcc0000800000 */
[----:B------:R-:W-:-:S05]  /*17720*/  @P2 LOP3.LUT R53, R23, 0x80000, RZ, 0xfc, !PT ;  /* 0x0008000017352812 */ /* 0x000fca00078efcff */
[----:B------:R-:W-:-:S05]  /*17730*/  IMAD.MOV.U32 R11, RZ, RZ, R53 ;  /* 0x000000ffff0b7224 */ /* 0x000fca00078e0035 */
[----:B------:R0:W-:Y:S01]  /*17740*/  STG.E.64 desc[UR8][R8.64], R10 ;  /* 0x0000000a08007986 */ /* 0x0001e2000c101b08 */
[----:B------:R-:W-:Y:S05]  /*17750*/  BRA `(.L_x_579) ;  /* 0x0000000000487947 */ /* 0x000fea0003800000 */
.L_x_578:
[----:B------:R-:W1:Y:S01]  /*17760*/  LDCU UR6, c[0x0][0x39c] ;  /* 0x00007380ff0677ac */ /* 0x000e620008000800 */
[----:B------:R-:W-:Y:S01]  /*17770*/  BSSY.RECONVERGENT B0, `(.L_x_579) ;  /* 0x0000010000007945 */ /* 0x000fe20003800200 */
[----:B-1----:R-:W-:-:S04]  /*17780*/  ISETP.GE.AND P1, PT, R60, UR6, PT ;  /* 0x000000063c007c0c */ /* 0x002fc8000bf26270 */
[----:B------:R-:W-:-:S13]  /*17790*/  ISETP.GE.OR P1, PT, R67, R52, P1 ;  /* 0x000000344300720c */ /* 0x000fda0000f26670 */
[----:B------:R-:W-:Y:S05]  /*177a0*/  @P1 BRA `(.L_x_580) ;  /* 0x0000000000301947 */ /* 0x000fea0003800000 */
        /* <DEDUP_REMOVED lines=11> */
[----:B------:R1:W-:Y:S02]  /*17860*/  STG.E.64 desc[UR8][R10.64], R8 ;  /* 0x000000080a007986 */ /* 0x0003e4000c101b08 */
.L_x_580:
[----:B------:R-:W-:Y:S05]  /*17870*/  BSYNC.RECONVERGENT B0 ;  /* 0x0000000000007941 */ /* 0x000fea0003800200 */
.L_x_579:
[----:B01----:R-:W-:-:S04]  /*17880*/  IADD3 R8, P1, PT, R67, R2, RZ ;  /* 0x0000000243087210 */ /* 0x003fc80007f3e0ff */
[----:B------:R-:W-:Y:S02]  /*17890*/  LEA.HI.X.SX32 R9, R2, R0, 0x1, P1 ;  /* 0x0000000002097211 */ /* 0x000fe400008f0eff */
[----:B--2---:R-:W-:-:S04]  /*178a0*/  LEA R54, P1, R8, UR4, 0x3 ;  /* 0x0000000408367c11 */ /* 0x004fc8000f8218ff */
[----:B------:R-:W-:Y:S01]  /*178b0*/  LEA.HI.X R55, R8, UR5, R9, 0x3, P1 ;  /* 0x0000000508377c11 */ /* 0x000fe200088f1c09 */
[----:B------:R-:W-:Y:S08]  /*178c0*/  @P0 BRA `(.L_x_581) ;  /* 0x0000000000280947 */ /* 0x000ff00003800000 */
        /* <DEDUP_REMOVED lines=10> */
.L_x_581:
[----:B------:R-:W0:Y:S01]  /*17970*/  LDCU UR6, c[0x0][0x39c] ;  /* 0x00007380ff0677ac */ /* 0x000e220008000800 */
[----:B------:R-:W-:Y:S01]  /*17980*/  VIADD R9, R67, 0x1 ;  /* 0x0000000143097836 */ /* 0x000fe20000000000 */
[----:B------:R-:W-:Y:S01]  /*17990*/  BSSY.RECONVERGENT B0, `(.L_x_582) ;  /* 0x000000d000007945 */ /* 0x000fe20003800200 */
[----:B0-----:R-:W-:-:S04]  /*179a0*/  ISETP.GE.AND P1, PT, R60, UR6, PT ;  /* 0x000000063c007c0c */ /* 0x001fc8000bf26270 */
[----:B------:R-:W-:-:S13]  /*179b0*/  ISETP.GE.OR P1, PT, R9, R52, P1 ;  /* 0x000000340900720c */ /* 0x000fda0000f26670 */
[----:B------:R-:W-:Y:S05]  /*179c0*/  @P1 BRA `(.L_x_583) ;  /* 0x0000000000241947 */ /* 0x000fea0003800000 */
        /* <DEDUP_REMOVED lines=9> */
.L_x_583:
[----:B------:R-:W-:Y:S05]  /*17a60*/  BSYNC.RECONVERGENT B0 ;  /* 0x0000000000007941 */ /* 0x000fea0003800200 */
.L_x_582:
[----:B------:R-:W-:Y:S05]  /*17a70*/  @P0 BRA `(.L_x_584) ;  /* 0x0000000000280947 */ /* 0x000fea0003800000 */
        /* <DEDUP_REMOVED lines=10> */
.L_x_584:
[----:B------:R-:W1:Y:S01]  /*17b20*/  LDCU UR6, c[0x0][0x39c] ;  /* 0x00007380ff0677ac */ /* 0x000e620008000800 */
[----:B0-----:R-:W-:Y:S01]  /*17b30*/  VIADD R9, R67, 0x2 ;  /* 0x0000000243097836 */ /* 0x001fe20000000000 */
[----:B------:R-:W-:Y:S01]  /*17b40*/  BSSY.RECONVERGENT B0, `(.L_x_585) ;  /* 0x000000d000007945 */ /* 0x000fe20003800200 */
[----:B-1----:R-:W-:-:S04]  /*17b50*/  ISETP.GE.AND P1, PT, R60, UR6, PT ;  /* 0x000000063c007c0c */ /* 0x002fc8000bf26270 */
[----:B------:R-:W-:-:S13]  /*17b60*/  ISETP.GE.OR P1, PT, R9, R52, P1 ;  /* 0x000000340900720c */ /* 0x000fda0000f26670 */
[----:B------:R-:W-:Y:S05]  /*17b70*/  @P1 BRA `(.L_x_586) ;  /* 0x0000000000241947 */ /* 0x000fea0003800000 */
        /* <DEDUP_REMOVED lines=9> */
.L_x_586:
[----:B------:R-:W-:Y:S05]  /*17c10*/  BSYNC.RECONVERGENT B0 ;  /* 0x0000000000007941 */ /* 0x000fea0003800200 */
.L_x_585:
[----:B0-----:R-:W-:Y:S01]  /*17c20*/  VIADD R9, R67, 0x3 ;  /* 0x0000000343097836 */ /* 0x001fe20000000000 */
[----:B------:R-:W-:Y:S06]  /*17c30*/  @P0 BRA `(.L_x_587) ;  /* 0x0000000000280947 */ /* 0x000fec0003800000 */
        /* <DEDUP_REMOVED lines=10> */
.L_x_587:
[----:B------:R-:W0:Y:S01]  /*17ce0*/  LDCU UR6, c[0x0][0x39c] ;  /* 0x00007380ff0677ac */ /* 0x000e220008000800 */
        /* <DEDUP_REMOVED lines=13> */
.L_x_589:
[----:B------:R-:W-:Y:S05]  /*17dc0*/  BSYNC.RECONVERGENT B0 ;  /* 0x0000000000007941 */ /* 0x000fea0003800200 */
.L_x_588:
[----:B01----:R-:W-:Y:S01]  /*17dd0*/  IADD3 R11, PT, PT, R67, 0x4, RZ ;  /* 0x00000004430b7810 */ /* 0x003fe20007ffe0ff */
        /* <DEDUP_REMOVED lines=11> */
.L_x_590:
        /* <DEDUP_REMOVED lines=14> */
.L_x_592:
[----:B------:R-:W-:Y:S05]  /*17f70*/  BSYNC.RECONVERGENT B0 ;  /* 0x0000000000007941 */ /* 0x000fea0003800200 */
.L_x_591:
        /* <DEDUP_REMOVED lines=8> */
[----:B------:R-:W-:-:S04]  /*18000*/  @P2 LOP3.LUT R53, R37, 0x80000, RZ, 0xfc, !PT ;  /* 0x0008000025352812 */ /* 0x000fc800078efcff */
[----:B------:R-:W-:-:S05]  /*18010*/  MOV R23, R53 ;  /* 0x0000003500177202 */ /* 0x000fca0000000f00 */
[----:B------:R1:W-:Y:S01]  /*18020*/  STG.E.64 desc[UR8][R54.64+0x28], R22 ;  /* 0x0000281636007986 */ /* 0x0003e2000c101b08 */
[----:B------:R-:W-:Y:S05]  /*18030*/  BRA `(.L_x_594) ;  /* 0x00000000003c7947 */ /* 0x000fea0003800000 */
.L_x_593:
        /* <DEDUP_REMOVED lines=14> */
.L_x_595:
[----:B------:R-:W-:Y:S05]  /*18120*/  BSYNC.RECONVERGENT B0 ;  /* 0x0000000000007941 */ /* 0x000fea0003800200 */
.L_x_594:
[----:B01----:R-:W-:Y:S01]  /*18130*/  VIADD R23, R67, 0x6 ;  /* 0x0000000643177836 */ /* 0x003fe20000000000 */
        /* <DEDUP_REMOVED lines=11> */
.L_x_596:
        /* <DEDUP_REMOVED lines=13> */
[----:B------:R0:W-:Y:S02]  /*182c0*/  STG.E.64 desc[UR8][R54.64+0x30], R26 ;  /* 0x0000301a36007986 */ /* 0x0001e4000c101b08 */
.L_x_598:
[----:B------:R-:W-:Y:S05]  /*182d0*/  BSYNC.RECONVERGENT B0 ;  /* 0x0000000000007941 */ /* 0x000fea0003800200 */
.L_x_597:
        /* <DEDUP_REMOVED lines=11> */
.L_x_599:
[----:B------:R-:W1:Y:S01]  /*18390*/  LDCU UR6, c[0x0][0x39c] ;  /* 0x00007380ff0677ac */ /* 0x000e620008000800 */
[----:B------:R-:W-:Y:S01]  /*183a0*/  BSSY.RECONVERGENT B0, `(.L_x_600) ;  /* 0x000000d000007945 */ /* 0x000fe20003800200 */
[----:B-1----:R-:W-:-:S04]  /*183b0*/  ISETP.GE.AND P1, PT, R60, UR6, PT ;  /* 0x000000063c007c0c */ /* 0x002fc8000bf26270 */
[----:B------:R-:W-:-:S13]  /*183c0*/  ISETP.GE.OR P1, PT, R3, R52, P1 ;  /* 0x000000340300720c */ /* 0x000fda0000f26670 */
        /* <DEDUP_REMOVED lines=10> */
.L_x_601:
[----:B------:R-:W-:Y:S05]  /*18470*/  BSYNC.RECONVERGENT B0 ;  /* 0x0000000000007941 */ /* 0x000fea0003800200 */
.L_x_600:
[----:B------:R-:W-:Y:S02]  /*18480*/  IMAD.IADD R2, R2, 0x1, R52 ;  /* 0x0000000102027824 */ /* 0x000fe400078e0234 */
[----:B------:R-:W-:Y:S01]  /*18490*/  VIADD R10, R65, 0x3 ;  /* 0x00000003410a7836 */ /* 0x000fe20000000000 */
[----:B------:R-:W-:Y:S06]  /*184a0*/  @P0 BRA `(.L_x_602) ;  /* 0x0000000000340947 */ /* 0x000fec0003800000 */
[----:B012---:R-:W0:Y:S01]  /*184b0*/  LDC.64 R26, c[0x0][0x390] ;  /* 0x0000e400ff1a7b82 */ /* 0x007e220000000a00 */
[----:B------:R-:W-:-:S04]  /*184c0*/  IMAD.IADD R37, R67, 0x1, R2 ;  /* 0x0000000143257824 */ /* 0x000fc800078e0202 */
[----:B0-----:R-:W-:-:S05]  /*184d0*/  IMAD.WIDE R26, R37, 0x8, R26 ;  /* 0x00000008251a7825 */ /* 0x001fca00078e021a */
        /* <DEDUP_REMOVED lines=10> */
.L_x_602:
[----:B------:R-:W3:Y:S01]  /*18580*/  LDCU UR6, c[0x0][0x39c] ;  /* 0x00007380ff0677ac */ /* 0x000ee20008000800 */
[----:B------:R-:W-:Y:S01]  /*18590*/  BSSY.RECONVERGENT B0, `(.L_x_603) ;  /* 0x0000010000007945 */ /* 0x000fe20003800200 */
[----:B---3--:R-:W-:-:S04]  /*185a0*/  ISETP.GE.AND P1, PT, R10, UR6, PT ;  /* 0x000000060a007c0c */ /* 0x008fc8000bf26270 */
[----:B------:R-:W-:-:S13]  /*185b0*/  ISETP.GE.OR P1, PT, R67, R52, P1 ;  /* 0x000000344300720c */ /* 0x000fda0000f26670 */
[----:B------:R-:W-:Y:S05]  /*185c0*/  @P1 BRA `(.L_x_604) ;  /* 0x0000000000301947 */ /* 0x000fea0003800000 */
[----:B012---:R-:W0:Y:S01]  /*185d0*/  LDC.64 R26, c[0x0][0x390] ;  /* 0x0000e400ff1a7b82 */ /* 0x007e220000000a00 */
[----:B------:R-:W-:-:S04]  /*185e0*/  IMAD.IADD R37, R67, 0x1, R2 ;  /* 0x0000000143257824 */ /* 0x000fc800078e0202 */
        /* <DEDUP_REMOVED lines=10> */
.L_x_604:
[----:B------:R-:W-:Y:S05]  /*18690*/  BSYNC.RECONVERGENT B0 ;  /* 0x0000000000007941 */ /* 0x000fea0003800200 */
.L_x_603:
[----:B------:R-:W-:-:S04]  /*186a0*/  IADD3 R8, P1, PT, R67, R2, RZ ;  /* 0x0000000243087210 */ /* 0x000fc80007f3e0ff */
[----:B0123--:R-:W-:Y:S02]  /*186b0*/  LEA.HI.X.SX32 R27, R2, R0, 0x1, P1 ;  /* 0x00000000021b7211 */ /* 0x00ffe400008f0eff */
[----:B------:R-:W-:-:S04]  /*186c0*/  LEA R54, P1, R8, UR4, 0x3 ;  /* 0x0000000408367c11 */ /* 0x000fc8000f8218ff */
[----:B------:R-:W-:Y:S01]  /*186d0*/  LEA.HI.X R55, R8, UR5, R27, 0x3, P1 ;  /* 0x0000000508377c11 */ /* 0x000fe200088f1c1b */
[----:B------:R-:W-:Y:S01]  /*186e0*/  VIADD R27, R67, 0x1 ;  /* 0x00000001431b7836 */ /* 0x000fe20000000000 */
[----:B------:R-:W-:Y:S07]  /*186f0*/  @P0 BRA `(.L_x_605) ;  /* 0x0000000000280947 */ /* 0x000fee0003800000 */
        /* <DEDUP_REMOVED lines=10> */
.L_x_605:
        /* <DEDUP_REMOVED lines=14> */
.L_x_607:
[----:B------:R-:W-:Y:S05]  /*18880*/  BSYNC.RECONVERGENT B0 ;  /* 0x0000000000007941 */ /* 0x000fea0003800200 */
.L_x_606:
        /* <DEDUP_REMOVED lines=12> */
.L_x_608:
        /* <DEDUP_REMOVED lines=14> */
.L_x_610:
[----:B------:R-:W-:Y:S05]  /*18a30*/  BSYNC.RECONVERGENT B0 ;  /* 0x0000000000007941 */ /* 0x000fea0003800200 */
.L_x_609:
        /* <DEDUP_REMOVED lines=11> */
.L_x_611:
        /* <DEDUP_REMOVED lines=14> */
.L_x_613:
[----:B------:R-:W-:Y:S05]  /*18bd0*/  BSYNC.RECONVERGENT B0 ;  /* 0x0000000000007941 */ /* 0x000fea0003800200 */
.L_x_612:
[----:B------:R-:W-:Y:S05]  /*18be0*/  @P0 BRA `(.L_x_614) ;  /* 0x0000000000280947 */ /* 0x000fea0003800000 */
[----:B-12---:R-:W2:Y:S01]  /*18bf0*/  LDG.E.64 R14, desc[UR8][R54.64+0x20] ;  /* 0x00002008360e7981 */ /* 0x006ea2000c1e1b00 */
[----:B------:R-:W-:Y:S01]  /*18c00*/  IMAD.MOV.U32 R53, RZ, RZ, R25 ;  /* 0x000000ffff357224 */ /* 0x000fe200078e0019 */
[----:B--2---:R-:W-:Y:S01]  /*18c10*/  DSETP.MIN.AND P1, P2, R14, R24, PT ;  /* 0x000000180e00722a */ /* 0x004fe20003a20000 */
[----:B------:R-:W-:-:S05]  /*18c20*/  IMAD.MOV.U32 R8, RZ, RZ, R15 ;  /* 0x000000ffff087224 */ /* 0x000fca00078e000f */
[----:B0-----:R-:W-:Y:S02]  /*18c30*/  FSEL R57, R8, R53, P1 ;  /* 0x0000003508397208 */ /* 0x001fe40000800000 */
[----:B------:R-:W-:-:S06]  /*18c40*/  SEL R14, R14, R24, P1 ;  /* 0x000000180e0e7207 */ /* 0x000fcc0000800000 */
[----:B------:R-:W-:-:S05]  /*18c50*/  @P2 LOP3.LUT R57, R53, 0x80000, RZ, 0xfc, !PT ;  /* 0x0008000035392812 */ /* 0x000fca00078efcff */
[----:B------:R-:W-:-:S05]  /*18c60*/  IMAD.MOV.U32 R15, RZ, RZ, R57 ;  /* 0x000000ffff0f7224 */ /* 0x000fca00078e0039 */
[----:B------:R0:W-:Y:S01]  /*18c70*/  STG.E.64 desc[UR8][R54.64+0x20], R14 ;  /* 0x0000200e36007986 */ /* 0x0001e2000c101b08 */
[----:B------:R-:W-:Y:S05]  /*18c80*/  BRA `(.L_x_615) ;  /* 0x00000000003c7947 */ /* 0x000fea0003800000 */
.L_x_614:
[----:B------:R-:W3:Y:S01]  /*18c90*/  LDCU UR6, c[0x0][0x39c] ;  /* 0x00007380ff0677ac */ /* 0x000ee20008000800 */
[----:B------:R-:W-:Y:S01]  /*18ca0*/  BSSY.RECONVERGENT B0, `(.L_x_615) ;  /* 0x000000d000007945 */ /* 0x000fe20003800200 */
[----:B---3--:R-:W-:-:S04]  /*18cb0*/  ISETP.GE.AND P1, PT, R10, UR6, PT ;  /* 0x000000060a007c0c */ /* 0x008fc8000bf26270 */
[----:B------:R-:W-:-:S13]  /*18cc0*/  ISETP.GE.OR P1, PT, R11, R52, P1 ;  /* 0x000000340b00720c */ /* 0x000fda0000f26670 */
[----:B------:R-:W-:Y:S05]  /*18cd0*/  @P1 BRA `(.L_x_616) ;  /* 0x0000000000241947 */ /* 0x000fea0003800000 */
[----:B-12---:R-:W2:Y:S01]  /*18ce0*/  LDG.E.64 R14, desc[UR8][R54.64+0x20] ;  /* 0x00002008360e7981 */ /* 0x006ea2000c1e1b00 */
[----:B------:R-:W-:Y:S01]  /*18cf0*/  MOV R8, R25 ;  /* 0x0000001900087202 */ /* 0x000fe20000000f00 */
[----:B--2---:R-:W-:Y:S01]  /*18d00*/  DSETP.MIN.AND P1, P2, R24, R14, PT ;  /* 0x0000000e1800722a */ /* 0x004fe20003a20000 */
[----:B------:R-:W-:-:S05]  /*18d10*/  IMAD.MOV.U32 R53, RZ, RZ, R15 ;  /* 0x000000ffff357224 */ /* 0x000fca00078e000f */
[----:B0-----:R-:W-:Y:S02]  /*18d20*/  FSEL R57, R8, R53, P1 ;  /* 0x0000003508397208 */ /* 0x001fe40000800000 */
[----:B------:R-:W-:-:S06]  /*18d30*/  SEL R14, R24, R14, P1 ;  /* 0x0000000e180e7207 */ /* 0x000fcc0000800000 */
[----:B------:R-:W-:-:S05]  /*18d40*/  @P2 LOP3.LUT R57, R53, 0x80000, RZ, 0xfc, !PT ;  /* 0x0008000035392812 */ /* 0x000fca00078efcff */
[----:B------:R-:W-:-:S05]  /*18d50*/  IMAD.MOV.U32 R15, RZ, RZ, R57 ;  /* 0x000000ffff0f7224 */ /* 0x000fca00078e0039 */
[----:B------:R3:W-:Y:S02]  /*18d60*/  STG.E.64 desc[UR8][R54.64+0x20], R14 ;  /* 0x0000200e36007986 */ /* 0x0007e4000c101b08 */
.L_x_616:
[----:B------:R-:W-:Y:S05]  /*18d70*/  BSYNC.RECONVERGENT B0 ;  /* 0x0000000000007941 */ /* 0x000fea0003800200 */
.L_x_615:
[----:B------:R-:W-:Y:S05]  /*18d80*/  @P0 BRA `(.L_x_617) ;  /* 0x0000000000280947 */ /* 0x000fea0003800000 */
[----:B0123--:R-:W2:Y:S01]  /*18d90*/  LDG.E.64 R14, desc[UR8][R54.64+0x28] ;  /* 0x00002808360e7981 */ /* 0x00fea2000c1e1b00 */
        /* <DEDUP_REMOVED lines=9> */
.L_x_617:
[----:B------:R-:W4:Y:S01]  /*18e30*/  LDCU UR6, c[0x0][0x39c] ;  /* 0x00007380ff0677ac */ /* 0x000f220008000800 */
[----:B------:R-:W-:Y:S01]  /*18e40*/  BSSY.RECONVERGENT B0, `(.L_x_618) ;  /* 0x000000d000007945 */ /* 0x000fe20003800200 */
[----:B----4-:R-:W-:-:S04]  /*18e50*/  ISETP.GE.AND P1, PT, R10, UR6, PT ;  /* 0x000000060a007c0c */ /* 0x010fc8000bf26270 */
[----:B------:R-:W-:-:S13]  /*18e60*/  ISETP.GE.OR P1, PT, R21, R52, P1 ;  /* 0x000000341500720c */ /* 0x000fda0000f26670 */
        /* <DEDUP_REMOVED lines=10> */
.L_x_619:
[----:B------:R-:W-:Y:S05]  /*18f10*/  BSYNC.RECONVERGENT B0 ;  /* 0x0000000000007941 */ /* 0x000fea0003800200 */
.L_x_618:
[----:B------:R-:W-:Y:S05]  /*18f20*/  @P0 BRA `(.L_x_620) ;  /* 0x0000000000280947 */ /* 0x000fea0003800000 */
[----:B01234-:R-:W2:Y:S01]  /*18f30*/  LDG.E.64 R14, desc[UR8][R54.64+0x30] ;  /* 0x00003008360e7981 */ /* 0x01fea2000c1e1b00 */
        /* <DEDUP_REMOVED lines=9> */
.L_x_620:
[----:B------:R-:W5:Y:S01]  /*18fd0*/  LDCU UR6, c[0x0][0x39c] ;  /* 0x00007380ff0677ac */ /* 0x000f620008000800 */
[----:B------:R-:W-:Y:S01]  /*18fe0*/  BSSY.RECONVERGENT B0, `(.L_x_621) ;  /* 0x000000d000007945 */ /* 0x000fe20003800200 */
[----:B-----5:R-:W-:-:S04]  /*18ff0*/  ISETP.GE.AND P1, PT, R10, UR6, PT ;  /* 0x000000060a007c0c */ /* 0x020fc8000bf26270 */
[----:B------:R-:W-:-:S13]  /*19000*/  ISETP.GE.OR P1, PT, R23, R52, P1 ;  /* 0x000000341700720c */ /* 0x000fda0000f26670 */
[----:B------:R-:W-:Y:S05]  /*19010*/  @P1 BRA `(.L_x_622) ;  /* 0x0000000000241947 */ /* 0x000fea0003800000 */
[----:B01234-:R-:W2:Y:S01]  /*19020*/  LDG.E.64 R14, desc[UR8][R54.64+0x30] ;  /* 0x00003008360e7981 */ /* 0x01fea2000c1e1b00 */
        /* <DEDUP_REMOVED lines=8> */
.L_x_622:
[----:B------:R-:W-:Y:S05]  /*190b0*/  BSYNC.RECONVERGENT B0 ;  /* 0x0000000000007941 */ /* 0x000fea0003800200 */
.L_x_621:
        /* <DEDUP_REMOVED lines=11> */
.L_x_623:
        /* <DEDUP_REMOVED lines=14> */
.L_x_625:
[----:B------:R-:W-:Y:S05]  /*19250*/  BSYNC.RECONVERGENT B0 ;  /* 0x0000000000007941 */ /* 0x000fea0003800200 */
.L_x_624:
[----:B------:R-:W-:Y:S02]  /*19260*/  IMAD.IADD R2, R2, 0x1, R52 ;  /* 0x0000000102027824 */ /* 0x000fe400078e0234 */
[----:B------:R-:W-:Y:S01]  /*19270*/  VIADD R10, R65, 0x4 ;  /* 0x00000004410a7836 */ /* 0x000fe20000000000 */
[----:B------:R-:W-:Y:S06]  /*19280*/  @P0 BRA `(.L_x_626) ;  /* 0x0000000000340947 */ /* 0x000fec0003800000 */
[----:B01234-:R-:W0:Y:S01]  /*19290*/  LDC.64 R14, c[0x0][0x390] ;  /* 0x0000e400ff0e7b82 */ /* 0x01fe220000000a00 */
        /* <DEDUP_REMOVED lines=12> */
.L_x_626:
        /* <DEDUP_REMOVED lines=17> */
.L_x_628:
[----:B------:R-:W-:Y:S05]  /*19470*/  BSYNC.RECONVERGENT B0 ;  /* 0x0000000000007941 */ /* 0x000fea0003800200 */
.L_x_627:
[----:B------:R-:W-:-:S04]  /*19480*/  IADD3 R8, P1, PT, R67, R2, RZ ;  /* 0x0000000243087210 */ /* 0x000fc80007f3e0ff */
[----:B01234-:R-:W-:Y:S02]  /*19490*/  LEA.HI.X.SX32 R15, R2, R0, 0x1, P1 ;  /* 0x00000000020f7211 */ /* 0x01ffe400008f0eff */
[----:B------:R-:W-:-:S04]  /*194a0*/  LEA R14, P1, R8, UR4, 0x3 ;  /* 0x00000004080e7c11 */ /* 0x000fc8000f8218ff */
[----:B------:R-:W-:Y:S01]  /*194b0*/  LEA.HI.X R15, R8, UR5, R15, 0x3, P1 ;  /* 0x00000005080f7c11 */ /* 0x000fe200088f1c0f */
[----:B------:R-:W-:Y:S08]  /*194c0*/  @P0 BRA `(.L_x_629) ;  /* 0x0000000000280947 */ /* 0x000ff00003800000 */
        /* <DEDUP_REMOVED lines=10> */
.L_x_629:
        /* <DEDUP_REMOVED lines=14> */
.L_x_631:
[----:B------:R-:W-:Y:S05]  /*19650*/  BSYNC.RECONVERGENT B0 ;  /* 0x0000000000007941 */ /* 0x000fea0003800200 */
.L_x_630:
[----:B------:R-:W-:Y:S05]  /*19660*/  @P0 BRA `(.L_x_632) ;  /* 0x0000000000280947 */ /* 0x000fea0003800000 */
[----:B01----:R-:W2:Y:S01]  /*19670*/  LDG.E.64 R24, desc[UR8][R14.64+0x10] ;  /* 0x000010080e187981 */ /* 0x003ea2000c1e1b00 */
        /* <DEDUP_REMOVED lines=9> */
.L_x_632:
[----:B------:R-:W2:Y:S01]  /*19710*/  LDCU UR6, c[0x0][0x39c] ;  /* 0x00007380ff0677ac */ /* 0x000ea20008000800 */
[----:B------:R-:W-:Y:S01]  /*19720*/  BSSY.RECONVERGENT B0, `(.L_x_633) ;  /* 0x000000d000007945 */ /* 0x000fe20003800200 */
[----:B--2---:R-:W-:-:S04]  /*19730*/  ISETP.GE.AND P1, PT, R10, UR6, PT ;  /* 0x000000060a007c0c */ /* 0x004fc8000bf26270 */
[----:B------:R-:W-:-:S13]  /*19740*/  ISETP.GE.OR P1, PT, R37, R52, P1 ;  /* 0x000000342500720c */ /* 0x000fda0000f26670 */
[----:B------:R-:W-:Y:S05]  /*19750*/  @P1 BRA `(.L_x_634) ;  /* 0x0000000000241947 */ /* 0x000fea0003800000 */
[----:B01----:R-:W2:Y:S01]  /*19760*/  LDG.E.64 R24, desc[UR8][R14.64+0x10] ;  /* 0x000010080e187981 */ /* 0x003ea2000c1e1b00 */
        /* <DEDUP_REMOVED lines=8> */
.L_x_634:
[----:B------:R-:W-:Y:S05]  /*197f0*/  BSYNC.RECONVERGENT B0 ;  /* 0x0000000000007941 */ /* 0x000fea0003800200 */
.L_x_633:
        /* <DEDUP_REMOVED lines=11> */
.L_x_635:
        /* <DEDUP_REMOVED lines=14> */
.L_x_637:
[----:B------:R-:W-:Y:S05]  /*19990*/  BSYNC.RECONVERGENT B0 ;  /* 0x0000000000007941 */ /* 0x000fea0003800200 */
.L_x_636:
[----:B------:R-:W-:Y:S05]  /*199a0*/  @P0 BRA `(.L_x_638) ;  /* 0x0000000000280947 */ /* 0x000fea0003800000 */
[----:B0---4-:R-:W4:Y:S01]  /*199b0*/  LDG.E.64 R12, desc[UR8][R14.64+0x20] ;  /* 0x000020080e0c7981 */ /* 0x011f22000c1e1b00 */
[----:B-123--:R-:W-:Y:S01]  /*199c0*/  IMAD.MOV.U32 R25, RZ, RZ, R29 ;  /* 0x000000ffff197224 */ /* 0x00efe200078e001d */
[----:B----4-:R-:W-:Y:S01]  /*199d0*/  DSETP.MIN.AND P1, P2, R12, R28, PT ;  /* 0x0000001c0c00722a */ /* 0x010fe20003a20000 */
[----:B------:R-:W-:-:S05]  /*199e0*/  MOV R8, R13 ;  /* 0x0000000d00087202 */ /* 0x000fca0000000f00 */
[----:B------:R-:W-:Y:S02]  /*199f0*/  FSEL R31, R8, R25, P1 ;  /* 0x00000019081f7208 */ /* 0x000fe40000800000 */
[----:B------:R-:W-:-:S06]  /*19a00*/  SEL R12, R12, R28, P1 ;  /* 0x0000001c0c0c7207 */ /* 0x000fcc0000800000 */
[----:B------:R-:W-:-:S05]  /*19a10*/  @P2 LOP3.LUT R31, R25, 0x80000, RZ, 0xfc, !PT ;  /* 0x00080000191f2812 */ /* 0x000fca00078efcff */
[----:B------:R-:W-:-:S05]  /*19a20*/  IMAD.MOV.U32 R13, RZ, RZ, R31 ;  /* 0x000000ffff0d7224 */ /* 0x000fca00078e001f */
[----:B------:R0:W-:Y:S01]  /*19a30*/  STG.E.64 desc[UR8][R14.64+0x20], R12 ;  /* 0x0000200c0e007986 */ /* 0x0001e2000c101b08 */
[----:B------:R-:W-:Y:S05]  /*19a40*/  BRA `(.L_x_639) ;  /* 0x00000000003c7947 */ /* 0x000fea0003800000 */
.L_x_638:
[----:B------:R-:W5:Y:S01]  /*19a50*/  LDCU UR6, c[0x0][0x39c] ;  /* 0x00007380ff0677ac */ /* 0x000f620008000800 */
[----:B------:R-:W-:Y:S01]  /*19a60*/  BSSY.RECONVERGENT B0, `(.L_x_639) ;  /* 0x000000d000007945 */ /* 0x000fe20003800200 */
[----:B-----5:R-:W-:-:S04]  /*19a70*/  ISETP.GE.AND P1, PT, R10, UR6, PT ;  /* 0x000000060a007c0c */ /* 0x020fc8000bf26270 */
[----:B------:R-:W-:-:S13]  /*19a80*/  ISETP.GE.OR P1, PT, R11, R52, P1 ;  /* 0x000000340b00720c */ /* 0x000fda0000f26670 */
[----:B------:R-:W-:Y:S05]  /*19a90*/  @P1 BRA `(.L_x_640) ;  /* 0x0000000000241947 */ /* 0x000fea0003800000 */
[----:B0---4-:R-:W4:Y:S01]  /*19aa0*/  LDG.E.64 R12, desc[UR8][R14.64+0x20] ;  /* 0x000020080e0c7981 */ /* 0x011f22000c1e1b00 */
[----:B------:R-:W-:Y:S01]  /*19ab0*/  IMAD.MOV.U32 R8, RZ, RZ, R29 ;  /* 0x000000ffff087224 */ /* 0x000fe200078e001d */
[----:B----4-:R-:W-:Y:S01]  /*19ac0*/  DSETP.MIN.AND P1, P2, R28, R12, PT ;  /* 0x0000000c1c00722a */ /* 0x010fe20003a20000 */
[----:B-123--:R-:W-:-:S05]  /*19ad0*/  IMAD.MOV.U32 R25, RZ, RZ, R13 ;  /* 0x000000ffff197224 */ /* 0x00efca00078e000d */
[----:B------:R-:W-:Y:S02]  /*19ae0*/  FSEL R31, R8, R25, P1 ;  /* 0x00000019081f7208 */ /* 0x000fe40000800000 */
[----:B------:R-:W-:-:S06]  /*19af0*/  SEL R12, R28, R12, P1 ;  /* 0x0000000c1c0c7207 */ /* 0x000fcc0000800000 */
[----:B------:R-:W-:-:S05]  /*19b00*/  @P2 LOP3.LUT R31, R25, 0x80000, RZ, 0xfc, !PT ;  /* 0x00080000191f2812 */ /* 0x000fca00078efcff */
[----:B------:R-:W-:-:S05]  /*19b10*/  IMAD.MOV.U32 R13, RZ, RZ, R31 ;  /* 0x000000ffff0d7224 */ /* 0x000fca00078e001f */
[----:B------:R0:W-:Y:S02]  /*19b20*/  STG.E.64 desc[UR8][R14.64+0x20], R12 ;  /* 0x0000200c0e007986 */ /* 0x0001e4000c101b08 */
.L_x_640:
[----:B------:R-:W-:Y:S05]  /*19b30*/  BSYNC.RECONVERGENT B0 ;  /* 0x0000000000007941 */ /* 0x000fea0003800200 */
.L_x_639:
[----:B------:R-:W-:Y:S05]  /*19b40*/  @P0 BRA `(.L_x_641) ;  /* 0x0000000000280947 */ /* 0x000fea0003800000 */
[----:B0---4-:R-:W4:Y:S01]  /*19b50*/  LDG.E.64 R12, desc[UR8][R14.64+0x28] ;  /* 0x000028080e0c7981 */ /* 0x011f22000c1e1b00 */
[----:B-123--:R-:W-:Y:S01]  /*19b60*/  IMAD.MOV.U32 R25, RZ, RZ, R5 ;  /* 0x000000ffff197224 */ /* 0x00efe200078e0005 */
[----:B----4-:R-:W-:Y:S01]  /*19b70*/  DSETP.MIN.AND P1, P2, R12, R4, PT ;  /* 0x000000040c00722a */ /* 0x010fe20003a20000 */
[----:B------:R-:W-:-:S05]  /*19b80*/  IMAD.MOV.U32 R8, RZ, RZ, R13 ;  /* 0x000000ffff087224 */ /* 0x000fca00078e000d */
[----:B------:R-:W-:Y:S02]  /*19b90*/  FSEL R29, R8, R25, P1 ;  /* 0x00000019081d7208 */ /* 0x000fe40000800000 */
[----:B------:R-:W-:-:S06]  /*19ba0*/  SEL R4, R12, R4, P1 ;  /* 0x000000040c047207 */ /* 0x000fcc0000800000 */
[----:B------:R-:W-:-:S05]  /*19bb0*/  @P2 LOP3.LUT R29, R25, 0x80000, RZ, 0xfc, !PT ;  /* 0x00080000191d2812 */ /* 0x000fca00078efcff */
[----:B------:R-:W-:-:S05]  /*19bc0*/  IMAD.MOV.U32 R5, RZ, RZ, R29 ;  /* 0x000000ffff057224 */ /* 0x000fca00078e001d */
[----:B------:R0:W-:Y:S01]  /*19bd0*/  STG.E.64 desc[UR8][R14.64+0x28], R4 ;  /* 0x000028040e007986 */ /* 0x0001e2000c101b08 */
[----:B------:R-:W-:Y:S05]  /*19be0*/  BRA `(.L_x_642) ;  /* 0x00000000003c7947 */ /* 0x000fea0003800000 */
.L_x_641:
        /* <DEDUP_REMOVED lines=11> */
[----:B------:R-:W-:-:S04]  /*19ca0*/  @P2 LOP3.LUT R29, R25, 0x80000, RZ, 0xfc, !PT ;  /* 0x00080000191d2812 */ /* 0x000fc800078efcff */
[----:B------:R-:W-:-:S05]  /*19cb0*/  MOV R5, R29 ;  /* 0x0000001d00057202 */ /* 0x000fca0000000f00 */
[----:B------:R0:W-:Y:S02]  /*19cc0*/  STG.E.64 desc[UR8][R14.64+0x28], R4 ;  /* 0x000028040e007986 */ /* 0x0001e4000c101b08 */
.L_x_643:
[----:B------:R-:W-:Y:S05]  /*19cd0*/  BSYNC.RECONVERGENT B0 ;  /* 0x0000000000007941 */ /* 0x000fea0003800200 */
.L_x_642:
[----:B------:R-:W-:Y:S05]  /*19ce0*/  @P0 BRA `(.L_x_644) ;  /* 0x0000000000280947 */ /* 0x000fea0003800000 */
[----:B0-----:R-:W5:Y:S01]  /*19cf0*/  LDG.E.64 R4, desc[UR8][R14.64+0x30] ;  /* 0x000030080e047981 */ /* 0x001f62000c1e1b00 */
[----:B----4-:R-:W-:Y:S01]  /*19d00*/  IMAD.MOV.U32 R13, RZ, RZ, R123 ;  /* 0x000000ffff0d7224 */ /* 0x010fe200078e007b */
[----:B-----5:R-:W-:Y:S01]  /*19d10*/  DSETP.MIN.AND P1, P2, R4, R122, PT ;  /* 0x0000007a0400722a */ /* 0x020fe20003a20000 */
[----:B------:R-:W-:-:S05]  /*19d20*/  IMAD.MOV.U32 R8, RZ, RZ, R5 ;  /* 0x000000ffff087224 */ /* 0x000fca00078e0005 */
[----:B-123--:R-:W-:Y:S02]  /*19d30*/  FSEL R25, R8, R13, P1 ;  /* 0x0000000d08197208 */ /* 0x00efe40000800000 */
[----:B------:R-:W-:-:S06]  /*19d40*/  SEL R4, R4, R122, P1 ;  /* 0x0000007a04047207 */ /* 0x000fcc0000800000 */
[----:B------:R-:W-:-:S05]  /*19d50*/  @P2 LOP3.LUT R25, R13, 0x80000, RZ, 0xfc, !PT ;  /* 0x000800000d192812 */ /* 0x000fca00078efcff */
[----:B------:R-:W-:-:S05]  /*19d60*/  IMAD.MOV.U32 R5, RZ, RZ, R25 ;  /* 0x000000ffff057224 */ /* 0x000fca00078e0019 */
[----:B------:R0:W-:Y:S01]  /*19d70*/  STG.E.64 desc[UR8][R14.64+0x30], R4 ;  /* 0x000030040e007986 */ /* 0x0001e2000c101b08 */
[----:B------:R-:W-:Y:S05]  /*19d80*/  BRA `(.L_x_645) ;  /* 0x00000000003c7947 */ /* 0x000fea0003800000 */
.L_x_644:
[----:B------:R-:W5:Y:S01]  /*19d90*/  LDCU UR6, c[0x0][0x39c] ;  /* 0x00007380ff0677ac */ /* 0x000f620008000800 */
[----:B------:R-:W-:Y:S01]  /*19da0*/  BSSY.RECONVERGENT B0, `(.L_x_645) ;  /* 0x000000d000007945 */ /* 0x000fe20003800200 */
[----:B-----5:R-:W-:-:S04]  /*19db0*/  ISETP.GE.AND P1, PT, R10, UR6, PT ;  /* 0x000000060a007c0c */ /* 0x020fc8000bf26270 */
[----:B------:R-:W-:-:S13]  /*19dc0*/  ISETP.GE.OR P1, PT, R23, R52, P1 ;  /* 0x000000341700720c */ /* 0x000fda0000f26670 */
[----:B------:R-:W-:Y:S05]  /*19dd0*/  @P1 BRA `(.L_x_646) ;  /* 0x0000000000241947 */ /* 0x000fea0003800000 */
[----:B0-----:R-:W5:Y:S01]  /*19de0*/  LDG.E.64 R4, desc[UR8][R14.64+0x30] ;  /* 0x000030080e047981 */ /* 0x001f62000c1e1b00 */
[----:B------:R-:W-:Y:S01]  /*19df0*/  IMAD.MOV.U32 R8, RZ, RZ, R123 ;  /* 0x000000ffff087224 */ /* 0x000fe200078e007b */
[----:B-----5:R-:W-:Y:S01]  /*19e00*/  DSETP.MIN.AND P1, P2, R122, R4, PT ;  /* 0x000000047a00722a */ /* 0x020fe20003a20000 */
[----:B----4-:R-:W-:-:S05]  /*19e10*/  IMAD.MOV.U32 R13, RZ, RZ, R5 ;  /* 0x000000ffff0d7224 */ /* 0x010fca00078e0005 */
[----:B-123--:R-:W-:Y:S02]  /*19e20*/  FSEL R25, R8, R13, P1 ;  /* 0x0000000d08197208 */ /* 0x00efe40000800000 */
[----:B------:R-:W-:-:S06]  /*19e30*/  SEL R4, R122, R4, P1 ;  /* 0x000000047a047207 */ /* 0x000fcc0000800000 */
[----:B------:R-:W-:-:S05]  /*19e40*/  @P2 LOP3.LUT R25, R13, 0x80000, RZ, 0xfc, !PT ;  /* 0x000800000d192812 */ /* 0x000fca00078efcff */
[----:B------:R-:W-:-:S05]  /*19e50*/  IMAD.MOV.U32 R5, RZ, RZ, R25 ;  /* 0x000000ffff057224 */ /* 0x000fca00078e0019 */
[----:B------:R0:W-:Y:S02]  /*19e60*/  STG.E.64 desc[UR8][R14.64+0x30], R4 ;  /* 0x000030040e007986 */ /* 0x0001e4000c101b08 */
.L_x_646:
[----:B------:R-:W-:Y:S05]  /*19e70*/  BSYNC.RECONVERGENT B0 ;  /* 0x0000000000007941 */ /* 0x000fea0003800200 */
.L_x_645:
        /* <DEDUP_REMOVED lines=11> */
.L_x_647:
[----:B------:R-:W5:Y:S01]  /*19f30*/  LDCU UR6, c[0x0][0x39c] ;  /* 0x00007380ff0677ac */ /* 0x000f620008000800 */
[----:B------:R-:W-:Y:S01]  /*19f40*/  BSSY.RECONVERGENT B0, `(.L_x_648) ;  /* 0x000000d000007945 */ /* 0x000fe20003800200 */
[----:B-----5:R-:W-:-:S04]  /*19f50*/  ISETP.GE.AND P1, PT, R10, UR6, PT ;  /* 0x000000060a007c0c */ /* 0x020fc8000bf26270 */
[----:B------:R-:W-:-:S13]  /*19f60*/  ISETP.GE.OR P1, PT, R3, R52, P1 ;  /* 0x000000340300720c */ /* 0x000fda0000f26670 */
[----:B------:R-:W-:Y:S05]  /*19f70*/  @P1 BRA `(.L_x_649) ;  /* 0x0000000000241947 */ /* 0x000fea0003800000 */
[----:B0-----:R-:W5:Y:S01]  /*19f80*/  LDG.E.64 R4, desc[UR8][R14.64+0x38] ;  /* 0x000038080e047981 */ /* 0x001f62000c1e1b00 */
[----:B------:R-:W-:Y:S01]  /*19f90*/  MOV R8, R151 ;  /* 0x0000009700087202 */ /* 0x000fe20000000f00 */
[----:B-----5:R-:W-:Y:S01]  /*19fa0*/  DSETP.MIN.AND P1, P2, R150, R4, PT ;  /* 0x000000049600722a */ /* 0x020fe20003a20000 */
[----:B----4-:R-:W-:-:S05]  /*19fb0*/  IMAD.MOV.U32 R13, RZ, RZ, R5 ;  /* 0x000000ffff0d7224 */ /* 0x010fca00078e0005 */
[----:B-123--:R-:W-:Y:S02]  /*19fc0*/  FSEL R25, R8, R13, P1 ;  /* 0x0000000d08197208 */ /* 0x00efe40000800000 */
[----:B------:R-:W-:-:S06]  /*19fd0*/  SEL R4, R150, R4, P1 ;  /* 0x0000000496047207 */ /* 0x000fcc0000800000 */
[----:B------:R-:W-:-:S05]  /*19fe0*/  @P2 LOP3.LUT R25, R13, 0x80000, RZ, 0xfc, !PT ;  /* 0x000800000d192812 */ /* 0x000fca00078efcff */
[----:B------:R-:W-:-:S05]  /*19ff0*/  IMAD.MOV.U32 R5, RZ, RZ, R25 ;  /* 0x000000ffff057224 */ /* 0x000fca00078e0019 */
[----:B------:R0:W-:Y:S02]  /*1a000*/  STG.E.64 desc[UR8][R14.64+0x38], R4 ;  /* 0x000038040e007986 */ /* 0x0001e4000c101b08 */
.L_x_649:
[----:B------:R-:W-:Y:S05]  /*1a010*/  BSYNC.RECONVERGENT B0 ;  /* 0x0000000000007941 */ /* 0x000fea0003800200 */
.L_x_648:
[----:B------:R-:W-:Y:S02]  /*1a020*/  IMAD.IADD R2, R2, 0x1, R52 ;  /* 0x0000000102027824 */ /* 0x000fe400078e0234 */
[----:B------:R-:W-:Y:S01]  /*1a030*/  VIADD R10, R65, 0x5 ;  /* 0x00000005410a7836 */ /* 0x000fe20000000000 */
[----:B------:R-:W-:Y:S06]  /*1a040*/  @P0 BRA `(.L_x_650) ;  /* 0x0000000000340947 */ /* 0x000fec0003800000 */
[----:B0-----:R-:W0:Y:S01]  /*1a050*/  LDC.64 R4, c[0x0][0x390] ;  /* 0x0000e400ff047b82 */ /* 0x001e220000000a00 */
[----:B----4-:R-:W-:-:S04]  /*1a060*/  IMAD.IADD R13, R67, 0x1, R2 ;  /* 0x00000001430d7824 */ /* 0x010fc800078e0202 */
[----:B0-----:R-:W-:-:S05]  /*1a070*/  IMAD.WIDE R4, R13, 0x8, R4 ;  /* 0x000000080d047825 */ /* 0x001fca00078e0204 */
[----:B------:R-:W4:Y:S01]  /*1a080*/  LDG.E.64 R12, desc[UR8][R4.64] ;  /* 0x00000008040c7981 */ /* 0x000f22000c1e1b00 */
        /* <DEDUP_REMOVED lines=9> */
.L_x_650:
[----:B------:R-:W5:Y:S01]  /*1a120*/  LDCU UR6, c[0x0][0x39c] ;  /* 0x00007380ff0677ac */ /* 0x000f620008000800 */
[----:B------:R-:W-:Y:S01]  /*1a130*/  BSSY.RECONVERGENT B0, `(.L_x_651) ;  /* 0x0000010000007945 */ /* 0x000fe20003800200 */
[----:B-----5:R-:W-:-:S04]  /*1a140*/  ISETP.GE.AND P1, PT, R10, UR6, PT ;  /* 0x000000060a007c0c */ /* 0x020fc8000bf26270 */
[----:B------:R-:W-:-:S13]  /*1a150*/  ISETP.GE.OR P1, PT, R67, R52, P1 ;  /* 0x000000344300720c */ /* 0x000fda0000f26670 */
[----:B------:R-:W-:Y:S05]  /*1a160*/  @P1 BRA `(.L_x_652) ;  /* 0x0000000000301947 */ /* 0x000fea0003800000 */
[----:B0-----:R-:W0:Y:S01]  /*1a170*/  LDC.64 R4, c[0x0][0x390] ;  /* 0x0000e400ff047b82 */ /* 0x001e220000000a00 */
[----:B----4-:R-:W-:-:S04]  /*1a180*/  IMAD.IADD R13, R67, 0x1, R2 ;  /* 0x00000001430d7824 */ /* 0x010fc800078e0202 */
[----:B0-----:R-:W-:-:S05]  /*1a190*/  IMAD.WIDE R12, R13, 0x8, R4 ;  /* 0x000000080d0c7825 */ /* 0x001fca00078e0204 */
[----:B------:R-:W4:Y:S01]  /*1a1a0*/  LDG.E.64 R4, desc[UR8][R12.64] ;  /* 0x000000080c047981 */ /* 0x000f22000c1e1b00 */
[----:B------:R-:W-:Y:S01]  /*1a1b0*/  MOV R8, R45 ;  /* 0x0000002d00087202 */ /* 0x000fe20000000f00 */
[----:B----4-:R-:W-:Y:S01]  /*1a1c0*/  DSETP.MIN.AND P1, P2, R44, R4, PT ;  /* 0x000000042c00722a */ /* 0x010fe20003a20000 */
[----:B-123--:R-:W-:-:S05]  /*1a1d0*/  IMAD.MOV.U32 R15, RZ, RZ, R5 ;  /* 0x000000ffff0f7224 */ /* 0x00efca00078e0005 */
[----:B------:R-:W-:Y:S02]  /*1a1e0*/  FSEL R25, R8, R15, P1 ;  /* 0x0000000f08197208 */ /* 0x000fe40000800000 */
[----:B------:R-:W-:-:S06]  /*1a1f0*/  SEL R4, R44, R4, P1 ;  /* 0x000000042c047207 */ /* 0x000fcc0000800000 */
[----:B------:R-:W-:-:S05]  /*1a200*/  @P2 LOP3.LUT R25, R15, 0x80000, RZ, 0xfc, !PT ;  /* 0x000800000f192812 */ /* 0x000fca00078efcff */
[----:B------:R-:W-:-:S05]  /*1a210*/  IMAD.MOV.U32 R5, RZ, RZ, R25 ;  /* 0x000000ffff057224 */ /* 0x000fca00078e0019 */
[----:B------:R0:W-:Y:S02]  /*1a220*/  STG.E.64 desc[UR8][R12.64], R4 ;  /* 0x000000040c007986 */ /* 0x0001e4000c101b08 */
.L_x_652:
[----:B------:R-:W-:Y:S05]  /*1a230*/  BSYNC.RECONVERGENT B0 ;  /* 0x0000000000007941 */ /* 0x000fea0003800200 */
.L_x_651:
[----:B0-----:R-:W-:-:S04]  /*1a240*/  IADD3 R5, P1, PT, R67, R2, RZ ;  /* 0x0000000243057210 */ /* 0x001fc80007f3e0ff */
[----:B------:R-:W-:Y:S02]  /*1a250*/  LEA.HI.X.SX32 R8, R2, R0, 0x1, P1 ;  /* 0x0000000002087211 */ /* 0x000fe400008f0eff */
[----:B------:R-:W-:-:S04]  /*1a260*/  LEA R4, P1, R5, UR4, 0x3 ;  /* 0x0000000405047c11 */ /* 0x000fc8000f8218ff */
[----:B------:R-:W-:Y:S01]  /*1a270*/  LEA.HI.X R5, R5, UR5, R8, 0x3, P1 ;  /* 0x0000000505057c11 */ /* 0x000fe200088f1c08 */
[----:B------:R-:W-:Y:S08]  /*1a280*/  @P0 BRA `(.L_x_653) ;  /* 0x0000000000280947 */ /* 0x000ff00003800000 */
[----:B----4-:R-:W4:Y:S01]  /*1a290*/  LDG.E.64 R12, desc[UR8][R4.64+0x8] ;  /* 0x00000808040c7981 */ /* 0x010f22000c1e1b00 */
        /* <DEDUP_REMOVED lines=9> */
.L_x_653:
[----:B------:R-:W0:Y:S01]  /*1a330*/  LDCU UR6, c[0x0][0x39c] ;  /* 0x00007380ff0677ac */ /* 0x000e220008000800 */
[----:B------:R-:W-:Y:S01]  /*1a340*/  BSSY.RECONVERGENT B0, `(.L_x_654) ;  /* 0x000000d000007945 */ /* 0x000fe20003800200 */
[----:B0-----:R-:W-:-:S04]  /*1a350*/  ISETP.GE.AND P1, PT, R10, UR6, PT ;  /* 0x000000060a007c0c */ /* 0x001fc8000bf26270 */
[----:B------:R-:W-:-:S13]  /*1a360*/  ISETP.GE.OR P1, PT, R27, R52, P1 ;  /* 0x000000341b00720c */ /* 0x000fda0000f26670 */
[----:B------:R-:W-:Y:S05]  /*1a370*/  @P1 BRA `(.L_x_655) ;  /* 0x0000000000241947 */ /* 0x000fea0003800000 */
[----:B----4-:R-:W4:Y:S01]  /*1a380*/  LDG.E.64 R12, desc[UR8][R4.64+0x8] ;  /* 0x00000808040c7981 */ /* 0x010f22000c1e1b00 */
        /* <DEDUP_REMOVED lines=8> */
.L_x_655:
[----:B------:R-:W-:Y:S05]  /*1a410*/  BSYNC.RECONVERGENT B0 ;  /* 0x0000000000007941 */ /* 0x000fea0003800200 */
.L_x_654:
        /* <DEDUP_REMOVED lines=11> */
.L_x_656:
        /* <DEDUP_REMOVED lines=14> */
.L_x_658:
[----:B------:R-:W-:Y:S05]  /*1a5b0*/  BSYNC.RECONVERGENT B0 ;  /* 0x0000000000007941 */ /* 0x000fea0003800200 */
.L_x_657:
        /* <DEDUP_REMOVED lines=11> */
.L_x_659:
        /* <DEDUP_REMOVED lines=14> */
.L_x_661:
[----:B------:R-:W-:Y:S05]  /*1a750*/  BSYNC.RECONVERGENT B0 ;  /* 0x0000000000007941 */ /* 0x000fea0003800200 */
.L_x_660:
        /* <DEDUP_REMOVED lines=11> */
.L_x_662:
        /* <DEDUP_REMOVED lines=14> */
.L_x_664:
[----:B------:R-:W-:Y:S05]  /*1a8f0*/  BSYNC.RECONVERGENT B0 ;  /* 0x0000000000007941 */ /* 0x000fea0003800200 */
.L_x_663:
        /* <DEDUP_REMOVED lines=11> */
.L_x_665:
[----:B------:R-:W5:Y:S01]  /*1a9b0*/  LDCU UR6, c[0x0][0x39c] ;  /* 0x00007380ff0677ac */ /* 0x000f620008000800 */
[----:B------:R-:W-:Y:S01]  /*1a9c0*/  BSSY.RECONVERGENT B0, `(.L_x_666) ;  /* 0x000000d000007945 */ /* 0x000fe20003800200 */
[----:B-----5:R-:W-:-:S04]  /*1a9d0*/  ISETP.GE.AND P1, PT, R10, UR6, PT ;  /* 0x000000060a007c0c */ /* 0x020fc8000bf26270 */
[----:B------:R-:W-:-:S13]  /*1a9e0*/  ISETP.GE.OR P1, PT, R21, R52, P1 ;  /* 0x000000341500720c */ /* 0x000fda0000f26670 */
[----:B------:R-:W-:Y:S05]  /*1a9f0*/  @P1 BRA `(.L_x_667) ;  /* 0x0000000000241947 */ /* 0x000fea0003800000 */
[----:B0---4-:R-:W4:Y:S01]  /*1aa00*/  LDG.E.64 R12, desc[UR8][R4.64+0x28] ;  /* 0x00002808040c7981 */ /* 0x011f22000c1e1b00 */
        /* <DEDUP_REMOVED lines=8> */
.L_x_667:
[----:B------:R-:W-:Y:S05]  /*1aa90*/  BSYNC.RECONVERGENT B0 ;  /* 0x0000000000007941 */ /* 0x000fea0003800200 */
.L_x_666:
        /* <DEDUP_REMOVED lines=11> */
.L_x_668:
        /* <DEDUP_REMOVED lines=14> */
.L_x_670:
[----:B------:R-:W-:Y:S05]  /*1ac30*/  BSYNC.RECONVERGENT B0 ;  /* 0x0000000000007941 */ /* 0x000fea0003800200 */
.L_x_669:
[----:B------:R-:W-:Y:S05]  /*1ac40*/  @P0 BRA `(.L_x_671) ;  /* 0x0000000000280947 */ /* 0x000fea0003800000 */
[----:B0-----:R-:W5:Y:S01]  /*1ac50*/  LDG.E.64 R6, desc[UR8][R4.64+0x38] ;  /* 0x0000380804067981 */ /* 0x001f62000c1e1b00 */
[----:B----4-:R-:W-:Y:S01]  /*1ac60*/  IMAD.MOV.U32 R13, RZ, RZ, R149 ;  /* 0x000000ffff0d7224 */ /* 0x010fe200078e0095 */
[----:B-----5:R-:W-:Y:S01]  /*1ac70*/  DSETP.MIN.AND P1, P2, R6, R148, PT ;  /* 0x000000940600722a */ /* 0x020fe20003a20000 */
[----:B------:R-:W-:-:S05]  /*1ac80*/  MOV R8, R7 ;  /* 0x0000000700087202 */ /* 0x000fca0000000f00 */
[----:B-123--:R-:W-:Y:S02]  /*1ac90*/  FSEL R15, R8, R13, P1 ;  /* 0x0000000d080f7208 */ /* 0x00efe40000800000 */
[----:B------:R-:W-:-:S06]  /*1aca0*/  SEL R6, R6, R148, P1 ;  /* 0x0000009406067207 */ /* 0x000fcc0000800000 */
[----:B------:R-:W-:-:S05]  /*1acb0*/  @P2 LOP3.LUT R15, R13, 0x80000, RZ, 0xfc, !PT ;  /* 0x000800000d0f2812 */ /* 0x000fca00078efcff */
[----:B------:R-:W-:-:S05]  /*1acc0*/  IMAD.MOV.U32 R7, RZ, RZ, R15 ;  /* 0x000000ffff077224 */ /* 0x000fca00078e000f */
[----:B------:R0:W-:Y:S01]  /*1acd0*/  STG.E.64 desc[UR8][R4.64+0x38], R6 ;  /* 0x0000380604007986 */ /* 0x0001e2000c101b08 */
[----:B------:R-:W-:Y:S05]  /*1ace0*/  BRA `(.L_x_672) ;  /* 0x00000000003c7947 */ /* 0x000fea0003800000 */
.L_x_671:
        /* <DEDUP_REMOVED lines=14> */
.L_x_673:
[----:B------:R-:W-:Y:S05]  /*1add0*/  BSYNC.RECONVERGENT B0 ;  /* 0x0000000000007941 */ /* 0x000fea0003800200 */
.L_x_672:
[----:B------:R-:W-:Y:S02]  /*1ade0*/  IMAD.IADD R2, R2, 0x1, R52 ;  /* 0x0000000102027824 */ /* 0x000fe400078e0234 */
[----:B------:R-:W-:Y:S01]  /*1adf0*/  VIADD R10, R65, 0x6 ;  /* 0x00000006410a7836 */ /* 0x000fe20000000000 */
[----:B------:R-:W-:Y:S06]  /*1ae00*/  @P0 BRA `(.L_x_674) ;  /* 0x0000000000340947 */ /* 0x000fec0003800000 */
[----:B0-----:R-:W0:Y:S01]  /*1ae10*/  LDC.64 R4, c[0x0][0x390] ;  /* 0x0000e400ff047b82 */ /* 0x001e220000000a00 */
[----:B------:R-:W-:-:S04]  /*1ae20*/  IMAD.IADD R7, R67, 0x1, R2 ;  /* 0x0000000143077824 */ /* 0x000fc800078e0202 */
[----:B0-----:R-:W-:-:S05]  /*1ae30*/  IMAD.WIDE R4, R7, 0x8, R4 ;  /* 0x0000000807047825 */ /* 0x001fca00078e0204 */
[----:B------:R-:W5:Y:S01]  /*1ae40*/  LDG.E.64 R6, desc[UR8][R4.64] ;  /* 0x0000000804067981 */ /* 0x000f62000c1e1b00 */
[----:B----4-:R-:W-:Y:S01]  /*1ae50*/  IMAD.MOV.U32 R13, RZ, RZ, R161 ;  /* 0x000000ffff0d7224 */ /* 0x010fe200078e00a1 */
[----:B-----5:R-:W-:Y:S01]  /*1ae60*/  DSETP.MIN.AND P1, P2, R6, R160, PT ;  /* 0x000000a00600722a */ /* 0x020fe20003a20000 */
[----:B------:R-:W-:-:S05]  /*1ae70*/  IMAD.MOV.U32 R8, RZ, RZ, R7 ;  /* 0x000000ffff087224 */ /* 0x000fca00078e0007 */
[----:B-123--:R-:W-:Y:S02]  /*1ae80*/  FSEL R15, R8, R13, P1 ;  /* 0x0000000d080f7208 */ /* 0x00efe40000800000 */
[----:B------:R-:W-:-:S06]  /*1ae90*/  SEL R6, R6, R160, P1 ;  /* 0x000000a006067207 */ /* 0x000fcc0000800000 */
[----:B------:R-:W-:-:S04]  /*1aea0*/  @P2 LOP3.LUT R15, R13, 0x80000, RZ, 0xfc, !PT ;  /* 0x000800000d0f2812 */ /* 0x000fc800078efcff */
[----:B------:R-:W-:-:S05]  /*1aeb0*/  MOV R7, R15 ;  /* 0x0000000f00077202 */ /* 0x000fca0000000f00 */
[----:B------:R0:W-:Y:S01]  /*1aec0*/  STG.E.64 desc[UR8][R4.64], R6 ;  /* 0x0000000604007986 */ /* 0x0001e2000c101b08 */
[----:B------:R-:W-:Y:S05]  /*1aed0*/  BRA `(.L_x_675) ;  /* 0x0000000000487947 */ /* 0x000fea0003800000 */
.L_x_674:
[----:B------:R-:W5:Y:S01]  /*1aee0*/  LDCU UR6, c[0x0][0x39c] ;  /* 0x00007380ff0677ac */ /* 0x000f620008000800 */
[----:B------:R-:W-:Y:S01]  /*1aef0*/  BSSY.RECONVERGENT B0, `(.L_x_675) ;  /* 0x0000010000007945 */ /* 0x000fe20003800200 */
[----:B-----5:R-:W-:-:S04]  /*1af00*/  ISETP.GE.AND P1, PT, R10, UR6, PT ;  /* 0x000000060a007c0c */ /* 0x020fc8000bf26270 */
[----:B------:R-:W-:-:S13]  /*1af10*/  ISETP.GE.OR P1, PT, R67, R52, P1 ;  /* 0x000000344300720c */ /* 0x000fda0000f26670 */
[----:B------:R-:W-:Y:S05]  /*1af20*/  @P1 BRA `(.L_x_676) ;  /* 0x0000000000301947 */ /* 0x000fea0003800000 */
[----:B0-----:R-:W0:Y:S01]  /*1af30*/  LDC.64 R4, c[0x0][0x390] ;  /* 0x0000e400ff047b82 */ /* 0x001e220000000a00 */
[----:B------:R-:W-:-:S04]  /*1af40*/  IMAD.IADD R7, R67, 0x1, R2 ;  /* 0x0000000143077824 */ /* 0x000fc800078e0202 */
[----:B0-----:R-:W-:-:S05]  /*1af50*/  IMAD.WIDE R6, R7, 0x8, R4 ;  /* 0x0000000807067825 */ /* 0x001fca00078e0204 */
[----:B------:R-:W5:Y:S01]  /*1af60*/  LDG.E.64 R4, desc[UR8][R6.64] ;  /* 0x0000000806047981 */ /* 0x000f62000c1e1b00 */
        /* <DEDUP_REMOVED lines=8> */
.L_x_676:
[----:B------:R-:W-:Y:S05]  /*1aff0*/  BSYNC.RECONVERGENT B0 ;  /* 0x0000000000007941 */ /* 0x000fea0003800200 */
.L_x_675:
[----:B0-----:R-:W-:-:S04]  /*1b000*/  IADD3 R5, P1, PT, R67, R2, RZ ;  /* 0x0000000243057210 */ /* 0x001fc80007f3e0ff */
[----:B------:R-:W-:Y:S02]  /*1b010*/  LEA.HI.X.SX32 R6, R2, R0, 0x1, P1 ;  /* 0x0000000002067211 */ /* 0x000fe400008f0eff */
[----:B------:R-:W-:-:S04]  /*1b020*/  LEA R4, P1, R5, UR4, 0x3 ;  /* 0x0000000405047c11 */ /* 0x000fc8000f8218ff */
[----:B------:R-:W-:Y:S01]  /*1b030*/  LEA.HI.X R5, R5, UR5, R6, 0x3, P1 ;  /* 0x0000000505057c11 */ /* 0x000fe200088f1c06 */
[----:B------:R-:W-:Y:S08]  /*1b040*/  @P0 BRA `(.L_x_677) ;  /* 0x0000000000280947 */ /* 0x000ff00003800000 */
[----:B------:R-:W5:Y:S01]  /*1b050*/  LDG.E.64 R6, desc[UR8][R4.64+0x8] ;  /* 0x0000080804067981 */ /* 0x000f62000c1e1b00 */
        /* <DEDUP_REMOVED lines=9> */
.L_x_677:
[----:B------:R-:W0:Y:S01]  /*1b0f0*/  LDCU UR6, c[0x0][0x39c] ;  /* 0x00007380ff0677ac */ /* 0x000e220008000800 */
[----:B------:R-:W-:Y:S01]  /*1b100*/  BSSY.RECONVERGENT B0, `(.L_x_678) ;  /* 0x000000d000007945 */ /* 0x000fe20003800200 */
[----:B0-----:R-:W-:-:S04]  /*1b110*/  ISETP.GE.AND P1, PT, R10, UR6, PT ;  /* 0x000000060a007c0c */ /* 0x001fc8000bf26270 */
[----:B------:R-:W-:-:S13]  /*1b120*/  ISETP.GE.OR P1, PT, R27, R52, P1 ;  /* 0x000000341b00720c */ /* 0x000fda0000f26670 */
[----:B------:R-:W-:Y:S05]  /*1b130*/  @P1 BRA `(.L_x_679) ;  /* 0x0000000000241947 */ /* 0x000fea0003800000 */
[----:B------:R-:W5:Y:S01]  /*1b140*/  LDG.E.64 R6, desc[UR8][R4.64+0x8] ;  /* 0x0000080804067981 */ /* 0x000f62000c1e1b00 */
[----:B------:R-:W-:Y:S01]  /*1b150*/  IMAD.MOV.U32 R8, RZ, RZ, R103 ;  /* 0x000000ffff087224 */ /* 0x000fe200078e0067 */
[----:B-----5:R-:W-:Y:S01]  /*1b160*/  DSETP.MIN.AND P1, P2, R102, R6, PT ;  /* 0x000000066600722a */ /* 0x020fe20003a20000 */
[----:B----4-:R-:W-:-:S05]  /*1b170*/  IMAD.MOV.U32 R13, RZ, RZ, R7 ;  /* 0x000000ffff0d7224 */ /* 0x010fca00078e0007 */
[----:B-123--:R-:W-:Y:S02]  /*1b180*/  FSEL R15, R8, R13, P1 ;  /* 0x0000000d080f7208 */ /* 0x00efe40000800000 */
[----:B------:R-:W-:-:S06]  /*1b190*/  SEL R6, R102, R6, P1 ;  /* 0x0000000666067207 */ /* 0x000fcc0000800000 */
[----:B------:R-:W-:-:S04]  /*1b1a0*/  @P2 LOP3.LUT R15, R13, 0x80000, RZ, 0xfc, !PT ;  /* 0x000800000d0f2812 */ /* 0x000fc800078efcff */
[----:B------:R-:W-:-:S05]  /*1b1b0*/  MOV R7, R15 ;  /* 0x0000000f00077202 */ /* 0x000fca0000000f00 */
[----:B------:R0:W-:Y:S02]  /*1b1c0*/  STG.E.64 desc[UR8][R4.64+0x8], R6 ;  /* 0x0000080604007986 */ /* 0x0001e4000c101b08 */
.L_x_679:
[----:B------:R-:W-:Y:S05]  /*1b1d0*/  BSYNC.RECONVERGENT B0 ;  /* 0x0000000000007941 */ /* 0x000fea0003800200 */
.L_x_678:
        /* <DEDUP_REMOVED lines=11> */
.L_x_680:
        /* <DEDUP_REMOVED lines=14> */
.L_x_682:
[----:B------:R-:W-:Y:S05]  /*1b370*/  BSYNC.RECONVERGENT B0 ;  /* 0x0000000000007941 */ /* 0x000fea0003800200 */
.L_x_681:
        /* <DEDUP_REMOVED lines=11> */
.L_x_683:
        /* <DEDUP_REMOVED lines=14> */
.L_x_685:
[----:B------:R-:W-:Y:S05]  /*1b510*/  BSYNC.RECONVERGENT B0 ;  /* 0x0000000000007941 */ /* 0x000fea0003800200 */
.L_x_684:
        /* <DEDUP_REMOVED lines=11> */
.L_x_686:
        /* <DEDUP_REMOVED lines=14> */
.L_x_688:
[----:B------:R-:W-:Y:S05]  /*1b6b0*/  BSYNC.RECONVERGENT B0 ;  /* 0x0000000000007941 */ /* 0x000fea0003800200 */
.L_x_687:
        /* <DEDUP_REMOVED lines=11> */
.L_x_689:
        /* <DEDUP_REMOVED lines=14> */
.L_x_691:
[----:B------:R-:W-:Y:S05]  /*1b850*/  BSYNC.RECONVERGENT B0 ;  /* 0x0000000000007941 */ /* 0x000fea0003800200 */
.L_x_690:
        /* <DEDUP_REMOVED lines=11> */
.L_x_692:
        /* <DEDUP_REMOVED lines=14> */
.L_x_694:
[----:B------:R-:W-:Y:S05]  /*1b9f0*/  BSYNC.RECONVERGENT B0 ;  /* 0x0000000000007941 */ /* 0x000fea0003800200 */
.L_x_693:
        /* <DEDUP_REMOVED lines=11> */
.L_x_695:
        /* <DEDUP_REMOVED lines=14> */
.L_x_697:
[----:B------:R-:W-:Y:S05]  /*1bb90*/  BSYNC.RECONVERGENT B0 ;  /* 0x0000000000007941 */ /* 0x000fea0003800200 */
.L_x_696:
[----:B------:R-:W-:Y:S02]  /*1bba0*/  VIADD R65, R65, 0x7 ;  /* 0x0000000741417836 */ /* 0x000fe40000000000 */
[----:B------:R-:W-:Y:S01]  /*1bbb0*/  IMAD.IADD R2, R2, 0x1, R52 ;  /* 0x0000000102027824 */ /* 0x000fe200078e0234 */
[----:B------:R-:W-:Y:S06]  /*1bbc0*/  @P0 BRA `(.L_x_698) ;  /* 0x0000000000340947 */ /* 0x000fec0003800000 */
[----:B0-----:R-:W0:Y:S01]  /*1bbd0*/  LDC.64 R4, c[0x0][0x390] ;  /* 0x0000e400ff047b82 */ /* 0x001e220000000a00 */
[----:B------:R-:W-:-:S04]  /*1bbe0*/  IMAD.IADD R7, R67, 0x1, R2 ;  /* 0x0000000143077824 */ /* 0x000fc800078e0202 */
[----:B0-----:R-:W-:-:S05]  /*1bbf0*/  IMAD.WIDE R4, R7, 0x8, R4 ;  /* 0x0000000807047825 */ /* 0x001fca00078e0204 */
[----:B------:R-:W5:Y:S01]  /*1bc00*/  LDG.E.64 R6, desc[UR8][R4.64] ;  /* 0x0000000804067981 */ /* 0x000f62000c1e1b00 */
[----:B----4-:R-:W-:Y:S01]  /*1bc10*/  MOV R13, R163 ;  /* 0x000000a3000d7202 */ /* 0x010fe20000000f00 */
        /* <DEDUP_REMOVED lines=8> */
.L_x_698:
        /* <DEDUP_REMOVED lines=17> */
.L_x_700:
[----:B------:R-:W-:Y:S05]  /*1bdb0*/  BSYNC.RECONVERGENT B0 ;  /* 0x0000000000007941 */ /* 0x000fea0003800200 */
.L_x_699:
[----:B------:R-:W-:-:S04]  /*1bdc0*/  IADD3 R67, P1, PT, R67, R2, RZ ;  /* 0x0000000243437210 */ /* 0x000fc80007f3e0ff */
[----:B------:R-:W-:Y:S02]  /*1bdd0*/  LEA.HI.X.SX32 R0, R2, R0, 0x1, P1 ;  /* 0x0000000002007211 */ /* 0x000fe400008f0eff */
[----:B0-----:R-:W-:-:S04]  /*1bde0*/  LEA R4, P1, R67, UR4, 0x3 ;  /* 0x0000000443047c11 */ /* 0x001fc8000f8218ff */
        /* <DEDUP_REMOVED lines=12> */
.L_x_701:
[----:B------:R-:W0:Y:S01]  /*1beb0*/  LDCU UR4, c[0x0][0x39c] ;  /* 0x00007380ff0477ac */ /* 0x000e220008000800 */
[----:B------:R-:W-:Y:S01]  /*1bec0*/  BSSY.RECONVERGENT B0, `(.L_x_702) ;  /* 0x000000d000007945 */ /* 0x000fe20003800200 */
[----:B0-----:R-:W-:-:S04]  /*1bed0*/  ISETP.GE.AND P1, PT, R65, UR4, PT ;  /* 0x0000000441007c0c */ /* 0x001fc8000bf26270 */
[----:B------:R-:W-:-:S13]  /*1bee0*/  ISETP.GE.OR P1, PT, R27, R52, P1 ;  /* 0x000000341b00720c */ /* 0x000fda0000f26670 */
[----:B------:R-:W-:Y:S05]  /*1bef0*/  @P1 BRA `(.L_x_703) ;  /* 0x0000000000241947 */ /* 0x000fea0003800000 */
[----:B------:R-:W5:Y:S01]  /*1bf00*/  LDG.E.64 R6, desc[UR8][R4.64+0x8] ;  /* 0x0000080804067981 */ /* 0x000f62000c1e1b00 */
        /* <DEDUP_REMOVED lines=8> */
.L_x_703:
[----:B------:R-:W-:Y:S05]  /*1bf90*/  BSYNC.RECONVERGENT B0 ;  /* 0x0000000000007941 */ /* 0x000fea0003800200 */
.L_x_702:
        /* <DEDUP_REMOVED lines=11> */
.L_x_704:
        /* <DEDUP_REMOVED lines=14> */
.L_x_706:
[----:B------:R-:W-:Y:S05]  /*1c130*/  BSYNC.RECONVERGENT B0 ;  /* 0x0000000000007941 */ /* 0x000fea0003800200 */
.L_x_705:
[----:B------:R-:W-:Y:S05]  /*1c140*/  @P0 BRA `(.L_x_707) ;  /* 0x0000000000280947 */ /* 0x000fea0003800000 */
[----:B0-----:R-:W5:Y:S01]  /*1c150*/  LDG.E.64 R6, desc[UR8][R4.64+0x18] ;  /* 0x0000180804067981 */ /* 0x001f62000c1e1b00 */
[----:B------:R-:W-:Y:S01]  /*1c160*/  IMAD.MOV.U32 R9, RZ, RZ, R109 ;  /* 0x000000ffff097224 */ /* 0x000fe200078e006d */
[----:B-----5:R-:W-:Y:S01]  /*1c170*/  DSETP.MIN.AND P1, P2, R6, R108, PT ;  /* 0x0000006c0600722a */ /* 0x020fe20003a20000 */
[----:B------:R-:W-:-:S05]  /*1c180*/  MOV R0, R7 ;  /* 0x0000000700007202 */ /* 0x000fca0000000f00 */
[----:B----4-:R-:W-:Y:S02]  /*1c190*/  FSEL R13, R0, R9, P1 ;  /* 0x00000009000d7208 */ /* 0x010fe40000800000 */
[----:B------:R-:W-:-:S06]  /*1c1a0*/  SEL R6, R6, R108, P1 ;  /* 0x0000006c06067207 */ /* 0x000fcc0000800000 */
[----:B------:R-:W-:-:S05]  /*1c1b0*/  @P2 LOP3.LUT R13, R9, 0x80000, RZ, 0xfc, !PT ;  /* 0x00080000090d2812 */ /* 0x000fca00078efcff */
[----:B------:R-:W-:-:S05]  /*1c1c0*/  IMAD.MOV.U32 R7, RZ, RZ, R13 ;  /* 0x000000ffff077224 */ /* 0x000fca00078e000d */
[----:B------:R0:W-:Y:S01]  /*1c1d0*/  STG.E.64 desc[UR8][R4.64+0x18], R6 ;  /* 0x0000180604007986 */ /* 0x0001e2000c101b08 */
[----:B------:R-:W-:Y:S05]  /*1c1e0*/  BRA `(.L_x_708) ;  /* 0x00000000003c7947 */ /* 0x000fea0003800000 */
.L_x_707:
        /* <DEDUP_REMOVED lines=8> */
[----:B------:R-:W-:-:S05]  /*1c270*/  IMAD.MOV.U32 R9, RZ, RZ, R7 ;  /* 0x000000ffff097224 */ /* 0x000fca00078e0007 */
[----:B----4-:R-:W-:Y:S02]  /*1c280*/  FSEL R13, R0, R9, P1 ;  /* 0x00000009000d7208 */ /* 0x010fe40000800000 */
[----:B------:R-:W-:-:S06]  /*1c290*/  SEL R6, R108, R6, P1 ;  /* 0x000000066c067207 */ /* 0x000fcc0000800000 */
[----:B------:R-:W-:-:S05]  /*1c2a0*/  @P2 LOP3.LUT R13, R9, 0x80000, RZ, 0xfc, !PT ;  /* 0x00080000090d2812 */ /* 0x000fca00078efcff */
[----:B------:R-:W-:-:S05]  /*1c2b0*/  IMAD.MOV.U32 R7, RZ, RZ, R13 ;  /* 0x000000ffff077224 */ /* 0x000fca00078e000d */
[----:B------:R0:W-:Y:S02]  /*1c2c0*/  STG.E.64 desc[UR8][R4.64+0x18], R6 ;  /* 0x0000180604007986 */ /* 0x0001e4000c101b08 */
.L_x_709:
[----:B------:R-:W-:Y:S05]  /*1c2d0*/  BSYNC.RECONVERGENT B0 ;  /* 0x0000000000007941 */ /* 0x000fea0003800200 */
.L_x_708:
[----:B------:R-:W-:Y:S05]  /*1c2e0*/  @P0 BRA `(.L_x_710) ;  /* 0x0000000000280947 */ /* 0x000fea0003800000 */
[----:B0-----:R-:W5:Y:S01]  /*1c2f0*/  LDG.E.64 R6, desc[UR8][R4.64+0x20] ;  /* 0x0000200804067981 */ /* 0x001f62000c1e1b00 */
[----:B------:R-:W-:Y:S01]  /*1c300*/  IMAD.MOV.U32 R9, RZ, RZ, R43 ;  /* 0x000000ffff097224 */ /* 0x000fe200078e002b */
        /* <DEDUP_REMOVED lines=8> */
.L_x_710:
        /* <DEDUP_REMOVED lines=9> */
[----:B------:R-:W-:Y:S02]  /*1c420*/  FSEL R11, R0, R9, P1 ;  /* 0x00000009000b7208 */ /* 0x000fe40000800000 */
[----:B------:R-:W-:-:S06]  /*1c430*/  SEL R6, R42, R6, P1 ;  /* 0x000000062a067207 */ /* 0x000fcc0000800000 */
[----:B------:R-:W-:-:S04]  /*1c440*/  @P2 LOP3.LUT R11, R9, 0x80000, RZ, 0xfc, !PT ;  /* 0x00080000090b2812 */ /* 0x000fc800078efcff */
[----:B------:R-:W-:-:S05]  /*1c450*/  MOV R7, R11 ;  /* 0x0000000b00077202 */ /* 0x000fca0000000f00 */
[----:B------:R0:W-:Y:S02]  /*1c460*/  STG.E.64 desc[UR8][R4.64+0x20], R6 ;  /* 0x0000200604007986 */ /* 0x0001e4000c101b08 */
.L_x_712:
[----:B------:R-:W-:Y:S05]  /*1c470*/  BSYNC.RECONVERGENT B0 ;  /* 0x0000000000007941 */ /* 0x000fea0003800200 */
.L_x_711:
        /* <DEDUP_REMOVED lines=11> */
.L_x_713:
        /* <DEDUP_REMOVED lines=13> */
[----:B------:R0:W-:Y:S02]  /*1c600*/  STG.E.64 desc[UR8][R4.64+0x28], R6 ;  /* 0x0000280604007986 */ /* 0x0001e4000c101b08 */
.L_x_715:
[----:B------:R-:W-:Y:S05]  /*1c610*/  BSYNC.RECONVERGENT B0 ;  /* 0x0000000000007941 */ /* 0x000fea0003800200 */
.L_x_714:
        /* <DEDUP_REMOVED lines=11> */
.L_x_716:
        /* <DEDUP_REMOVED lines=8> */
[----:B------:R-:W-:-:S05]  /*1c750*/  IMAD.MOV.U32 R9, RZ, RZ, R7 ;  /* 0x000000ffff097224 */ /* 0x000fca00078e0007 */
[----:B------:R-:W-:Y:S02]  /*1c760*/  FSEL R11, R0, R9, P1 ;  /* 0x00000009000b7208 */ /* 0x000fe40000800000 */
[----:B------:R-:W-:-:S06]  /*1c770*/  SEL R6, R130, R6, P1 ;  /* 0x0000000682067207 */ /* 0x000fcc0000800000 */
[----:B------:R-:W-:-:S05]  /*1c780*/  @P2 LOP3.LUT R11, R9, 0x80000, RZ, 0xfc, !PT ;  /* 0x00080000090b2812 */ /* 0x000fca00078efcff */
[----:B------:R-:W-:-:S05]  /*1c790*/  IMAD.MOV.U32 R7, RZ, RZ, R11 ;  /* 0x000000ffff077224 */ /* 0x000fca00078e000b */
[----:B------:R0:W-:Y:S02]  /*1c7a0*/  STG.E.64 desc[UR8][R4.64+0x30], R6 ;  /* 0x0000300604007986 */ /* 0x0001e4000c101b08 */
.L_x_718:
[----:B------:R-:W-:Y:S05]  /*1c7b0*/  BSYNC.RECONVERGENT B0 ;  /* 0x0000000000007941 */ /* 0x000fea0003800200 */
.L_x_717:
[----:B------:R-:W-:Y:S05]  /*1c7c0*/  @P0 BRA `(.L_x_719) ;  /* 0x0000000000280947 */ /* 0x000fea0003800000 */
[----:B------:R-:W5:Y:S01]  /*1c7d0*/  LDG.E.64 R2, desc[UR8][R4.64+0x38] ;  /* 0x0000380804027981 */ /* 0x000f62000c1e1b00 */
[----:B0-----:R-:W-:Y:S01]  /*1c7e0*/  IMAD.MOV.U32 R7, RZ, RZ, R153 ;  /* 0x000000ffff077224 */ /* 0x001fe200078e0099 */
[----:B-----5:R-:W-:Y:S01]  /*1c7f0*/  DSETP.MIN.AND P0, P1, R2, R152, PT ;  /* 0x000000980200722a */ /* 0x020fe20003900000 */
[----:B------:R-:W-:-:S05]  /*1c800*/  IMAD.MOV.U32 R0, RZ, RZ, R3 ;  /* 0x000000ffff007224 */ /* 0x000fca00078e0003 */
[----:B------:R-:W-:Y:S02]  /*1c810*/  FSEL R9, R0, R7, P0 ;  /* 0x0000000700097208 */ /* 0x000fe40000000000 */
[----:B------:R-:W-:-:S06]  /*1c820*/  SEL R2, R2, R152, P0 ;  /* 0x0000009802027207 */ /* 0x000fcc0000000000 */
[----:B------:R-:W-:-:S05]  /*1c830*/  @P1 LOP3.LUT R9, R7, 0x80000, RZ, 0xfc, !PT ;  /* 0x0008000007091812 */ /* 0x000fca00078efcff */
[----:B------:R-:W-:-:S05]  /*1c840*/  IMAD.MOV.U32 R3, RZ, RZ, R9 ;  /* 0x000000ffff037224 */ /* 0x000fca00078e0009 */
[----:B------:R-:W-:Y:S01]  /*1c850*/  STG.E.64 desc[UR8][R4.64+0x38], R2 ;  /* 0x0000380204007986 */ /* 0x000fe2000c101b08 */
[----:B------:R-:W-:Y:S05]  /*1c860*/  EXIT ;  /* 0x000000000000794d */ /* 0x000fea0003800000 */
.L_x_719:
[----:B------:R-:W5:Y:S02]  /*1c870*/  LDCU UR4, c[0x0][0x39c] ;  /* 0x00007380ff0477ac */ /* 0x000f640008000800 */
[----:B-----5:R-:W-:-:S04]  /*1c880*/  ISETP.GE.AND P0, PT, R65, UR4, PT ;  /* 0x0000000441007c0c */ /* 0x020fc8000bf06270 */
[----:B------:R-:W-:-:S13]  /*1c890*/  ISETP.GE.OR P0, PT, R3, R52, P0 ;  /* 0x000000340300720c */ /* 0x000fda0000706670 */
[----:B------:R-:W-:Y:S05]  /*1c8a0*/  @P0 EXIT ;  /* 0x000000000000094d */ /* 0x000fea0003800000 */
[----:B------:R-:W5:Y:S01]  /*1c8b0*/  LDG.E.64 R2, desc[UR8][R4.64+0x38] ;  /* 0x0000380804027981 */ /* 0x000f62000c1e1b00 */
[----:B------:R-:W-:Y:S01]  /*1c8c0*/  IMAD.MOV.U32 R0, RZ, RZ, R153 ;  /* 0x000000ffff007224 */ /* 0x000fe200078e0099 */
[----:B-----5:R-:W-:Y:S01]  /*1c8d0*/  DSETP.MIN.AND P0, P1, R152, R2, PT ;  /* 0x000000029800722a */ /* 0x020fe20003900000 */
[----:B0-----:R-:W-:-:S05]  /*1c8e0*/  IMAD.MOV.U32 R7, RZ, RZ, R3 ;  /* 0x000000ffff077224 */ /* 0x001fca00078e0003 */
[----:B------:R-:W-:Y:S02]  /*1c8f0*/  FSEL R9, R0, R7, P0 ;  /* 0x0000000700097208 */ /* 0x000fe40000000000 */
[----:B------:R-:W-:-:S06]  /*1c900*/  SEL R2, R152, R2, P0 ;  /* 0x0000000298027207 */ /* 0x000fcc0000000000 */
[----:B------:R-:W-:-:S05]  /*1c910*/  @P1 LOP3.LUT R9, R7, 0x80000, RZ, 0xfc, !PT ;  /* 0x0008000007091812 */ /* 0x000fca00078efcff */
[----:B------:R-:W-:-:S05]  /*1c920*/  IMAD.MOV.U32 R3, RZ, RZ, R9 ;  /* 0x000000ffff037224 */ /* 0x000fca00078e0009 */
[----:B------:R-:W-:Y:S01]  /*1c930*/  STG.E.64 desc[UR8][R4.64+0x38], R2 ;  /* 0x0000380204007986 */ /* 0x000fe2000c101b08 */
[----:B------:R-:W-:Y:S05]  /*1c940*/  EXIT ;  /* 0x000000000000794d */ /* 0x000fea0003800000 */
.L_x_720:
        /* <DEDUP_REMOVED lines=11> */
.L_x_942:


//--------------------- .text._Z18FP32_minadd_kernelILi128ELi8ELi128ELi8ELi8ELb0EEvPfS0_S0_iii --------------------------
	.section	.text._Z18FP32_minadd_kernelILi128ELi8ELi128ELi8ELi8ELb0EEvPfS0_S0_iii,"ax",@progbits
	.align	128
        .global         _Z18FP32_minadd_kernelILi128ELi8ELi128ELi8ELi8ELb0EEvPfS0_S0_iii
        .type           _Z18FP32_minadd_kernelILi128ELi8ELi128ELi8ELi8ELb0EEvPfS0_S0_iii,@function
        .size           _Z18FP32_minadd_kernelILi128ELi8ELi128ELi8ELi8ELb0EEvPfS0_S0_iii,(.L_x_943 - _Z18FP32_minadd_kernelILi128ELi8ELi128ELi8ELi8ELb0EEvPfS0_S0_iii)
        .other          _Z18FP32_minadd_kernelILi128ELi8ELi128ELi8ELi8ELb0EEvPfS0_S0_iii,@"STO_CUDA_ENTRY STV_DEFAULT"
_Z18FP32_minadd_kernelILi128ELi8ELi128ELi8ELi8ELb0EEvPfS0_S0_iii:
.text._Z18FP32_minadd_kernelILi128ELi8ELi128ELi8ELi8ELb0EEvPfS0_S0_iii:
        /* <DEDUP_REMOVED lines=25> */
[----:B0-----:R-:W-:Y:S02]  /*0190*/  ISETP.GE.AND P0, PT, R16, 0x1, PT ;  /* 0x000000011000780c */ /* 0x001fe40003f06270 */
        /* <DEDUP_REMOVED lines=11> */
[----:B------:R-:W-:Y:S01]  /*0250*/  CS2R R90, SRZ ;  /* 0x00000000005a7805 */ /* 0x000fe2000001ff00 */
[----:B------:R-:W-:Y:S01]  /*0260*/  IMAD.MOV.U32 R57, RZ, RZ, RZ ;  /* 0x000000ffff397224 */ /* 0x000fe200078e00ff */
        /* <DEDUP_REMOVED lines=14> */
[----:B0-----:R-:W-:-:S02]  /*0350*/  IMAD.SHL.U32 R5, R6, 0x80, RZ ;  /* 0x0000008006057824 */ /* 0x001fc400078e00ff */
[----:B---3--:R-:W-:-:S03]  /*0360*/  VIADD R3, R3, 0xffffffff ;  /* 0xffffffff03037836 */ /* 0x008fc60000000000 */
[----:B------:R-:W-:Y:S02]  /*0370*/  LEA.HI R2, R0, R5, RZ, 0x1d ;  /* 0x0000000500027211 */ /* 0x000fe400078fe8ff */
[----:B------:R-:W-:Y:S01]  /*0380*/  ISETP.NE.AND P0, PT, R6, R3, PT ;  /* 0x000000030600720c */ /* 0x000fe20003f05270 */
[----:B-1----:R-:W-:Y:S02]  /*0390*/  VIADD R3, R4, 0xffffffff ;  /* 0xffffffff04037836 */ /* 0x002fe40000000000 */
[----:B------:R-:W-:-:S03]  /*03a0*/  IMAD R13, R2, R16, R7 ;  /* 0x00000010020d7224 */ /* 0x000fc600078e0207 */
[----:B-----5:R-:W-:Y:S01]  /*03b0*/  ISETP.EQ.OR P0, PT, R3, UR4, !P0 ;  /* 0x0000000403007c0c */ /* 0x020fe2000c702670 */
[----:B------:R-:W-:Y:S01]  /*03c0*/  USHF.L.U32 UR4, UR4, 0x7, URZ ;  /* 0x0000000704047899 */ /* 0x000fe200080006ff */
[----:B------:R-:W-:Y:S01]  /*03d0*/  SHF.R.U32.HI R3, RZ, 0x7, R0 ;  /* 0x00000007ff037819 */ /* 0x000fe20000011600 */
[----:B------:R-:W-:Y:S01]  /*03e0*/  IMAD R12, R16, 0x20, R13 ;  /* 0x00000020100c7824 */ /* 0x000fe200078e020d */
[----:B------:R-:W-:-:S03]  /*03f0*/  LOP3.LUT R0, R0, 0x7f, RZ, 0xc0, !PT ;  /* 0x0000007f00007812 */ /* 0x000fc600078ec0ff */
[C---:B------:R-:W-:Y:S02]  /*0400*/  VIADD R5, R3.reuse, 0x6 ;  /* 0x0000000603057836 */ /* 0x040fe40000000000 */
[CC--:B--2---:R-:W-:Y:S02]  /*0410*/  IMAD R11, R3.reuse, R9.reuse, UR4 ;  /* 0x00000004030b7e24 */ /* 0x0c4fe4000f8e0209 */
[----:B------:R-:W-:Y:S02]  /*0420*/  VIADD R4, R3, 0x2 ;  /* 0x0000000203047836 */ /* 0x000fe40000000000 */
[----:B------:R-:W-:Y:S02]  /*0430*/  IMAD R5, R5, R9, UR4 ;  /* 0x0000000405057e24 */ /* 0x000fe4000f8e0209 */
[----:B------:R-:W-:Y:S02]  /*0440*/  VIADD R8, R3, 0x4 ;  /* 0x0000000403087836 */ /* 0x000fe40000000000 */
[----:B------:R-:W-:-:S02]  /*0450*/  IMAD.IADD R10, R0, 0x1, R11 ;  /* 0x00000001000a7824 */ /* 0x000fc400078e020b */
[-C--:B------:R-:W-:Y:S02]  /*0460*/  IMAD R3, R4, R9.reuse, UR4 ;  /* 0x0000000404037e24 */ /* 0x080fe4000f8e0209 */
[----:B------:R-:W-:Y:S02]  /*0470*/  IMAD.IADD R11, R0, 0x1, R5 ;  /* 0x00000001000b7824 */ /* 0x000fe400078e0205 */
[----:B------:R-:W-:Y:S01]  /*0480*/  IMAD R9, R8, R9, UR4 ;  /* 0x0000000408097e24 */ /* 0x000fe2000f8e0209 */
[----:B------:R-:W-:Y:S01]  /*0490*/  UMOV UR4, 0x4 ;  /* 0x0000000400047882 */ /* 0x000fe20000000000 */
[----:B------:R-:W-:Y:S02]  /*04a0*/  IMAD R5, R16, 0x40, R13 ;  /* 0x0000004010057824 */ /* 0x000fe400078e020d */
[C---:B------:R-:W-:Y:S02]  /*04b0*/  IMAD.IADD R3, R0.reuse, 0x1, R3 ;  /* 0x0000000100037824 */ /* 0x040fe400078e0203 */
[----:B------:R-:W-:-:S02]  /*04c0*/  IMAD.IADD R9, R0, 0x1, R9 ;  /* 0x0000000100097824 */ /* 0x000fc400078e0209 */
[----:B----4-:R-:W-:-:S07]  /*04d0*/  IMAD R6, R16, 0x20, R5 ;  /* 0x0000002010067824 */ /* 0x010fce00078e0205 */
.L_x_749:
[----:B------:R-:W0:Y:S02]  /*04e0*/  @!P0 LDC.64 R16, c[0x0][0x380] ;  /* 0x0000e000ff108b82 */ /* 0x000e240000000a00 */
[----:B0-----:R-:W-:-:S05]  /*04f0*/  @!P0 IMAD.WIDE R16, R3, 0x4, R16 ;  /* 0x0000000403108825 */ /* 0x001fca00078e0210 */
[----:B------:R0:W2:Y:S02]  /*0500*/  @!P0 LDG.E.CONSTANT R21, desc[UR8][R16.64] ;  /* 0x0000000810158981 */ /* 0x0000a4000c1e9900 */
[----:B0-----:R-:W0:Y:S02]  /*0510*/  @!P0 LDC.64 R16, c[0x0][0x380] ;  /* 0x0000e000ff108b82 */ /* 0x001e240000000a00 */
[----:B0-----:R-:W-:-:S05]  /*0520*/  @!P0 IMAD.WIDE R16, R10, 0x4, R16 ;  /* 0x000000040a108825 */ /* 0x001fca00078e0210 */
        /* <DEDUP_REMOVED lines=12> */
[----:B------:R-:W0:Y:S01]  /*05f0*/  S2R R17, SR_TID.X ;  /* 0x0000000000117919 */ /* 0x000e220000002100 */
[----:B-----5:R-:W1:Y:S01]  /*0600*/  S2R R19, SR_CTAID.X ;  /* 0x0000000000137919 */ /* 0x020e620000002500 */
        /* <DEDUP_REMOVED lines=9> */
[----:B0-----:R-:W-:-:S05]  /*06a0*/  IMAD.WIDE R16, R10, 0x4, R16 ;  /* 0x000000040a107825 */ /* 0x001fca00078e0210 */
[----:B------:R0:W5:Y:S02]  /*06b0*/  LDG.E.CONSTANT R19, desc[UR8][R16.64] ;  /* 0x0000000810137981 */ /* 0x000164000c1e9900 */
.L_x_723:
[----:B------:R-:W-:Y:S05]  /*06c0*/  BSYNC.RECONVERGENT B0 ;  /* 0x0000000000007941 */ /* 0x000fea0003800200 */
.L_x_722:
[----:B-----5:R1:W-:Y:S01]  /*06d0*/  STS [R18], R19 ;  /* 0x0000001312007388 */ /* 0x0203e20000000800 */
        /* <DEDUP_REMOVED lines=13> */
.L_x_726:
[----:B------:R-:W-:Y:S05]  /*07b0*/  BSYNC.RECONVERGENT B0 ;  /* 0x0000000000007941 */ /* 0x000fea0003800200 */
.L_x_725:
[----:B-----5:R2:W-:Y:S02]  /*07c0*/  STS [R18+0x400], R17 ;  /* 0x0004001112007388 */ /* 0x0205e40000000800 */
.L_x_724:
[----:B------:R-:W-:Y:S05]  /*07d0*/  @P0 BRA `(.L_x_727) ;  /* 0x0000000000140947 */ /* 0x000fea0003800000 */
[----:B0-2---:R-:W0:Y:S02]  /*07e0*/  LDC.64 R16, c[0x0][0x380] ;  /* 0x0000e000ff107b82 */ /* 0x005e240000000a00 */
[----:B0-----:R-:W-:-:S06]  /*07f0*/  IMAD.WIDE R16, R9, 0x4, R16 ;  /* 0x0000000409107825 */ /* 0x001fcc00078e0210 */
[----:B------:R-:W2:Y:S04]  /*0800*/  LDG.E.CONSTANT R17, desc[UR8][R16.64] ;  /* 0x0000000810117981 */ /* 0x000ea8000c1e9900 */
[----:B--2---:R0:W-:Y:S01]  /*0810*/  STS [R18+0x800], R17 ;  /* 0x0008001112007388 */ /* 0x0041e20000000800 */
[----:B------:R-:W-:Y:S05]  /*0820*/  BRA `(.L_x_728) ;  /* 0x0000000000347947 */ /* 0x000fea0003800000 */
.L_x_727:
[----:B0-2---:R-:W0:Y:S01]  /*0830*/  S2R R17, SR_CTAID.X ;  /* 0x0000000000117919 */ /* 0x005e220000002500 */
[----:B------:R-:W-:Y:S01]  /*0840*/  LOP3.LUT R16, R4, 0x7f, RZ, 0xc0, !PT ;  /* 0x0000007f04107812 */ /* 0x000fe200078ec0ff */
[----:B------:R-:W-:Y:S01]  /*0850*/  BSSY.RECONVERGENT B0, `(.L_x_729) ;  /* 0x0000009000007945 */ /* 0x000fe20003800200 */
[----:B------:R-:W-:-:S03]  /*0860*/  ISETP.GE.AND P1, PT, R8, UR13, PT ;  /* 0x0000000d08007c0c */ /* 0x000fc6000bf26270 */
[----:B0-----:R-:W-:Y:S02]  /*0870*/  IMAD R16, R17, 0x80, R16 ;  /* 0x0000008011107824 */ /* 0x001fe400078e0210 */
[----:B------:R-:W-:-:S03]  /*0880*/  IMAD.MOV.U32 R17, RZ, RZ, 0x7f800000 ;  /* 0x7f800000ff117424 */ /* 0x000fc600078e00ff */
[----:B------:R-:W-:-:S13]  /*0890*/  ISETP.GE.OR P1, PT, R16, UR12, P1 ;  /* 0x0000000c10007c0c */ /* 0x000fda0008f26670 */
[----:B------:R-:W-:Y:S05]  /*08a0*/  @P1 BRA `(.L_x_730) ;  /* 0x00000000000c1947 */ /* 0x000fea0003800000 */
[----:B------:R-:W0:Y:S02]  /*08b0*/  LDC.64 R16, c[0x0][0x380] ;  /* 0x0000e000ff107b82 */ /* 0x000e240000000a00 */
[----:B0-----:R-:W-:-:S06]  /*08c0*/  IMAD.WIDE R16, R9, 0x4, R16 ;  /* 0x0000000409107825 */ /* 0x001fcc00078e0210 */
[----:B------:R0:W5:Y:S02]  /*08d0*/  LDG.E.CONSTANT R17, desc[UR8][R16.64] ;  /* 0x0000000810117981 */ /* 0x000164000c1e9900 */
.L_x_730:
[----:B------:R-:W-:Y:S05]  /*08e0*/  BSYNC.RECONVERGENT B0 ;  /* 0x0000000000007941 */ /* 0x000fea0003800200 */
.L_x_729:
[----:B-----5:R2:W-:Y:S02]  /*08f0*/  STS [R18+0x800], R17 ;  /* 0x0008001112007388 */ /* 0x0205e40000000800 */
.L_x_728:
[----:B------:R-:W-:Y:S05]  /*0900*/  @P0 BRA `(.L_x_731) ;  /* 0x0000000000140947 */ /* 0x000fea0003800000 */
[----:B0-2---:R-:W0:Y:S02]  /*0910*/  LDC.64 R16, c[0x0][0x380] ;  /* 0x0000e000ff107b82 */ /* 0x005e240000000a00 */
[----:B0-----:R-:W-:-:S06]  /*0920*/  IMAD.WIDE R16, R11, 0x4, R16 ;  /* 0x000000040b107825 */ /* 0x001fcc00078e0210 */
[----:B------:R-:W2:Y:S04]  /*0930*/  LDG.E.CONSTANT R17, desc[UR8][R16.64] ;  /* 0x0000000810117981 */ /* 0x000ea8000c1e9900 */
[----:B--2---:R0:W-:Y:S01]  /*0940*/  STS [R18+0xc00], R17 ;  /* 0x000c001112007388 */ /* 0x0041e20000000800 */
[----:B------:R-:W-:Y:S05]  /*0950*/  BRA `(.L_x_732) ;  /* 0x0000000000387947 */ /* 0x000fea0003800000 */
.L_x_731:
[----:B0-2---:R-:W0:Y:S01]  /*0960*/  S2R R17, SR_CTAID.X ;  /* 0x0000000000117919 */ /* 0x005e220000002500 */
        /* <DEDUP_REMOVED lines=11> */
.L_x_734:
[----:B------:R-:W-:Y:S05]  /*0a20*/  BSYNC.RECONVERGENT B0 ;  /* 0x0000000000007941 */ /* 0x000fea0003800200 */
.L_x_733:
[----:B-----5:R2:W-:Y:S02]  /*0a30*/  STS [R18+0xc00], R17 ;  /* 0x000c001112007388 */ /* 0x0205e40000000800 */
.L_x_732:
[----:B------:R-:W-:Y:S04]  /*0a40*/  BSSY.RECONVERGENT B0, `(.L_x_735) ;  /* 0x0000010000007945 */ /* 0x000fe80003800200 */
[----:B------:R-:W-:Y:S05]  /*0a50*/  @!P0 BRA `(.L_x_736) ;  /* 0x00000000002c8947 */ /* 0x000fea0003800000 */
[----:B------:R-:W3:Y:S01]  /*0a60*/  S2UR UR7, SR_CTAID.Y ;  /* 0x00000000000779c3 */ /* 0x000ee20000002600 */
[----:B012---:R-:W-:Y:S01]  /*0a70*/  IMAD.MOV.U32 R18, RZ, RZ, 0x7f800000 ;  /* 0x7f800000ff127424 */ /* 0x007fe200078e00ff */
[----:B---3--:R-:W-:-:S06]  /*0a80*/  USHF.L.U32 UR7, UR7, 0x7, URZ ;  /* 0x0000000707077899 */ /* 0x008fcc00080006ff */
[----:B------:R-:W-:-:S04]  /*0a90*/  LEA.HI R16, R4, UR7, RZ, 0x1d ;  /* 0x0000000704107c11 */ /* 0x000fc8000f8fe8ff */
[----:B------:R-:W-:-:S04]  /*0aa0*/  ISETP.GE.AND P1, PT, R16, UR11, PT ;  /* 0x0000000b10007c0c */ /* 0x000fc8000bf26270 */
[----:B------:R-:W-:-:S13]  /*0ab0*/  ISETP.GE.OR P1, PT, R7, UR13, P1 ;  /* 0x0000000d07007c0c */ /* 0x000fda0008f26670 */
[----:B------:R-:W-:Y:S05]  /*0ac0*/  @P1 BRA `(.L_x_737) ;  /* 0x00000000001c1947 */ /* 0x000fea0003800000 */
[----:B------:R-:W0:Y:S02]  /*0ad0*/  LDC.64 R16, c[0x0][0x388] ;  /* 0x0000e200ff107b82 */ /* 0x000e240000000a00 */
[----:B0-----:R-:W-:-:S05]  /*0ae0*/  IMAD.WIDE.U32 R16, R13, 0x4, R16 ;  /* 0x000000040d107825 */ /* 0x001fca00078e0010 */
[----:B------:R1:W5:Y:S01]  /*0af0*/  LDG.E.CONSTANT R18, desc[UR8][R16.64] ;  /* 0x0000000810127981 */ /* 0x000362000c1e9900 */
[----:B------:R-:W-:Y:S05]  /*0b00*/  BRA `(.L_x_737) ;  /* 0x00000000000c7947 */ /* 0x000fea0003800000 */
.L_x_736:
[----:B0-2---:R-:W0:Y:S02]  /*0b10*/  LDC.64 R16, c[0x0][0x388] ;  /* 0x0000e200ff107b82 */ /* 0x005e240000000a00 */
[----:B0-----:R-:W-:-:S05]  /*0b20*/  IMAD.WIDE.U32 R16, R13, 0x4, R16 ;  /* 0x000000040d107825 */ /* 0x001fca00078e0010 */
[----:B-1----:R0:W5:Y:S02]  /*0b30*/  LDG.E.CONSTANT R18, desc[UR8][R16.64] ;  /* 0x0000000810127981 */ /* 0x002164000c1e9900 */
.L_x_737:
[----:B------:R-:W-:Y:S05]  /*0b40*/  BSYNC.RECONVERGENT B0 ;  /* 0x0000000000007941 */ /* 0x000fea0003800200 */
.L_x_735:
        /* <DEDUP_REMOVED lines=13> */
[----:B-1----:R-:W-:-:S06]  /*0c20*/  USHF.L.U32 UR6, UR6, 0x7, URZ ;  /* 0x0000000706067899 */ /* 0x002fcc00080006ff */
[----:B0-----:R-:W-:-:S05]  /*0c30*/  LEA.HI R16, R4, UR6, RZ, 0x1d ;  /* 0x0000000604107c11 */ /* 0x001fca000f8fe8ff */
[----:B------:R-:W-:-:S05]  /*0c40*/  VIADD R16, R16, 0x20 ;  /* 0x0000002010107836 */ /* 0x000fca0000000000 */
[----:B------:R-:W-:Y:S01]  /*0c50*/  ISETP.GE.AND P1, PT, R16, UR11, PT ;  /* 0x0000000b10007c0c */ /* 0x000fe2000bf26270 */
[----:B------:R-:W-:-:S03]  /*0c60*/  IMAD.MOV.U32 R16, RZ, RZ, 0x7f800000 ;  /* 0x7f800000ff107424 */ /* 0x000fc600078e00ff */
[----:B------:R-:W-:-:S13]  /*0c70*/  ISETP.GE.OR P1, PT, R7, UR13, P1 ;  /* 0x0000000d07007c0c */ /* 0x000fda0008f26670 */
[----:B------:R-:W-:Y:S05]  /*0c80*/  @P1 BRA `(.L_x_740) ;  /* 0x00000000000c1947 */ /* 0x000fea0003800000 */
[----:B------:R-:W0:Y:S02]  /*0c90*/  LDC.64 R16, c[0x0][0x388] ;  /* 0x0000e200ff107b82 */ /* 0x000e240000000a00 */
[----:B0-----:R-:W-:-:S06]  /*0ca0*/  IMAD.WIDE.U32 R16, R12, 0x4, R16 ;  /* 0x000000040c107825 */ /* 0x001fcc00078e0010 */
[----:B------:R0:W5:Y:S02]  /*0cb0*/  LDG.E.CONSTANT R16, desc[UR8][R16.64] ;  /* 0x0000000810107981 */ /* 0x000164000c1e9900 */
.L_x_740:
[----:B------:R-:W-:Y:S05]  /*0cc0*/  BSYNC.RECONVERGENT B0 ;  /* 0x0000000000007941 */ /* 0x000fea0003800200 */
.L_x_739:
[----:B-----5:R1:W-:Y:S02]  /*0cd0*/  STS [R19+0x400], R16 ;  /* 0x0004001013007388 */ /* 0x0203e40000000800 */
.L_x_738:
[----:B------:R-:W-:Y:S05]  /*0ce0*/  @P0 BRA `(.L_x_741) ;  /* 0x0000000000140947 */ /* 0x000fea0003800000 */
[----:B01----:R-:W0:Y:S02]  /*0cf0*/  LDC.64 R16, c[0x0][0x388] ;  /* 0x0000e200ff107b82 */ /* 0x003e240000000a00 */
[----:B0-----:R-:W-:-:S06]  /*0d00*/  IMAD.WIDE.U32 R16, R5, 0x4, R16 ;  /* 0x0000000405107825 */ /* 0x001fcc00078e0010 */
[----:B------:R-:W2:Y:S04]  /*0d10*/  LDG.E.CONSTANT R16, desc[UR8][R16.64] ;  /* 0x0000000810107981 */ /* 0x000ea8000c1e9900 */
[----:B--2---:R0:W-:Y:S01]  /*0d20*/  STS [R19+0x800], R16 ;  /* 0x0008001013007388 */ /* 0x0041e20000000800 */
[----:B------:R-:W-:Y:S05]  /*0d30*/  BRA `(.L_x_742) ;  /* 0x0000000000387947 */ /* 0x000fea0003800000 */
.L_x_741:
[----:B------:R-:W2:Y:S01]  /*0d40*/  S2UR UR6, SR_CTAID.Y ;  /* 0x00000000000679c3 */ /* 0x000ea20000002600 */
[----:B------:R-:W-:Y:S01]  /*0d50*/  BSSY.RECONVERGENT B0, `(.L_x_743) ;  /* 0x000000b000007945 */ /* 0x000fe20003800200 */
[----:B--2---:R-:W-:-:S06]  /*0d60*/  USHF.L.U32 UR6, UR6, 0x7, URZ ;  /* 0x0000000706067899 */ /* 0x004fcc00080006ff */
[----:B01----:R-:W-:-:S05]  /*0d70*/  LEA.HI R16, R4, UR6, RZ, 0x1d ;  /* 0x0000000604107c11 */ /* 0x003fca000f8fe8ff */
        /* <DEDUP_REMOVED lines=8> */
.L_x_744:
[----:B------:R-:W-:Y:S05]  /*0e00*/  BSYNC.RECONVERGENT B0 ;  /* 0x0000000000007941 */ /* 0x000fea0003800200 */
.L_x_743:
[----:B-----5:R1:W-:Y:S02]  /*0e10*/  STS [R19+0x800], R16 ;  /* 0x0008001013007388 */ /* 0x0203e40000000800 */
.L_x_742:
[----:B------:R-:W-:Y:S05]  /*0e20*/  @P0 BRA `(.L_x_745) ;  /* 0x0000000000140947 */ /* 0x000fea0003800000 */
[----:B01----:R-:W0:Y:S02]  /*0e30*/  LDC.64 R16, c[0x0][0x388] ;  /* 0x0000e200ff107b82 */ /* 0x003e240000000a00 */
[----:B0-----:R-:W-:-:S06]  /*0e40*/  IMAD.WIDE.U32 R16, R6, 0x4, R16 ;  /* 0x0000000406107825 */ /* 0x001fcc00078e0010 */
[----:B------:R-:W2:Y:S04]  /*0e50*/  LDG.E.CONSTANT R16, desc[UR8][R16.64] ;  /* 0x0000000810107981 */ /* 0x000ea8000c1e9900 */
[----:B--2---:R0:W-:Y:S01]  /*0e60*/  STS [R19+0xc00], R16 ;  /* 0x000c001013007388 */ /* 0x0041e20000000800 */
[----:B------:R-:W-:Y:S05]  /*0e70*/  BRA `(.L_x_746) ;  /* 0x0000000000387947 */ /* 0x000fea0003800000 */
.L_x_745:
        /* <DEDUP_REMOVED lines=12> */
.L_x_748:
[----:B------:R-:W-:Y:S05]  /*0f40*/  BSYNC.RECONVERGENT B0 ;  /* 0x0000000000007941 */ /* 0x000fea0003800200 */
.L_x_747:
[----:B-----5:R1:W-:Y:S02]  /*0f50*/  STS [R19+0xc00], R16 ;  /* 0x000c001013007388 */ /* 0x0203e40000000800 */
.L_x_746:
        /* <DEDUP_REMOVED lines=12> */
[----:B01----:R-:W-:Y:S04]  /*1020*/  LDS.128 R16, [R4] ;  /* 0x0000000004107984 */ /* 0x003fe80000000c00 */
[----:B------:R-:W0:Y:S04]  /*1030*/  LDS.128 R32, [R56+0x60] ;  /* 0x0000600038207984 */ /* 0x000e280000000c00 */
[----:B------:R-:W1:Y:S04]  /*1040*/  LDS.128 R40, [R56+0xa0] ;  /* 0x0000a00038287984 */ /* 0x000e680000000c00 */
[----:B------:R-:W2:Y:S04]  /*1050*/  LDS.128 R20, [R56] ;  /* 0x0000000038147984 */ /* 0x000ea80000000c00 */
[----:B------:R-:W3:Y:S04]  /*1060*/  LDS.128 R24, [R56+0x20] ;  /* 0x0000200038187984 */ /* 0x000ee80000000c00 */
[----:B------:R-:W4:Y:S04]  /*1070*/  LDS.128 R28, [R56+0x40] ;  /* 0x00004000381c7984 */ /* 0x000f280000000c00 */
[----:B------:R-:W5:Y:S04]  /*1080*/  LDS.128 R36, [R56+0x80] ;  /* 0x0000800038247984 */ /* 0x000f680000000c00 */
[----:B------:R-:W5:Y:S04]  /*1090*/  LDS.128 R44, [R56+0xc0] ;  /* 0x0000c000382c7984 */ /* 0x000f680000000c00 */
[----:B------:R-:W5:Y:S01]  /*10a0*/  LDS.128 R48, [R56+0xe0] ;  /* 0x0000e00038307984 */ /* 0x000f620000000c00 */
[----:B0-----:R-:W-:Y:S01]  /*10b0*/  FADD R65, R16, R32 ;  /* 0x0000002010417221 */ /* 0x001fe20000000000 */
[----:B-1----:R-:W-:-:S04]  /*10c0*/  FADD R121, R40, R19 ;  /* 0x0000001328797221 */ /* 0x002fc80000000000 */
[----:B------:R-:W-:Y:S01]  /*10d0*/  FMNMX R92, R65, R92, PT ;  /* 0x0000005c415c7209 */ /* 0x000fe20003800000 */
[C---:B------:R-:W-:Y:S01]  /*10e0*/  FADD R65, R16.reuse, R40 ;  /* 0x0000002810417221 */ /* 0x040fe20000000000 */
[----:B--2---:R-:W-:Y:S01]  /*10f0*/  FADD R64, R16, R20 ;  /* 0x0000001410407221 */ /* 0x004fe20000000000 */
[----:B------:R-:W-:-:S03]  /*1100*/  FMNMX R84, R121, R84, PT ;  /* 0x0000005479547209 */ /* 0x000fc60003800000 */
[----:B------:R-:W-:Y:S01]  /*1110*/  FMNMX R100, R65, R100, PT ;  /* 0x0000006441647209 */ /* 0x000fe20003800000 */
[----:B------:R-:W-:Y:S01]  /*1120*/  FADD R65, R20, R18 ;  /* 0x0000001214417221 */ /* 0x000fe20000000000 */
[----:B------:R-:W-:Y:S01]  /*1130*/  FMNMX R93, R64, R93, PT ;  /* 0x0000005d405d7209 */ /* 0x000fe20003800000 */
[C---:B---3--:R-:W-:Y:S01]  /*1140*/  FADD R64, R16.reuse, R24 ;  /* 0x0000001810407221 */ /* 0x048fe20000000000 */
[----:B----4-:R-:W-:Y:S02]  /*1150*/  FADD R66, R16, R28 ;  /* 0x0000001c10427221 */ /* 0x010fe40000000000 */
[----:B------:R-:W-:Y:S01]  /*1160*/  FMNMX R54, R65, R54, PT ;  /* 0x0000003641367209 */ /* 0x000fe20003800000 */
[----:B------:R-:W-:Y:S01]  /*1170*/  FADD R65, R24, R17 ;  /* 0x0000001118417221 */ /* 0x000fe20000000000 */
[----:B------:R-:W-:Y:S01]  /*1180*/  FMNMX R85, R64, R85, PT ;  /* 0x0000005540557209 */ /* 0x000fe20003800000 */
[----:B-----5:R-:W-:Y:S01]  /*1190*/  FADD R64, R16, R36 ;  /* 0x0000002410407221 */ /* 0x020fe20000000000 */
[----:B------:R-:W-:Y:S01]  /*11a0*/  FMNMX R83, R66, R83, PT ;  /* 0x0000005342537209 */ /* 0x000fe20003800000 */
[--C-:B------:R-:W-:Y:S01]  /*11b0*/  FADD R119, R36, R19.reuse ;  /* 0x0000001324777221 */ /* 0x100fe20000000000 */
[----:B------:R-:W-:Y:S01]  /*11c0*/  FMNMX R96, R65, R96, PT ;  /* 0x0000006041607209 */ /* 0x000fe20003800000 */
[----:B------:R-:W-:Y:S01]  /*11d0*/  FADD R65, R24, R18 ;  /* 0x0000001218417221 */ /* 0x000fe20000000000 */
[----:B------:R-:W-:Y:S01]  /*11e0*/  FADD R67, R16, R44 ;  /* 0x0000002c10437221 */ /* 0x000fe20000000000 */
[----:B------:R-:W-:Y:S01]  /*11f0*/  FMNMX R87, R64, R87, PT ;  /* 0x0000005740577209 */ /* 0x000fe20003800000 */
[----:B------:R-:W-:Y:S01]  /*1200*/  FADD R64, R28, R18 ;  /* 0x000000121c407221 */ /* 0x000fe20000000000 */
[----:B------:R-:W-:Y:S01]  /*1210*/  FADD R16, R16, R48 ;  /* 0x0000003010107221 */ /* 0x000fe20000000000 */
[----:B------:R-:W-:Y:S01]  /*1220*/  FMNMX R60, R65, R60, PT ;  /* 0x0000003c413c7209 */ /* 0x000fe20003800000 */
[--C-:B------:R-:W-:Y:S01]  /*1230*/  FADD R65, R28, R19.reuse ;  /* 0x000000131c417221 */ /* 0x100fe20000000000 */
[----:B------:R-:W-:Y:S01]  /*1240*/  FMNMX R98, R67, R98, PT ;  /* 0x0000006243627209 */ /* 0x000fe20003800000 */
[----:B------:R-:W-:Y:S01]  /*1250*/  FADD R67, R32, R19 ;  /* 0x0000001320437221 */ /* 0x000fe20000000000 */
[----:B------:R-:W-:Y:S01]  /*1260*/  FMNMX R97, R16, R97, PT ;  /* 0x0000006110617209 */ /* 0x000fe20003800000 */
[----:B------:R-:W-:Y:S01]  /*1270*/  FADD R16, R20, R17 ;  /* 0x0000001114107221 */ /* 0x000fe20000000000 */
[----:B------:R-:W-:Y:S01]  /*1280*/  FMNMX R90, R65, R90, PT ;  /* 0x0000005a415a7209 */ /* 0x000fe20003800000 */
[----:B------:R-:W-:Y:S01]  /*1290*/  FADD R65, R32, R18 ;  /* 0x0000001220417221 */ /* 0x000fe20000000000 */
[----:B------:R-:W-:-:S02]  /*12a0*/  FMNMX R57, R64, R57, PT ;  /* 0x0000003940397209 */ /* 0x000fc40003800000 */
[----:B------:R-:W-:Y:S01]  /*12b0*/  FMNMX R99, R16, R99, PT ;  /* 0x0000006310637209 */ /* 0x000fe20003800000 */
[----:B------:R-:W-:Y:S01]  /*12c0*/  FADD R16, R20, R19 ;  /* 0x0000001314107221 */ /* 0x000fe20000000000 */
[----:B------:R-:W-:Y:S01]  /*12d0*/  FMNMX R76, R65, R76, PT ;  /* 0x0000004c414c7209 */ /* 0x000fe20003800000 */
[----:B------:R-:W-:Y:S01]  /*12e0*/  FADD R65, R36, R17 ;  /* 0x0000001124417221 */ /* 0x000fe20000000000 */
[----:B------:R-:W-:Y:S02]  /*12f0*/  FMNMX R86, R67, R86, PT ;  /* 0x0000005643567209 */ /* 0x000fe40003800000 */
[----:B------:R-:W-:Y:S01]  /*1300*/  FMNMX R81, R16, R81, PT ;  /* 0x0000005110517209 */ /* 0x000fe20003800000 */
[----:B------:R-:W-:Y:S01]  /*1310*/  FADD R16, R24, R19 ;  /* 0x0000001318107221 */ /* 0x000fe20000000000 */
[----:B------:R-:W-:Y:S02]  /*1320*/  FMNMX R52, R65, R52, PT ;  /* 0x0000003441347209 */ /* 0x000fe40003800000 */
[----:B------:R-:W0:Y:S01]  /*1330*/  LDS.128 R64, [R4+0x10] ;  /* 0x0000100004407984 */ /* 0x000e220000000c00 */
[----:B------:R-:W-:Y:S01]  /*1340*/  FMNMX R82, R119, R82, PT ;  /* 0x0000005277527209 */ /* 0x000fe20003800000 */
[----:B------:R-:W-:Y:S01]  /*1350*/  FADD R119, R40, R18 ;  /* 0x0000001228777221 */ /* 0x000fe20000000000 */
[----:B------:R-:W-:Y:S01]  /*1360*/  FMNMX R91, R16, R91, PT ;  /* 0x0000005b105b7209 */ /* 0x000fe20003800000 */
[----:B------:R-:W-:-:S03]  /*1370*/  FADD R16, R28, R17 ;  /* 0x000000111c107221 */ /* 0x000fc60000000000 */
[----:B------:R-:W-:Y:S01]  /*1380*/  FMNMX R74, R119, R74, PT ;  /* 0x0000004a774a7209 */ /* 0x000fe20003800000 */
[--C-:B------:R-:W-:Y:S01]  /*1390*/  FADD R119, R44, R17.reuse ;  /* 0x000000112c777221 */ /* 0x100fe20000000000 */
[----:B------:R-:W-:Y:S01]  /*13a0*/  FMNMX R101, R16, R101, PT ;  /* 0x0000006510657209 */ /* 0x000fe20003800000 */
[----:B------:R-:W-:-:S03]  /*13b0*/  FADD R16, R32, R17 ;  /* 0x0000001120107221 */ /* 0x000fc60000000000 */
[----:B------:R-:W-:Y:S01]  /*13c0*/  FMNMX R72, R119, R72, PT ;  /* 0x0000004877487209 */ /* 0x000fe20003800000 */
[----:B------:R-:W-:Y:S01]  /*13d0*/  FADD R119, R44, R19 ;  /* 0x000000132c777221 */ /* 0x000fe20000000000 */
[----:B------:R-:W-:Y:S01]  /*13e0*/  FMNMX R15, R16, R15, PT ;  /* 0x0000000f100f7209 */ /* 0x000fe20003800000 */
[----:B------:R-:W-:-:S03]  /*13f0*/  FADD R16, R36, R18 ;  /* 0x0000001224107221 */ /* 0x000fc60000000000 */
[----:B------:R-:W-:Y:S02]  /*1400*/  FMNMX R88, R119, R88, PT ;  /* 0x0000005877587209 */ /* 0x000fe40003800000 */
[----:B------:R-:W-:Y:S01]  /*1410*/  FMNMX R75, R16, R75, PT ;  /* 0x0000004b104b7209 */ /* 0x000fe20003800000 */
[----:B------:R-:W-:-:S05]  /*1420*/  FADD R16, R40, R17 ;  /* 0x0000001128107221 */ /* 0x000fca0000000000 */
[----:B------:R-:W-:Y:S01]  /*1430*/  FMNMX R53, R16, R53, PT ;  /* 0x0000003510357209 */ /* 0x000fe20003800000 */
[----:B------:R-:W-:-:S05]  /*1440*/  FADD R16, R44, R18 ;  /* 0x000000122c107221 */ /* 0x000fca0000000000 */
[----:B------:R-:W-:Y:S01]  /*1450*/  FMNMX R73, R16, R73, PT ;  /* 0x0000004910497209 */ /* 0x000fe20003800000 */
[C---:B------:R-:W-:Y:S01]  /*1460*/  FADD R16, R48.reuse, R17 ;  /* 0x0000001130107221 */ /* 0x040fe20000000000 */
[C---:B------:R-:W-:Y:S01]  /*1470*/  FADD R17, R48.reuse, R18 ;  /* 0x0000001230117221 */ /* 0x040fe20000000000 */
[----:B------:R-:W-:-:S03]  /*1480*/  FADD R18, R48, R19 ;  /* 0x0000001330127221 */ /* 0x000fc60000000000 */
[----:B------:R-:W-:Y:S01]  /*1490*/  FMNMX R61, R16, R61, PT ;  /* 0x0000003d103d7209 */ /* 0x000fe20003800000 */
[C---:B0-----:R-:W-:Y:S01]  /*14a0*/  FADD R16, R64.reuse, R24 ;  /* 0x0000001840107221 */ /* 0x041fe20000000000 */
[----:B------:R-:W-:Y:S01]  /*14b0*/  FMNMX R62, R17, R62, PT ;  /* 0x0000003e113e7209 */ /* 0x000fe20003800000 */
[----:B------:R-:W-:Y:S01]  /*14c0*/  FADD R17, R64, R20 ;  /* 0x0000001440117221 */ /* 0x000fe20000000000 */
[----:B------:R-:W-:Y:S01]  /*14d0*/  FMNMX R89, R18, R89, PT ;  /* 0x0000005912597209 */ /* 0x000fe20003800000 */
[----:B------:R-:W-:Y:S01]  /*14e0*/  FADD R18, R64, R28 ;  /* 0x0000001c40127221 */ /* 0x000fe20000000000 */
[----:B------:R-:W-:Y:S01]  /*14f0*/  FMNMX R77, R16, R77, PT ;  /* 0x0000004d104d7209 */ /* 0x000fe20003800000 */
[C---:B------:R-:W-:Y:S01]  /*1500*/  FADD R16, R64.reuse, R36 ;  /* 0x0000002440107221 */ /* 0x040fe20000000000 */
[----:B------:R-:W-:Y:S01]  /*1510*/  FMNMX R78, R17, R78, PT ;  /* 0x0000004e114e7209 */ /* 0x000fe20003800000 */
[----:B------:R-:W-:Y:S01]  /*1520*/  FADD R17, R64, R32 ;  /* 0x0000002040117221 */ /* 0x000fe20000000000 */
[----:B------:R-:W-:Y:S01]  /*1530*/  FMNMX R63, R18, R63, PT ;  /* 0x0000003f123f7209 */ /* 0x000fe20003800000 */
[--C-:B------:R-:W-:Y:S01]  /*1540*/  FADD R19, R24, R65.reuse ;  /* 0x0000004118137221 */ /* 0x100fe20000000000 */
[----:B------:R-:W-:Y:S01]  /*1550*/  FMNMX R79, R16, R79, PT ;  /* 0x0000004f104f7209 */ /* 0x000fe20003800000 */
[C---:B------:R-:W-:Y:S01]  /*1560*/  FADD R16, R64.reuse, R40 ;  /* 0x0000002840107221 */ /* 0x040fe20000000000 */
[----:B------:R-:W-:Y:S01]  /*1570*/  FMNMX R80, R17, R80, PT ;  /* 0x0000005011507209 */ /* 0x000fe20003800000 */
[----:B------:R-:W-:Y:S01]  /*1580*/  FADD R17, R64, R44 ;  /* 0x0000002c40117221 */ /* 0x000fe20000000000 */
[--C-:B------:R-:W-:Y:S01]  /*1590*/  FADD R18, R44, R65.reuse ;  /* 0x000000412c127221 */ /* 0x100fe20000000000 */
[----:B------:R-:W-:Y:S01]  /*15a0*/  FMNMX R102, R19, R102, PT ;  /* 0x0000006613667209 */ /* 0x000fe20003800000 */
        /* <DEDUP_REMOVED lines=8> */
[--C-:B------:R-:W-:Y:S01]  /*1630*/  FADD R16, R40, R65.reuse ;  /* 0x0000004128107221 */ /* 0x100fe20000000000 */
        /* <DEDUP_REMOVED lines=8> */
[----:B------:R-:W-:Y:S01]  /*16c0*/  FADD R65, R48, R65 ;  /* 0x0000004130417221 */ /* 0x000fe20000000000 */
[--C-:B------:R-:W-:Y:S01]  /*16d0*/  FADD R121, R24, R67.reuse ;  /* 0x0000004318797221 */ /* 0x100fe20000000000 */
[----:B------:R-:W-:Y:S01]  /*16e0*/  FMNMX R107, R16, R107, PT ;  /* 0x0000006b106b7209 */ /* 0x000fe20003800000 */
[C-C-:B------:R-:W-:Y:S01]  /*16f0*/  FADD R120, R28.reuse, R66.reuse ;  /* 0x000000421c787221 */ /* 0x140fe20000000000 */
[----:B------:R-:W-:Y:S01]  /*1700*/  FMNMX R68, R17, R68, PT ;  /* 0x0000004411447209 */ /* 0x000fe20003800000 */
[--C-:B------:R-:W-:Y:S01]  /*1710*/  FADD R119, R28, R67.reuse ;  /* 0x000000431c777221 */ /* 0x100fe20000000000 */
[----:B------:R-:W0:Y:S01]  /*1720*/  LDS.128 R16, [R4+0x200] ;  /* 0x0002000004107984 */ /* 0x000e220000000c00 */
[----:B------:R-:W-:Y:S01]  /*1730*/  FMNMX R106, R65, R106, PT ;  /* 0x0000006a416a7209 */ /* 0x000fe20003800000 */
[--C-:B------:R-:W-:Y:S01]  /*1740*/  FADD R64, R32, R66.reuse ;  /* 0x0000004220407221 */ /* 0x100fe20000000000 */
[--C-:B------:R-:W-:Y:S01]  /*1750*/  FADD R28, R36, R66.reuse ;  /* 0x00000042241c7221 */ /* 0x100fe20000000000 */
[--C-:B------:R-:W-:Y:S01]  /*1760*/  FADD R24, R40, R66.reuse ;  /* 0x0000004228187221 */ /* 0x100fe20000000000 */
[--C-:B------:R-:W-:Y:S01]  /*1770*/  FADD R20, R44, R66.reuse ;  /* 0x000000422c147221 */ /* 0x100fe20000000000 */
[----:B------:R-:W-:Y:S01]  /*1780*/  FADD R66, R48, R66 ;  /* 0x0000004230427221 */ /* 0x000fe20000000000 */
[--C-:B------:R-:W-:Y:S01]  /*1790*/  FADD R32, R32, R67.reuse ;  /* 0x0000004320207221 */ /* 0x100fe20000000000 */
[--C-:B------:R-:W-:Y:S01]  /*17a0*/  FADD R36, R36, R67.reuse ;  /* 0x0000004324247221 */ /* 0x100fe20000000000 */
[--C-:B------:R-:W-:Y:S01]  /*17b0*/  FADD R40, R40, R67.reuse ;  /* 0x0000004328287221 */ /* 0x100fe20000000000 */
[--C-:B------:R-:W-:Y:S01]  /*17c0*/  FADD R44, R44, R67.reuse ;  /* 0x000000432c2c7221 */ /* 0x100fe20000000000 */
[----:B------:R-:W-:Y:S01]  /*17d0*/  FADD R48, R48, R67 ;  /* 0x0000004330307221 */ /* 0x000fe20000000000 */
[----:B------:R-:W-:-:S02]  /*17e0*/  FMNMX R113, R64, R113, PT ;  /* 0x0000007140717209 */ /* 0x000fc40003800000 */
[----:B------:R-:W-:Y:S02]  /*17f0*/  FMNMX R95, R66, R95, PT ;  /* 0x0000005f425f7209 */ /* 0x000fe40003800000 */
[----:B------:R-:W-:Y:S02]  /*1800*/  FMNMX R114, R32, R114, PT ;  /* 0x0000007220727209 */ /* 0x000fe40003800000 */
[----:B------:R-:W-:Y:S02]  /*1810*/  FMNMX R115, R28, R115, PT ;  /* 0x000000731c737209 */ /* 0x000fe40003800000 */
[----:B------:R-:W-:Y:S02]  /*1820*/  FMNMX R69, R24, R69, PT ;  /* 0x0000004518457209 */ /* 0x000fe40003800000 */
[----:B------:R-:W-:Y:S02]  /*1830*/  FMNMX R70, R20, R70, PT ;  /* 0x0000004614467209 */ /* 0x000fe40003800000 */
[----:B------:R-:W-:-:S02]  /*1840*/  FMNMX R112, R119, R112, PT ;  /* 0x0000007077707209 */ /* 0x000fc40003800000 */
[----:B------:R-:W-:Y:S02]  /*1850*/  FMNMX R110, R121, R110, PT ;  /* 0x0000006e796e7209 */ /* 0x000fe40003800000 */
[----:B------:R-:W-:Y:S02]  /*1860*/  FMNMX R108, R123, R108, PT ;  /* 0x0000006c7b6c7209 */ /* 0x000fe40003800000 */
[----:B------:R-:W-:Y:S02]  /*1870*/  FMNMX R116, R36, R116, PT ;  /* 0x0000007424747209 */ /* 0x000fe40003800000 */
[----:B------:R-:W-:Y:S02]  /*1880*/  FMNMX R117, R40, R117, PT ;  /* 0x0000007528757209 */ /* 0x000fe40003800000 */
[----:B------:R-:W-:Y:S02]  /*1890*/  FMNMX R118, R44, R118, PT ;  /* 0x000000762c767209 */ /* 0x000fe40003800000 */
[----:B------:R-:W-:-:S02]  /*18a0*/  FMNMX R109, R122, R109, PT ;  /* 0x0000006d7a6d7209 */ /* 0x000fc40003800000 */
[----:B------:R-:W-:Y:S01]  /*18b0*/  FMNMX R111, R120, R111, PT ;  /* 0x0000006f786f7209 */ /* 0x000fe20003800000 */
[C---:B0-----:R-:W-:Y:S01]  /*18c0*/  FADD R65, R16.reuse, R33 ;  /* 0x0000002110417221 */ /* 0x041fe20000000000 */
[C---:B------:R-:W-:Y:S01]  /*18d0*/  FADD R67, R16.reuse, R45 ;  /* 0x0000002d10437221 */ /* 0x040fe20000000000 */
[C---:B------:R-:W-:Y:S01]  /*18e0*/  FADD R20, R16.reuse, R21 ;  /* 0x0000001510147221 */ /* 0x040fe20000000000 */
[C---:B------:R-:W-:Y:S01]  /*18f0*/  FADD R24, R16.reuse, R25 ;  /* 0x0000001910187221 */ /* 0x040fe20000000000 */
[----:B------:R-:W-:Y:S01]  /*1900*/  FADD R28, R16, R29 ;  /* 0x0000001d101c7221 */ /* 0x000fe20000000000 */
[----:B------:R-:W-:Y:S01]  /*1910*/  FMNMX R92, R92, R65, PT ;  /* 0x000000415c5c7209 */ /* 0x000fe20003800000 */
[----:B------:R-:W-:Y:S01]  /*1920*/  FADD R65, R16, R41 ;  /* 0x0000002910417221 */ /* 0x000fe20000000000 */
[----:B------:R-:W-:Y:S01]  /*1930*/  FMNMX R98, R98, R67, PT ;  /* 0x0000004362627209 */ /* 0x000fe20003800000 */
[C---:B------:R-:W-:Y:S01]  /*1940*/  FADD R32, R16.reuse, R37 ;  /* 0x0000002510207221 */ /* 0x040fe20000000000 */
[----:B------:R-:W-:Y:S01]  /*1950*/  FADD R16, R16, R49 ;  /* 0x0000003110107221 */ /* 0x000fe20000000000 */
[----:B------:R-:W-:Y:S01]  /*1960*/  FMNMX R93, R93, R20, PT ;  /* 0x000000145d5d7209 */ /* 0x000fe20003800000 */
[C---:B------:R-:W-:Y:S01]  /*1970*/  FADD R20, R17.reuse, R21 ;  /* 0x0000001511147221 */ /* 0x040fe20000000000 */
[----:B------:R-:W-:Y:S01]  /*1980*/  FMNMX R100, R100, R65, PT ;  /* 0x0000004164647209 */ /* 0x000fe20003800000 */
[----:B------:R-:W-:Y:S01]  /*1990*/  FADD R119, R17, R25 ;  /* 0x0000001911777221 */ /* 0x000fe20000000000 */
[----:B------:R-:W0:Y:S01]  /*19a0*/  LDS.128 R64, [R4+0x210] ;  /* 0x0002100004407984 */ /* 0x000e220000000c00 */
        /* <DEDUP_REMOVED lines=9> */
[C---:B------:R-:W-:Y:S01]  /*1a40*/  FADD R121, R17.reuse, R45 ;  /* 0x0000002d11797221 */ /* 0x040fe20000000000 */
[----:B------:R-:W-:Y:S01]  /*1a50*/  FADD R16, R17, R49 ;  /* 0x0000003111107221 */ /* 0x000fe20000000000 */
[C---:B------:R-:W-:Y:S01]  /*1a60*/  FADD R17, R18.reuse, R21 ;  /* 0x0000001512117221 */ /* 0x040fe20000000000 */
        /* <DEDUP_REMOVED lines=27> */
[C---:B0-----:R-:W-:Y:S01]  /*1c20*/  FADD R17, R64.reuse, R21 ;  /* 0x0000001540117221 */ /* 0x041fe20000000000 */
[C---:B------:R-:W-:Y:S01]  /*1c30*/  FADD R16, R64.reuse, R25 ;  /* 0x0000001940107221 */ /* 0x040fe20000000000 */
[----:B------:R-:W-:Y:S01]  /*1c40*/  FMNMX R89, R89, R18, PT ;  /* 0x0000001259597209 */ /* 0x000fe20003800000 */
[----:B------:R-:W-:Y:S01]  /*1c50*/  FADD R18, R64, R29 ;  /* 0x0000001d40127221 */ /* 0x000fe20000000000 */
[--C-:B------:R-:W-:Y:S01]  /*1c60*/  FADD R119, R19, R33.reuse ;  /* 0x0000002113777221 */ /* 0x100fe20000000000 */
[----:B------:R-:W-:Y:S01]  /*1c70*/  FMNMX R78, R78, R17, PT ;  /* 0x000000114e4e7209 */ /* 0x000fe20003800000 */
[----:B------:R-:W-:Y:S01]  /*1c80*/  FADD R17, R64, R33 ;  /* 0x0000002140117221 */ /* 0x000fe20000000000 */
[----:B------:R-:W-:Y:S01]  /*1c90*/  FMNMX R77, R77, R16, PT ;  /* 0x000000104d4d7209 */ /* 0x000fe20003800000 */
[----:B------:R-:W-:Y:S01]  /*1ca0*/  FADD R16, R65, R21 ;  /* 0x0000001541107221 */ /* 0x000fe20000000000 */
[----:B------:R-:W-:Y:S01]  /*1cb0*/  FADD R125, R19, R45 ;  /* 0x0000002d137d7221 */ /* 0x000fe20000000000 */
[----:B------:R-:W-:Y:S01]  /*1cc0*/  FMNMX R63, R63, R18, PT ;  /* 0x000000123f3f7209 */ /* 0x000fe20003800000 */
        /* <DEDUP_REMOVED lines=9> */
[----:B------:R-:W0:Y:S01]  /*1d60*/  LDS.128 R16, [R4+0x400] ;  /* 0x0004000004107984 */ /* 0x000e220000000c00 */
[----:B------:R-:W-:Y:S01]  /*1d70*/  FMNMX R73, R73, R20, PT ;  /* 0x0000001449497209 */ /* 0x000fe20003800000 */
[----:B------:R-:W-:Y:S01]  /*1d80*/  FADD R20, R64, R37 ;  /* 0x0000002540147221 */ /* 0x000fe20000000000 */
[----:B------:R-:W-:Y:S01]  /*1d90*/  FMNMX R87, R87, R32, PT ;  /* 0x0000002057577209 */ /* 0x000fe20003800000 */
[--C-:B------:R-:W-:Y:S01]  /*1da0*/  FADD R32, R67, R25.reuse ;  /* 0x0000001943207221 */ /* 0x100fe20000000000 */
[----:B------:R-:W-:Y:S01]  /*1db0*/  FMNMX R84, R84, R123, PT ;  /* 0x0000007b54547209 */ /* 0x000fe20003800000 */
[C---:B------:R-:W-:Y:S01]  /*1dc0*/  FADD R123, R65.reuse, R25 ;  /* 0x00000019417b7221 */ /* 0x040fe20000000000 */
[----:B------:R-:W-:Y:S01]  /*1dd0*/  FMNMX R94, R48, R94, PT ;  /* 0x0000005e305e7209 */ /* 0x000fe20003800000 */
        /* <DEDUP_REMOVED lines=8> */
[--C-:B------:R-:W-:Y:S01]  /*1e60*/  FADD R120, R65, R37.reuse ;  /* 0x0000002541787221 */ /* 0x100fe20000000000 */
[----:B------:R-:W-:Y:S01]  /*1e70*/  FMNMX R55, R55, R24, PT ;  /* 0x0000001837377209 */ /* 0x000fe20003800000 */
[C---:B------:R-:W-:Y:S01]  /*1e80*/  FADD R24, R66.reuse, R37 ;  /* 0x0000002542187221 */ /* 0x040fe20000000000 */
[C-C-:B------:R-:W-:Y:S01]  /*1e90*/  FADD R119, R65.reuse, R41.reuse ;  /* 0x0000002941777221 */ /* 0x140fe20000000000 */
[C---:B------:R-:W-:Y:S01]  /*1ea0*/  FADD R21, R66.reuse, R41 ;  /* 0x0000002942157221 */ /* 0x040fe20000000000 */
[C-C-:B------:R-:W-:Y:S01]  /*1eb0*/  FADD R48, R65.reuse, R45.reuse ;  /* 0x0000002d41307221 */ /* 0x140fe20000000000 */
[----:B------:R-:W-:Y:S01]  /*1ec0*/  FADD R20, R66, R45 ;  /* 0x0000002d42147221 */ /* 0x000fe20000000000 */
[--C-:B------:R-:W-:Y:S01]  /*1ed0*/  FADD R64, R64, R49.reuse ;  /* 0x0000003140407221 */ /* 0x100fe20000000000 */
[--C-:B------:R-:W-:Y:S01]  /*1ee0*/  FADD R65, R65, R49.reuse ;  /* 0x0000003141417221 */ /* 0x100fe20000000000 */
[----:B------:R-:W-:Y:S01]  /*1ef0*/  FADD R66, R66, R49 ;  /* 0x0000003142427221 */ /* 0x000fe20000000000 */
[C---:B------:R-:W-:Y:S01]  /*1f00*/  FADD R29, R67.reuse, R29 ;  /* 0x0000001d431d7221 */ /* 0x040fe20000000000 */
[C---:B------:R-:W-:Y:S01]  /*1f10*/  FADD R33, R67.reuse, R33 ;  /* 0x0000002143217221 */ /* 0x040fe20000000000 */
[C---:B------:R-:W-:Y:S01]  /*1f20*/  FADD R37, R67.reuse, R37 ;  /* 0x0000002543257221 */ /* 0x040fe20000000000 */
[C---:B------:R-:W-:Y:S01]  /*1f30*/  FADD R41, R67.reuse, R41 ;  /* 0x0000002943297221 */ /* 0x040fe20000000000 */
[C---:B------:R-:W-:Y:S01]  /*1f40*/  FADD R45, R67.reuse, R45 ;  /* 0x0000002d432d7221 */ /* 0x040fe20000000000 */
[----:B------:R-:W-:Y:S01]  /*1f50*/  FADD R49, R67, R49 ;  /* 0x0000003143317221 */ /* 0x000fe20000000000 */
[----:B------:R-:W-:-:S02]  /*1f60*/  FMNMX R59, R59, R64, PT ;  /* 0x000000403b3b7209 */ /* 0x000fc40003800000 */
[----:B------:R-:W-:Y:S02]  /*1f70*/  FMNMX R106, R106, R65, PT ;  /* 0x000000416a6a7209 */ /* 0x000fe40003800000 */
[----:B------:R-:W-:Y:S02]  /*1f80*/  FMNMX R95, R95, R66, PT ;  /* 0x000000425f5f7209 */ /* 0x000fe40003800000 */
[----:B------:R-:W1:Y:S01]  /*1f90*/  LDS.128 R64, [R4+0x410] ;  /* 0x0004100004407984 */ /* 0x000e620000000c00 */
[----:B------:R-:W-:Y:S01]  /*1fa0*/  FMNMX R70, R70, R20, PT ;  /* 0x0000001446467209 */ /* 0x000fe20003800000 */
[C---:B0-----:R-:W-:Y:S01]  /*1fb0*/  FADD R20, R16.reuse, R22 ;  /* 0x0000001610147221 */ /* 0x041fe20000000000 */
[----:B------:R-:W-:Y:S01]  /*1fc0*/  FMNMX R115, R115, R24, PT ;  /* 0x0000001873737209 */ /* 0x000fe20003800000 */
[C---:B------:R-:W-:Y:S01]  /*1fd0*/  FADD R24, R16.reuse, R26 ;  /* 0x0000001a10187221 */ /* 0x040fe20000000000 */
        /* <DEDUP_REMOVED lines=27> */
[----:B------:R-:W-:Y:S01]  /*2190*/  FADD R17, R18, R22 ;  /* 0x0000001612117221 */ /* 0x000fe20000000000 */
[----:B------:R-:W-:Y:S01]  /*21a0*/  FMNMX R53, R53, R16, PT ;  /* 0x0000001035357209 */ /* 0x000fe20003800000 */
[----:B------:R-:W-:Y:S01]  /*21b0*/  FADD R16, R19, R50 ;  /* 0x0000003213107221 */ /* 0x000fe20000000000 */
[----:B------:R-:W-:-:S02]  /*21c0*/  FMNMX R88, R88, R125, PT ;  /* 0x0000007d58587209 */ /* 0x000fc40003800000 */
        /* <DEDUP_REMOVED lines=17> */
[--C-:B------:R-:W-:Y:S01]  /*22e0*/  FADD R18, R19, R22.reuse ;  /* 0x0000001613127221 */ /* 0x100fe20000000000 */
[----:B------:R-:W-:Y:S01]  /*22f0*/  FMNMX R89, R89, R16, PT ;  /* 0x0000001059597209 */ /* 0x000fe20003800000 */
[C---:B-1----:R-:W-:Y:S01]  /*2300*/  FADD R17, R64.reuse, R22 ;  /* 0x0000001640117221 */ /* 0x042fe20000000000 */
[--C-:B------:R-:W-:Y:S01]  /*2310*/  FADD R16, R64, R26.reuse ;  /* 0x0000001a40107221 */ /* 0x100fe20000000000 */
        /* <DEDUP_REMOVED lines=10> */
[----:B------:R-:W-:-:S02]  /*23c0*/  FMNMX R81, R81, R18, PT ;  /* 0x0000001251517209 */ /* 0x000fc40003800000 */
[----:B------:R-:W-:Y:S02]  /*23d0*/  FMNMX R78, R78, R17, PT ;  /* 0x000000114e4e7209 */ /* 0x000fe40003800000 */
[----:B------:R-:W-:Y:S02]  /*23e0*/  FMNMX R77, R77, R16, PT ;  /* 0x000000104d4d7209 */ /* 0x000fe40003800000 */
[----:B------:R-:W0:Y:S01]  /*23f0*/  LDS.128 R16, [R4+0x600] ;  /* 0x0006000004107984 */ /* 0x000e220000000c00 */
[----:B------:R-:W-:Y:S02]  /*2400*/  FMNMX R57, R57, R24, PT ;  /* 0x0000001839397209 */ /* 0x000fe40003800000 */
        /* <DEDUP_REMOVED lines=15> */
[----:B------:R-:W-:Y:S02]  /*2500*/  FMNMX R102, R102, R62, PT ;  /* 0x0000003e66667209 */ /* 0x000fe40003800000 */
[----:B------:R-:W-:Y:S02]  /*2510*/  FMNMX R103, R103, R61, PT ;  /* 0x0000003d67677209 */ /* 0x000fe40003800000 */
[----:B------:R-:W-:Y:S02]  /*2520*/  FMNMX R104, R104, R60, PT ;  /* 0x0000003c68687209 */ /* 0x000fe40003800000 */
[----:B------:R-:W1:Y:S01]  /*2530*/  LDS.128 R60, [R4+0x610] ;  /* 0x00061000043c7984 */ /* 0x000e620000000c00 */
        /* <DEDUP_REMOVED lines=8> */
[----:B------:R-:W-:Y:S01]  /*25c0*/  FADD R33, R66, R38 ;  /* 0x0000002642217221 */ /* 0x000fe20000000000 */
[----:B------:R-:W-:-:S02]  /*25d0*/  FMNMX R110, R110, R29, PT ;  /* 0x0000001d6e6e7209 */ /* 0x000fc40003800000 */
[----:B------:R-:W-:Y:S02]  /*25e0*/  FMNMX R112, R112, R30, PT ;  /* 0x0000001e70707209 */ /* 0x000fe40003800000 */
[----:B------:R-:W-:Y:S01]  /*25f0*/  FMNMX R69, R69, R32, PT ;  /* 0x0000002045457209 */ /* 0x000fe20003800000 */
[C---:B0-----:R-:W-:Y:S01]  /*2600*/  FADD R30, R16.reuse, R23 ;  /* 0x00000017101e7221 */ /* 0x041fe20000000000 */
        /* <DEDUP_REMOVED lines=26> */
[C---:B------:R-:W-:Y:S01]  /*27b0*/  FADD R34, R16.reuse, R31 ;  /* 0x0000001f10227221 */ /* 0x040fe20000000000 */
[----:B------:R-:W-:Y:S01]  /*27c0*/  FADD R33, R16, R47 ;  /* 0x0000002f10217221 */ /* 0x000fe20000000000 */
[----:B------:R-:W-:Y:S01]  /*27d0*/  FMNMX R91, R91, R36, PT ;  /* 0x000000245b5b7209 */ /* 0x000fe20003800000 */
[----:B------:R-:W-:Y:S01]  /*27e0*/  FADD R64, R64, R50 ;  /* 0x0000003240407221 */ /* 0x000fe20000000000 */
[----:B------:R-:W-:Y:S01]  /*27f0*/  FMNMX R85, R85, R32, PT ;  /* 0x0000002055557209 */ /* 0x000fe20003800000 */
[----:B------:R-:W-:Y:S01]  /*2800*/  FADD R16, R16, R51 ;  /* 0x0000003310107221 */ /* 0x000fe20000000000 */
[--C-:B------:R-:W-:Y:S01]  /*2810*/  FADD R36, R66, R46.reuse ;  /* 0x0000002e42247221 */ /* 0x100fe20000000000 */
[----:B------:R-:W-:Y:S01]  /*2820*/  FMNMX R107, R107, R45, PT ;  /* 0x0000002d6b6b7209 */ /* 0x000fe20003800000 */
[----:B------:R-:W-:Y:S01]  /*2830*/  FADD R32, R17, R23 ;  /* 0x0000001711207221 */ /* 0x000fe20000000000 */
[----:B------:R-:W-:Y:S01]  /*2840*/  FMNMX R87, R87, R30, PT ;  /* 0x0000001e57577209 */ /* 0x000fe20003800000 */
[----:B------:R-:W-:Y:S01]  /*2850*/  FADD R46, R67, R46 ;  /* 0x0000002e432e7221 */ /* 0x000fe20000000000 */
[----:B------:R-:W-:Y:S01]  /*2860*/  FMNMX R100, R100, R29, PT ;  /* 0x0000001d64647209 */ /* 0x000fe20003800000 */
[C---:B------:R-:W-:Y:S01]  /*2870*/  FADD R45, R19.reuse, R31 ;  /* 0x0000001f132d7221 */ /* 0x040fe20000000000 */
[C---:B------:R-:W-:Y:S01]  /*2880*/  FADD R29, R19.reuse, R47 ;  /* 0x0000002f131d7221 */ /* 0x040fe20000000000 */
[----:B------:R-:W-:Y:S01]  /*2890*/  FADD R30, R19, R51 ;  /* 0x00000033131e7221 */ /* 0x000fe20000000000 */
[----:B------:R-:W-:Y:S01]  /*28a0*/  FMNMX R26, R71, R26, PT ;  /* 0x0000001a471a7209 */ /* 0x000fe20003800000 */
[--C-:B------:R-:W-:Y:S01]  /*28b0*/  FADD R48, R65, R42.reuse ;  /* 0x0000002a41307221 */ /* 0x100fe20000000000 */
        /* <DEDUP_REMOVED lines=31> */
[----:B-1----:R-:W-:Y:S01]  /*2ab0*/  FADD R29, R60, R23 ;  /* 0x000000173c1d7221 */ /* 0x002fe20000000000 */
[----:B------:R-:W-:Y:S01]  /*2ac0*/  FMNMX R36, R70, R36, PT ;  /* 0x0000002446247209 */ /* 0x000fe20003800000 */
[C---:B------:R-:W-:Y:S01]  /*2ad0*/  FADD R30, R60.reuse, R27 ;  /* 0x0000001b3c1e7221 */ /* 0x040fe20000000000 */
[--C-:B------:R-:W-:Y:S01]  /*2ae0*/  FADD R45, R60, R31.reuse ;  /* 0x0000001f3c2d7221 */ /* 0x100fe20000000000 */
[--C-:B------:R-:W-:Y:S01]  /*2af0*/  FADD R66, R66, R50.reuse ;  /* 0x0000003242427221 */ /* 0x100fe20000000000 */
        /* <DEDUP_REMOVED lines=38> */
[--C-:B------:R-:W-:Y:S01]  /*2d60*/  FADD R27, R62, R47.reuse ;  /* 0x0000002f3e1b7221 */ /* 0x100fe20000000000 */
[C---:B------:R-:W-:Y:S01]  /*2d70*/  FADD R19, R63.reuse, R47 ;  /* 0x0000002f3f137221 */ /* 0x040fe20000000000 */
[----:B------:R-:W-:Y:S01]  /*2d80*/  FMNMX R78, R78, R29, PT ;  /* 0x0000001d4e4e7209 */ /* 0x000fe20003800000 */
[----:B------:R-:W-:Y:S01]  /*2d90*/  FADD R21, R63, R35 ;  /* 0x000000233f157221 */ /* 0x000fe20000000000 */
[----:B------:R-:W-:Y:S01]  /*2da0*/  FMNMX R77, R77, R30, PT ;  /* 0x0000001e4d4d7209 */ /* 0x000fe20003800000 */
[----:B------:R-:W-:Y:S01]  /*2db0*/  FADD R38, R62, R43 ;  /* 0x0000002b3e267221 */ /* 0x000fe20000000000 */
[----:B------:R-:W-:-:S02]  /*2dc0*/  FMNMX R48, R28, R45, PT ;  /* 0x0000002d1c307209 */ /* 0x000fc40003800000 */
[----:B------:R-:W-:Y:S01]  /*2dd0*/  LDS.128 R44, [R4+0x800] ;  /* 0x00080000042c7984 */ /* 0x000fe20000000c00 */
[----:B------:R-:W-:Y:S01]  /*2de0*/  FMNMX R59, R52, R67, PT ;  /* 0x00000043343b7209 */ /* 0x000fe20003800000 */
[----:B------:R-:W-:Y:S01]  /*2df0*/  FADD R67, R61, R43 ;  /* 0x0000002b3d437221 */ /* 0x000fe20000000000 */
[----:B------:R-:W-:Y:S01]  /*2e00*/  FMNMX R75, R75, R40, PT ;  /* 0x000000284b4b7209 */ /* 0x000fe20003800000 */
[----:B------:R-:W0:Y:S01]  /*2e10*/  LDS.128 R28, [R56+0x10] ;  /* 0x00001000381c7984 */ /* 0x000e220000000c00 */
[----:B------:R-:W-:Y:S01]  /*2e20*/  FMNMX R52, R86, R41, PT ;  /* 0x0000002956347209 */ /* 0x000fe20003800000 */
[C---:B------:R-:W-:Y:S01]  /*2e30*/  FADD R41, R60.reuse, R35 ;  /* 0x000000233c297221 */ /* 0x040fe20000000000 */
        /* <DEDUP_REMOVED lines=11> */
[----:B------:R-:W-:Y:S01]  /*2ef0*/  FADD R20, R63, R43 ;  /* 0x0000002b3f147221 */ /* 0x000fe20000000000 */
[----:B------:R-:W-:Y:S01]  /*2f00*/  FMNMX R80, R80, R41, PT ;  /* 0x0000002950507209 */ /* 0x000fe20003800000 */
[----:B------:R-:W-:Y:S01]  /*2f10*/  FADD R86, R60, R51 ;  /* 0x000000333c567221 */ /* 0x000fe20000000000 */
[----:B------:R-:W-:-:S02]  /*2f20*/  FMNMX R61, R79, R40, PT ;  /* 0x000000284f3d7209 */ /* 0x000fc40003800000 */
[----:B------:R-:W1:Y:S01]  /*2f30*/  LDS.128 R40, [R4+0x810] ;  /* 0x0008100004287984 */ /* 0x000e620000000c00 */
[----:B------:R-:W-:Y:S02]  /*2f40*/  FMNMX R60, R55, R35, PT ;  /* 0x00000023373c7209 */ /* 0x000fe40003800000 */
[----:B------:R-:W-:Y:S02]  /*2f50*/  FMNMX R14, R14, R34, PT ;  /* 0x000000220e0e7209 */ /* 0x000fe40003800000 */
[----:B------:R-:W-:Y:S02]  /*2f60*/  FMNMX R102, R102, R33, PT ;  /* 0x0000002166667209 */ /* 0x000fe40003800000 */
[----:B------:R-:W-:Y:S02]  /*2f70*/  FMNMX R103, R103, R32, PT ;  /* 0x0000002067677209 */ /* 0x000fe40003800000 */
[----:B------:R-:W2:Y:S01]  /*2f80*/  LDS.128 R32, [R56+0x30] ;  /* 0x0000300038207984 */ /* 0x000ea20000000c00 */
[----:B------:R-:W-:-:S02]  /*2f90*/  FMNMX R49, R109, R49, PT ;  /* 0x000000316d317209 */ /* 0x000fc40003800000 */
[----:B------:R-:W-:Y:S02]  /*2fa0*/  FMNMX R96, R25, R96, PT ;  /* 0x0000006019607209 */ /* 0x000fe40003800000 */
[----:B------:R-:W-:Y:S02]  /*2fb0*/  FMNMX R119, R26, R119, PT ;  /* 0x000000771a777209 */ /* 0x000fe40003800000 */
[----:B------:R-:W-:Y:S02]  /*2fc0*/  FMNMX R107, R107, R24, PT ;  /* 0x000000186b6b7209 */ /* 0x000fe40003800000 */
[----:B------:R-:W-:Y:S02]  /*2fd0*/  FMNMX R109, R36, R27, PT ;  /* 0x0000001b246d7209 */ /* 0x000fe40003800000 */
[----:B------:R-:W3:Y:S01]  /*2fe0*/  LDS.128 R24, [R56+0x50] ;  /* 0x0000500038187984 */ /* 0x000ee20000000c00 */
[----:B------:R-:W-:Y:S01]  /*2ff0*/  FMNMX R117, R117, R20, PT ;  /* 0x0000001475757209 */ /* 0x000fe20003800000 */
[----:B0-----:R-:W-:Y:S01]  /*3000*/  FADD R20, R44, R28 ;  /* 0x0000001c2c147221 */ /* 0x001fe20000000000 */
[----:B------:R-:W-:-:S02]  /*3010*/  FMNMX R86, R22, R86, PT ;  /* 0x0000005616567209 */ /* 0x000fc40003800000 */
[----:B------:R-:W-:Y:S02]  /*3020*/  FMNMX R112, R112, R23, PT ;  /* 0x0000001770707209 */ /* 0x000fe40003800000 */
[----:B------:R-:W-:Y:S02]  /*3030*/  FMNMX R114, R114, R21, PT ;  /* 0x0000001572727209 */ /* 0x000fe40003800000 */
[----:B------:R-:W-:Y:S02]  /*3040*/  FMNMX R93, R93, R20, PT ;  /* 0x000000145d5d7209 */ /* 0x000fe40003800000 */
[----:B------:R-:W0:Y:S01]  /*3050*/  LDS.128 R20, [R56+0x70] ;  /* 0x0000700038147984 */ /* 0x000e220000000c00 */
[----:B------:R-:W-:Y:S02]  /*3060*/  FMNMX R113, R113, R50, PT ;  /* 0x0000003271717209 */ /* 0x000fe40003800000 */
[----:B------:R-:W-:Y:S01]  /*3070*/  FMNMX R50, R110, R15, PT ;  /* 0x0000000f6e327209 */ /* 0x000fe20003800000 */
[----:B------:R-:W-:Y:S01]  /*3080*/  FADD R15, R28, R45 ;  /* 0x0000002d1c0f7221 */ /* 0x000fe20000000000 */
[----:B------:R-:W-:-:S02]  /*3090*/  FMNMX R118, R118, R19, PT ;  /* 0x0000001376767209 */ /* 0x000fc40003800000 */
[----:B------:R-:W-:Y:S02]  /*30a0*/  FMNMX R69, R69, R38, PT ;  /* 0x0000002645457209 */ /* 0x000fe40003800000 */
[----:B------:R-:W-:Y:S01]  /*30b0*/  FMNMX R110, R16, R15, PT ;  /* 0x0000000f106e7209 */ /* 0x000fe20003800000 */
[C---:B------:R-:W-:Y:S01]  /*30c0*/  FADD R16, R28.reuse, R47 ;  /* 0x0000002f1c107221 */ /* 0x040fe20000000000 */
[C---:B-1----:R-:W-:Y:S01]  /*30d0*/  FADD R19, R28.reuse, R41 ;  /* 0x000000291c137221 */ /* 0x042fe20000000000 */
[----:B------:R-:W-:Y:S01]  /*30e0*/  FADD R36, R28, R42 ;  /* 0x0000002a1c247221 */ /* 0x000fe20000000000 */
[----:B------:R-:W-:Y:S01]  /*30f0*/  FADD R15, R40, R28 ;  /* 0x0000001c280f7221 */ /* 0x000fe20000000000 */
[----:B------:R-:W-:Y:S01]  /*3100*/  FADD R38, R28, R43 ;  /* 0x0000002b1c267221 */ /* 0x000fe20000000000 */
[----:B------:R-:W-:Y:S02]  /*3110*/  FMNMX R37, R108, R37, PT ;  /* 0x000000256c257209 */ /* 0x000fe40003800000 */
[----:B------:R-:W-:Y:S01]  /*3120*/  FMNMX R67, R105, R67, PT ;  /* 0x0000004369437209 */ /* 0x000fe20003800000 */
[----:B------:R-:W-:Y:S01]  /*3130*/  FADD R105, R28, R46 ;  /* 0x0000002e1c697221 */ /* 0x000fe20000000000 */
[----:B------:R-:W-:Y:S01]  /*3140*/  FMNMX R81, R81, R16, PT ;  /* 0x0000001051517209 */ /* 0x000fe20003800000 */
[----:B--2---:R-:W-:Y:S01]  /*3150*/  FADD R28, R44, R32 ;  /* 0x000000202c1c7221 */ /* 0x004fe20000000000 */
[----:B------:R-:W-:Y:S01]  /*3160*/  FMNMX R14, R14, R19, PT ;  /* 0x000000130e0e7209 */ /* 0x000fe20003800000 */
[C---:B------:R-:W-:Y:S01]  /*3170*/  FADD R19, R32.reuse, R46 ;  /* 0x0000002e20137221 */ /* 0x040fe20000000000 */
        /* <DEDUP_REMOVED lines=13> */
[----:B---3--:R-:W-:Y:S01]  /*3250*/  FADD R79, R40, R24 ;  /* 0x00000018284f7221 */ /* 0x008fe20000000000 */
[----:B------:R-:W-:Y:S01]  /*3260*/  FMNMX R106, R18, R19, PT ;  /* 0x00000013126a7209 */ /* 0x000fe20003800000 */
[----:B------:R-:W-:Y:S01]  /*3270*/  FADD R18, R40, R32 ;  /* 0x0000002028127221 */ /* 0x000fe20000000000 */
[----:B------:R-:W-:Y:S01]  /*3280*/  FMNMX R85, R85, R28, PT ;  /* 0x0000001c55557209 */ /* 0x000fe20003800000 */
[C---:B------:R-:W-:Y:S01]  /*3290*/  FADD R28, R32.reuse, R42 ;  /* 0x0000002a201c7221 */ /* 0x040fe20000000000 */
        /* <DEDUP_REMOVED lines=9> */
[----:B------:R-:W1:Y:S01]  /*3330*/  LDS.128 R36, [R56+0x90] ;  /* 0x0000900038247984 */ /* 0x000e620000000c00 */
[----:B------:R-:W-:Y:S01]  /*3340*/  FMNMX R77, R77, R18, PT ;  /* 0x000000124d4d7209 */ /* 0x000fe20003800000 */
[----:B0-----:R-:W-:Y:S01]  /*3350*/  FADD R55, R20, R45 ;  /* 0x0000002d14377221 */ /* 0x001fe20000000000 */
        /* <DEDUP_REMOVED lines=8> */
[----:B------:R-:W-:-:S02]  /*33e0*/  FMNMX R90, R90, R17, PT ;  /* 0x000000115a5a7209 */ /* 0x000fc40003800000 */
[----:B------:R-:W-:Y:S01]  /*33f0*/  FMNMX R17, R103, R32, PT ;  /* 0x0000002067117209 */ /* 0x000fe20003800000 */
[----:B------:R-:W-:Y:S01]  /*3400*/  FADD R103, R20, R47 ;  /* 0x0000002f14677221 */ /* 0x000fe20000000000 */
[----:B------:R-:W-:Y:S02]  /*3410*/  FMNMX R94, R94, R51, PT ;  /* 0x000000335e5e7209 */ /* 0x000fe40003800000 */
[----:B------:R-:W-:Y:S02]  /*3420*/  FMNMX R28, R49, R28, PT ;  /* 0x0000001c311c7209 */ /* 0x000fe40003800000 */
[----:B------:R-:W-:Y:S01]  /*3430*/  FMNMX R107, R57, R50, PT ;  /* 0x00000032396b7209 */ /* 0x000fe20003800000 */
[----:B------:R-:W-:Y:S01]  /*3440*/  FADD R57, R20, R46 ;  /* 0x0000002e14397221 */ /* 0x000fe20000000000 */
[----:B------:R-:W-:Y:S02]  /*3450*/  FMNMX R79, R48, R79, PT ;  /* 0x0000004f304f7209 */ /* 0x000fe40003800000 */
[----:B------:R-:W-:Y:S01]  /*3460*/  FMNMX R32, R53, R54, PT ;  /* 0x0000003635207209 */ /* 0x000fe20003800000 */
[----:B------:R-:W0:Y:S01]  /*3470*/  LDS.128 R48, [R56+0xb0] ;  /* 0x0000b00038307984 */ /* 0x000e220000000c00 */
[----:B------:R-:W-:Y:S01]  /*3480*/  FADD R53, R44, R20 ;  /* 0x000000142c357221 */ /* 0x000fe20000000000 */
[----:B------:R-:W-:-:S02]  /*3490*/  FMNMX R24, R112, R63, PT ;  /* 0x0000003f70187209 */ /* 0x000fc40003800000 */
[----:B------:R-:W-:Y:S01]  /*34a0*/  FMNMX R112, R64, R55, PT ;  /* 0x0000003740707209 */ /* 0x000fe20003800000 */
[----:B------:R-:W-:Y:S01]  /*34b0*/  FADD R64, R20, R42 ;  /* 0x0000002a14407221 */ /* 0x000fe20000000000 */
[----:B------:R-:W-:Y:S01]  /*34c0*/  FMNMX R92, R92, R53, PT ;  /* 0x000000355c5c7209 */ /* 0x000fe20003800000 */
[----:B------:R-:W-:Y:S01]  /*34d0*/  FADD R53, R40, R20 ;  /* 0x0000001428357221 */ /* 0x000fe20000000000 */
[----:B------:R-:W-:Y:S02]  /*34e0*/  FMNMX R103, R52, R103, PT ;  /* 0x0000006734677209 */ /* 0x000fe40003800000 */
[----:B------:R-:W-:Y:S02]  /*34f0*/  FMNMX R76, R76, R121, PT ;  /* 0x000000794c4c7209 */ /* 0x000fe40003800000 */
[----:B------:R-:W-:Y:S02]  /*3500*/  FMNMX R80, R80, R53, PT ;  /* 0x0000003550507209 */ /* 0x000fe40003800000 */
[----:B------:R-:W2:Y:S01]  /*3510*/  LDS.128 R52, [R56+0xd0] ;  /* 0x0000d00038347984 */ /* 0x000ea20000000c00 */
[----:B------:R-:W-:Y:S01]  /*3520*/  FMNMX R76, R76, R57, PT ;  /* 0x000000394c4c7209 */ /* 0x000fe20003800000 */
[----:B------:R-:W-:Y:S01]  /*3530*/  FADD R57, R20, R43 ;  /* 0x0000002b14397221 */ /* 0x000fe20000000000 */
[----:B-1----:R-:W-:Y:S01]  /*3540*/  FADD R102, R36, R45 ;  /* 0x0000002d24667221 */ /* 0x002fe20000000000 */
        /* <DEDUP_REMOVED lines=8> */
[----:B------:R-:W-:Y:S01]  /*35d0*/  FADD R59, R36, R42 ;  /* 0x0000002a243b7221 */ /* 0x000fe20000000000 */
[----:B------:R-:W-:-:S02]  /*35e0*/  FMNMX R66, R115, R66, PT ;  /* 0x0000004273427209 */ /* 0x000fc40003800000 */
[----:B------:R-:W-:Y:S01]  /*35f0*/  FMNMX R82, R82, R57, PT ;  /* 0x0000003952527209 */ /* 0x000fe20003800000 */
[----:B------:R-:W-:Y:S01]  /*3600*/  FADD R57, R36, R41 ;  /* 0x0000002924397221 */ /* 0x000fe20000000000 */
[----:B------:R-:W-:Y:S02]  /*3610*/  FMNMX R102, R61, R102, PT ;  /* 0x000000663d667209 */ /* 0x000fe40003800000 */
[----:B------:R-:W-:Y:S01]  /*3620*/  FMNMX R65, R104, R65, PT ;  /* 0x0000004168417209 */ /* 0x000fe20003800000 */
[--C-:B------:R-:W-:Y:S01]  /*3630*/  FADD R104, R36, R46.reuse ;  /* 0x0000002e24687221 */ /* 0x100fe20000000000 */
[----:B------:R-:W-:Y:S02]  /*3640*/  FMNMX R68, R68, R57, PT ;  /* 0x0000003944447209 */ /* 0x000fe40003800000 */
[----:B------:R-:W-:Y:S02]  /*3650*/  FMNMX R66, R66, R59, PT ;  /* 0x0000003b42427209 */ /* 0x000fe40003800000 */
[----:B------:R-:W-:Y:S01]  /*3660*/  FMNMX R65, R65, R62, PT ;  /* 0x0000003e41417209 */ /* 0x000fe20003800000 */
[----:B0-----:R-:W-:Y:S01]  /*3670*/  FADD R61, R48, R46 ;  /* 0x0000002e303d7221 */ /* 0x001fe20000000000 */
[----:B------:R-:W-:Y:S01]  /*3680*/  FADD R57, R44, R48 ;  /* 0x000000302c397221 */ /* 0x000fe20000000000 */
[----:B------:R-:W-:Y:S01]  /*3690*/  FADD R59, R48, R45 ;  /* 0x0000002d303b7221 */ /* 0x000fe20000000000 */
[----:B------:R-:W-:Y:S01]  /*36a0*/  FADD R62, R44, R36 ;  /* 0x000000242c3e7221 */ /* 0x000fe20000000000 */
[----:B------:R-:W-:-:S02]  /*36b0*/  FMNMX R75, R75, R104, PT ;  /* 0x000000684b4b7209 */ /* 0x000fc40003800000 */
[----:B------:R-:W-:Y:S01]  /*36c0*/  FMNMX R74, R74, R61, PT ;  /* 0x0000003d4a4a7209 */ /* 0x000fe20003800000 */
[----:B------:R-:W-:Y:S01]  /*36d0*/  FADD R61, R40, R48 ;  /* 0x00000030283d7221 */ /* 0x000fe20000000000 */
[----:B------:R-:W-:Y:S02]  /*36e0*/  FMNMX R100, R100, R57, PT ;  /* 0x0000003964647209 */ /* 0x000fe40003800000 */
[----:B------:R-:W-:Y:S02]  /*36f0*/  FMNMX R114, R58, R59, PT ;  /* 0x0000003b3a727209 */ /* 0x000fe40003800000 */
[----:B------:R-:W-:Y:S01]  /*3700*/  FMNMX R87, R87, R62, PT ;  /* 0x0000003e57577209 */ /* 0x000fe20003800000 */
[----:B------:R-:W0:Y:S01]  /*3710*/  LDS.128 R56, [R56+0xf0] ;  /* 0x0000f00038387984 */ /* 0x000e220000000c00 */
[----:B------:R-:W-:Y:S01]  /*3720*/  FMNMX R36, R116, R63, PT ;  /* 0x0000003f74247209 */ /* 0x000fe20003800000 */
[----:B------:R-:W-:Y:S01]  /*3730*/  FADD R63, R48, R47 ;  /* 0x0000002f303f7221 */ /* 0x000fe20000000000 */
[----:B------:R-:W-:Y:S01]  /*3740*/  FMNMX R104, R60, R61, PT ;  /* 0x0000003d3c687209 */ /* 0x000fe20003800000 */
[C---:B------:R-:W-:Y:S01]  /*3750*/  FADD R62, R48.reuse, R41 ;  /* 0x00000029303e7221 */ /* 0x040fe20000000000 */
[----:B------:R-:W-:Y:S01]  /*3760*/  FADD R60, R48, R42 ;  /* 0x0000002a303c7221 */ /* 0x000fe20000000000 */
[----:B--2---:R-:W-:Y:S01]  /*3770*/  FADD R61, R44, R52 ;  /* 0x000000342c3d7221 */ /* 0x004fe20000000000 */
[----:B------:R-:W-:Y:S01]  /*3780*/  FMNMX R84, R84, R63, PT ;  /* 0x0000003f54547209 */ /* 0x000fe20003800000 */
[----:B------:R-:W-:Y:S01]  /*3790*/  FADD R48, R48, R43 ;  /* 0x0000002b30307221 */ /* 0x000fe20000000000 */
[----:B------:R-:W-:Y:S01]  /*37a0*/  FMNMX R67, R67, R62, PT ;  /* 0x0000003e43437209 */ /* 0x000fe20003800000 */
[----:B------:R-:W-:Y:S01]  /*37b0*/  FADD R108, R52, R46 ;  /* 0x0000002e346c7221 */ /* 0x000fe20000000000 */
[----:B------:R-:W-:Y:S01]  /*37c0*/  FMNMX R69, R69, R60, PT ;  /* 0x0000003c45457209 */ /* 0x000fe20003800000 */
[----:B------:R-:W-:Y:S01]  /*37d0*/  FADD R121, R40, R52 ;  /* 0x0000003428797221 */ /* 0x000fe20000000000 */
[----:B------:R-:W-:-:S02]  /*37e0*/  FMNMX R98, R98, R61, PT ;  /* 0x0000003d62627209 */ /* 0x000fc40003800000 */
[----:B------:R-:W1:Y:S01]  /*37f0*/  LDS.128 R60, [R4+0xa00] ;  /* 0x000a0000043c7984 */ /* 0x000e620000000c00 */
        /* <DEDUP_REMOVED lines=9> */
[----:B------:R-:W-:-:S03]  /*3890*/  FADD R121, R52, R43 ;  /* 0x0000002b34797221 */ /* 0x000fc60000000000 */
[----:B------:R-:W-:Y:S02]  /*38a0*/  FMNMX R71, R119, R70, PT ;  /* 0x0000004677477209 */ /* 0x000fe40003800000 */
[----:B------:R-:W-:Y:S02]  /*38b0*/  FMNMX R70, R109, R96, PT ;  /* 0x000000606d467209 */ /* 0x000fe40003800000 */
[----:B------:R-:W-:Y:S01]  /*38c0*/  FMNMX R52, R118, R121, PT ;  /* 0x0000007976347209 */ /* 0x000fe20003800000 */
[----:B0-----:R-:W-:Y:S01]  /*38d0*/  FADD R109, R40, R56 ;  /* 0x00000038286d7221 */ /* 0x001fe20000000000 */
[C---:B------:R-:W-:Y:S01]  /*38e0*/  FADD R40, R56.reuse, R41 ;  /* 0x0000002938287221 */ /* 0x040fe20000000000 */
[C---:B------:R-:W-:Y:S01]  /*38f0*/  FADD R42, R56.reuse, R42 ;  /* 0x0000002a382a7221 */ /* 0x040fe20000000000 */
[----:B------:R-:W-:Y:S01]  /*3900*/  FADD R43, R56, R43 ;  /* 0x0000002b382b7221 */ /* 0x000fe20000000000 */
[----:B------:R-:W-:Y:S01]  /*3910*/  FADD R44, R44, R56 ;  /* 0x000000382c2c7221 */ /* 0x000fe20000000000 */
[----:B------:R-:W-:Y:S01]  /*3920*/  FMNMX R116, R86, R109, PT ;  /* 0x0000006d56747209 */ /* 0x000fe20003800000 */
[C---:B------:R-:W-:Y:S01]  /*3930*/  FADD R45, R56.reuse, R45 ;  /* 0x0000002d382d7221 */ /* 0x040fe20000000000 */
[----:B------:R-:W-:Y:S01]  /*3940*/  FMNMX R109, R99, R40, PT ;  /* 0x00000028636d7209 */ /* 0x000fe20003800000 */
[C---:B------:R-:W-:Y:S01]  /*3950*/  FADD R118, R56.reuse, R46 ;  /* 0x0000002e38767221 */ /* 0x040fe20000000000 */
[----:B------:R-:W-:Y:S01]  /*3960*/  FMNMX R95, R95, R42, PT ;  /* 0x0000002a5f5f7209 */ /* 0x000fe20003800000 */
[----:B------:R-:W-:Y:S01]  /*3970*/  FADD R46, R56, R47 ;  /* 0x0000002f382e7221 */ /* 0x000fe20000000000 */
[----:B------:R-:W-:-:S02]  /*3980*/  FMNMX R94, R94, R43, PT ;  /* 0x0000002b5e5e7209 */ /* 0x000fc40003800000 */
[----:B------:R-:W-:Y:S01]  /*3990*/  FMNMX R97, R97, R44, PT ;  /* 0x0000002c61617209 */ /* 0x000fe20003800000 */
[C---:B-1----:R-:W-:Y:S01]  /*39a0*/  FADD R40, R60.reuse, R29 ;  /* 0x0000001d3c287221 */ /* 0x042fe20000000000 */
[C---:B------:R-:W-:Y:S01]  /*39b0*/  FADD R41, R60.reuse, R21 ;  /* 0x000000153c297221 */ /* 0x040fe20000000000 */
        /* <DEDUP_REMOVED lines=18> */
[----:B------:R-:W0:Y:S01]  /*3ae0*/  LDS.128 R40, [R4+0xa10] ;  /* 0x000a100004287984 */ /* 0x000e220000000c00 */
        /* <DEDUP_REMOVED lines=21> */
[C---:B------:R-:W-:Y:S01]  /*3c40*/  FADD R106, R62.reuse, R53 ;  /* 0x000000353e6a7221 */ /* 0x040fe20000000000 */
[----:B------:R-:W-:Y:S01]  /*3c50*/  FADD R107, R62, R57 ;  /* 0x000000393e6b7221 */ /* 0x000fe20000000000 */
[----:B------:R-:W-:-:S02]  /*3c60*/  FMNMX R76, R76, R73, PT ;  /* 0x000000494c4c7209 */ /* 0x000fc40003800000 */
        /* <DEDUP_REMOVED lines=15> */
[C---:B0-----:R-:W-:Y:S01]  /*3d60*/  FADD R63, R40.reuse, R29 ;  /* 0x0000001d283f7221 */ /* 0x041fe20000000000 */
        /* <DEDUP_REMOVED lines=25> */
[----:B------:R-:W-:Y:S01]  /*3f00*/  FADD R103, R43, R49 ;  /* 0x000000312b677221 */ /* 0x000fe20000000000 */
[----:B------:R-:W-:Y:S01]  /*3f10*/  FMNMX R84, R84, R111, PT ;  /* 0x0000006f54547209 */ /* 0x000fe20003800000 */
[--C-:B------:R-:W-:Y:S01]  /*3f20*/  FADD R125, R41, R25.reuse ;  /* 0x00000019297d7221 */ /* 0x100fe20000000000 */
[--C-:B------:R-:W-:Y:S01]  /*3f30*/  FADD R117, R42, R25.reuse ;  /* 0x000000192a757221 */ /* 0x100fe20000000000 */
[----:B------:R-:W-:Y:S01]  /*3f40*/  FADD R107, R43, R25 ;  /* 0x000000192b6b7221 */ /* 0x000fe20000000000 */
[--C-:B------:R-:W-:Y:S01]  /*3f50*/  FADD R29, R40, R53.reuse ;  /* 0x00000035281d7221 */ /* 0x100fe20000000000 */
[--C-:B------:R-:W-:Y:S01]  /*3f60*/  FADD R49, R41, R53.reuse ;  /* 0x0000003529317221 */ /* 0x100fe20000000000 */
[C-C-:B------:R-:W-:Y:S01]  /*3f70*/  FADD R112, R42.reuse, R53.reuse ;  /* 0x000000352a707221 */ /* 0x140fe20000000000 */
[----:B------:R-:W-:Y:S01]  /*3f80*/  FADD R102, R43, R53 ;  /* 0x000000352b667221 */ /* 0x000fe20000000000 */
[--C-:B------:R-:W-:Y:S01]  /*3f90*/  FADD R126, R41, R33.reuse ;  /* 0x00000021297e7221 */ /* 0x100fe20000000000 */
[C-C-:B------:R-:W-:Y:S01]  /*3fa0*/  FADD R118, R42.reuse, R33.reuse ;  /* 0x000000212a767221 */ /* 0x140fe20000000000 */
[----:B------:R-:W-:Y:S01]  /*3fb0*/  FADD R110, R43, R33 ;  /* 0x000000212b6e7221 */ /* 0x000fe20000000000 */
[--C-:B------:R-:W-:Y:S01]  /*3fc0*/  FADD R123, R41, R37.reuse ;  /* 0x00000025297b7221 */ /* 0x100fe20000000000 */
[--C-:B------:R-:W-:Y:S01]  /*3fd0*/  FADD R114, R42, R37.reuse ;  /* 0x000000252a727221 */ /* 0x100fe20000000000 */
[----:B------:R-:W-:Y:S01]  /*3fe0*/  FADD R105, R43, R37 ;  /* 0x000000252b697221 */ /* 0x000fe20000000000 */
[--C-:B------:R-:W-:Y:S01]  /*3ff0*/  FADD R25, R40, R57.reuse ;  /* 0x0000003928197221 */ /* 0x100fe20000000000 */
[--C-:B------:R-:W-:Y:S01]  /*4000*/  FADD R53, R41, R57.reuse ;  /* 0x0000003929357221 */ /* 0x100fe20000000000 */
[--C-:B------:R-:W-:Y:S01]  /*4010*/  FADD R121, R42, R57.reuse ;  /* 0x000000392a797221 */ /* 0x100fe20000000000 */
[----:B------:R-:W-:Y:S01]  /*4020*/  FADD R111, R43, R57 ;  /* 0x000000392b6f7221 */ /* 0x000fe20000000000 */
[----:B------:R-:W-:Y:S01]  /*4030*/  FMNMX R71, R71, R49, PT ;  /* 0x0000003147477209 */ /* 0x000fe20003800000 */
[----:B------:R-:W0:Y:S01]  /*4040*/  LDS.128 R40, [R4+0xc00] ;  /* 0x000c000004287984 */ /* 0x000e220000000c00 */
        /* <DEDUP_REMOVED lines=58> */
[C---:B------:R-:W-:Y:S01]  /*43f0*/  FADD R104, R42.reuse, R38 ;  /* 0x000000262a687221 */ /* 0x040fe20000000000 */
[C---:B------:R-:W-:Y:S01]  /*4400*/  FADD R113, R42.reuse, R50 ;  /* 0x000000322a717221 */ /* 0x040fe20000000000 */
[----:B------:R-:W-:Y:S01]  /*4410*/  FADD R115, R42, R58 ;  /* 0x0000003a2a737221 */ /* 0x000fe20000000000 */
[C---:B------:R-:W-:Y:S01]  /*4420*/  FADD R117, R43.reuse, R26 ;  /* 0x0000001a2b757221 */ /* 0x040fe20000000000 */
[C---:B------:R-:W-:Y:S01]  /*4430*/  FADD R119, R43.reuse, R22 ;  /* 0x000000162b777221 */ /* 0x040fe20000000000 */
        /* <DEDUP_REMOVED lines=14> */
[--C-:B0-----:R-:W-:Y:S01]  /*4520*/  FADD R120, R16, R30.reuse ;  /* 0x0000001e10787221 */ /* 0x101fe20000000000 */
[----:B------:R-:W-:Y:S01]  /*4530*/  FMNMX R89, R89, R40, PT ;  /* 0x0000002859597209 */ /* 0x000fe20003800000 */
[--C-:B------:R-:W-:Y:S01]  /*4540*/  FADD R112, R17, R30.reuse ;  /* 0x0000001e11707221 */ /* 0x100fe20000000000 */
[--C-:B------:R-:W-:Y:S01]  /*4550*/  FADD R107, R18, R30.reuse ;  /* 0x0000001e126b7221 */ /* 0x100fe20000000000 */
        /* <DEDUP_REMOVED lines=25> */
[----:B------:R-:W-:Y:S01]  /*46f0*/  FADD R34, R19, R54 ;  /* 0x0000003613227221 */ /* 0x000fe20000000000 */
        /* <DEDUP_REMOVED lines=9> */
[C---:B------:R-:W-:Y:S01]  /*4790*/  FADD R38, R19.reuse, R38 ;  /* 0x0000002613267221 */ /* 0x040fe20000000000 */
[C---:B------:R-:W-:Y:S01]  /*47a0*/  FADD R50, R19.reuse, R50 ;  /* 0x0000003213327221 */ /* 0x040fe20000000000 */
        /* <DEDUP_REMOVED lines=36> */
[----:B------:R0:W1:Y:S01]  /*49f0*/  LDS.128 R40, [R4+0xe10] ;  /* 0x000e100004287984 */ /* 0x0000620000000c00 */
[----:B------:R-:W-:Y:S01]  /*4a00*/  FMNMX R93, R93, R38, PT ;  /* 0x000000265d5d7209 */ /* 0x000fe20003800000 */
[----:B------:R-:W-:Y:S01]  /*4a10*/  FADD R38, R16, R27 ;  /* 0x0000001b10267221 */ /* 0x000fe20000000000 */
[----:B------:R-:W-:Y:S01]  /*4a20*/  FMNMX R92, R92, R15, PT ;  /* 0x0000000f5c5c7209 */ /* 0x000fe20003800000 */
[C---:B------:R-:W-:Y:S01]  /*4a30*/  FADD R15, R17.reuse, R35 ;  /* 0x00000023110f7221 */ /* 0x040fe20000000000 */
[----:B------:R-:W-:Y:S01]  /*4a40*/  FADD R53, R17, R23 ;  /* 0x0000001711357221 */ /* 0x000fe20000000000 */
[C---:B------:R-:W-:Y:S01]  /*4a50*/  FADD R119, R18.reuse, R31 ;  /* 0x0000001f12777221 */ /* 0x040fe20000000000 */
[C---:B------:R-:W-:Y:S01]  /*4a60*/  FADD R58, R18.reuse, R27 ;  /* 0x0000001b123a7221 */ /* 0x040fe20000000000 */
[C-C-:B------:R-:W-:Y:S01]  /*4a70*/  FADD R50, R18.reuse, R39.reuse ;  /* 0x0000002712327221 */ /* 0x140fe20000000000 */
[C---:B------:R-:W-:Y:S01]  /*4a80*/  FADD R105, R19.reuse, R39 ;  /* 0x0000002713697221 */ /* 0x040fe20000000000 */
        /* <DEDUP_REMOVED lines=17> */
[C---:B------:R-:W-:Y:S01]  /*4ba0*/  FADD R18, R19.reuse, R31 ;  /* 0x0000001f13127221 */ /* 0x040fe20000000000 */
[C---:B------:R-:W-:Y:S01]  /*4bb0*/  FADD R16, R19.reuse, R35 ;  /* 0x0000002313107221 */ /* 0x040fe20000000000 */
[C---:B------:R-:W-:Y:S01]  /*4bc0*/  FADD R109, R19.reuse, R27 ;  /* 0x0000001b136d7221 */ /* 0x040fe20000000000 */
[C---:B------:R-:W-:Y:S01]  /*4bd0*/  FADD R107, R19.reuse, R23 ;  /* 0x00000017136b7221 */ /* 0x040fe20000000000 */
[----:B0-----:R-:W-:Y:S01]  /*4be0*/  FADD R4, R19, R59 ;  /* 0x0000003b13047221 */ /* 0x001fe20000000000 */
[----:B------:R-:W-:Y:S01]  /*4bf0*/  FMNMX R97, R97, R52, PT ;  /* 0x0000003461617209 */ /* 0x000fe20003800000 */
[----:B------:R-:W-:Y:S01]  /*4c00*/  FADD R17, R19, R55 ;  /* 0x0000003713117221 */ /* 0x000fe20000000000 */
[----:B------:R-:W-:-:S02]  /*4c10*/  FMNMX R99, R99, R54, PT ;  /* 0x0000003663637209 */ /* 0x000fc40003800000 */
[----:B------:R-:W-:Y:S02]  /*4c20*/  FMNMX R96, R96, R15, PT ;  /* 0x0000000f60607209 */ /* 0x000fe40003800000 */
[----:B------:R-:W-:Y:S02]  /*4c30*/  FMNMX R52, R46, R57, PT ;  /* 0x000000392e347209 */ /* 0x000fe40003800000 */
[----:B------:R-:W-:Y:S01]  /*4c40*/  FMNMX R15, R44, R53, PT ;  /* 0x000000352c0f7209 */ /* 0x000fe20003800000 */
[----:B-1----:R-:W-:Y:S01]  /*4c50*/  FADD R44, R40, R35 ;  /* 0x00000023282c7221 */ /* 0x002fe20000000000 */
        /* <DEDUP_REMOVED lines=13> */
[----:B------:R-:W-:Y:S01]  /*4d30*/  FADD R102, R41, R35 ;  /* 0x0000002329667221 */ /* 0x000fe20000000000 */
[----:B------:R-:W-:Y:S01]  /*4d40*/  FMNMX R53, R45, R104, PT ;  /* 0x000000682d357209 */ /* 0x000fe20003800000 */
[C---:B------:R-:W-:Y:S01]  /*4d50*/  FADD R45, R41.reuse, R31 ;  /* 0x0000001f292d7221 */ /* 0x040fe20000000000 */
        /* <DEDUP_REMOVED lines=18> */
[C---:B------:R-:W-:Y:S01]  /*4e80*/  FADD R4, R42.reuse, R51 ;  /* 0x000000332a047221 */ /* 0x040fe20000000000 */
[----:B------:R-:W-:Y:S01]  /*4e90*/  FMNMX R61, R61, R106, PT ;  /* 0x0000006a3d3d7209 */ /* 0x000fe20003800000 */
[C---:B------:R-:W-:Y:S01]  /*4ea0*/  FADD R31, R43.reuse, R31 ;  /* 0x0000001f2b1f7221 */ /* 0x040fe20000000000 */
[C---:B------:R-:W-:Y:S01]  /*4eb0*/  FADD R35, R43.reuse, R35 ;  /* 0x000000232b237221 */ /* 0x040fe20000000000 */
[C---:B------:R-:W-:Y:S01]  /*4ec0*/  FADD R27, R43.reuse, R27 ;  /* 0x0000001b2b1b7221 */ /* 0x040fe20000000000 */
[C---:B------:R-:W-:Y:S01]  /*4ed0*/  FADD R23, R43.reuse, R23 ;  /* 0x000000172b177221 */ /* 0x040fe20000000000 */
[C---:B------:R-:W-:Y:S01]  /*4ee0*/  FADD R39, R43.reuse, R39 ;  /* 0x000000272b277221 */ /* 0x040fe20000000000 */
[C---:B------:R-:W-:Y:S01]  /*4ef0*/  FADD R51, R43.reuse, R51 ;  /* 0x000000332b337221 */ /* 0x040fe20000000000 */
[C-C-:B------:R-:W-:Y:S01]  /*4f00*/  FADD R19, R42.reuse, R55.reuse ;  /* 0x000000372a137221 */ /* 0x140fe20000000000 */
[----:B------:R-:W-:Y:S01]  /*4f10*/  FADD R17, R43, R55 ;  /* 0x000000372b117221 */ /* 0x000fe20000000000 */
[--C-:B------:R-:W-:Y:S01]  /*4f20*/  FADD R106, R41, R59.reuse ;  /* 0x0000003b296a7221 */ /* 0x100fe20000000000 */
[--C-:B------:R-:W-:Y:S01]  /*4f30*/  FADD R42, R42, R59.reuse ;  /* 0x0000003b2a2a7221 */ /* 0x100fe20000000000 */
[----:B------:R-:W-:Y:S01]  /*4f40*/  FADD R43, R43, R59 ;  /* 0x0000003b2b2b7221 */ /* 0x000fe20000000000 */
[----:B------:R-:W-:-:S02]  /*4f50*/  FMNMX R59, R25, R40, PT ;  /* 0x00000028193b7209 */ /* 0x000fc40003800000 */
[----:B------:R-:W0:Y:S01]  /*4f60*/  LDC R40, c[0x0][0x398] ;  /* 0x0000e600ff287b82 */ /* 0x000e220000000800 */
[----:B------:R-:W-:Y:S02]  /*4f70*/  FMNMX R14, R14, R127, PT ;  /* 0x0000007f0e0e7209 */ /* 0x000fe40003800000 */
[----:B------:R-:W-:Y:S02]  /*4f80*/  FMNMX R68, R68, R123, PT ;  /* 0x0000007b44447209 */ /* 0x000fe40003800000 */
[----:B------:R-:W-:Y:S01]  /*4f90*/  FMNMX R73, R73, R38, PT ;  /* 0x0000002649497209 */ /* 0x000fe20003800000 */
[----:B------:R-:W-:Y:S01]  /*4fa0*/  FADD R38, R41, R55 ;  /* 0x0000003729267221 */ /* 0x000fe20000000000 */
        /* <DEDUP_REMOVED lines=8> */
[----:B------:R-:W-:Y:S01]  /*5030*/  FMNMX R78, R78, R103, PT ;  /* 0x000000674e4e7209 */ /* 0x000fe20003800000 */
[----:B0-----:R-:W-:Y:S01]  /*5040*/  IMAD R3, R40, 0x8, R3 ;  /* 0x0000000828037824 */ /* 0x001fe200078e0203 */
[----:B------:R-:W-:Y:S01]  /*5050*/  FMNMX R80, R80, R105, PT ;  /* 0x0000006950507209 */ /* 0x000fe20003800000 */
[----:B------:R-:W-:Y:S01]  /*5060*/  IMAD R9, R40, 0x8, R9 ;  /* 0x0000000828097824 */ /* 0x000fe200078e0209 */
[----:B------:R-:W-:Y:S01]  /*5070*/  FMNMX R60, R60, R121, PT ;  /* 0x000000793c3c7209 */ /* 0x000fe20003800000 */
[C---:B------:R-:W-:Y:S01]  /*5080*/  IMAD R11, R40.reuse, 0x8, R11 ;  /* 0x00000008280b7824 */ /* 0x040fe200078e020b */
[----:B------:R-:W-:Y:S01]  /*5090*/  FMNMX R77, R77, R44, PT ;  /* 0x0000002c4d4d7209 */ /* 0x000fe20003800000 */
[----:B------:R-:W-:Y:S01]  /*50a0*/  IMAD R10, R40, 0x8, R10 ;  /* 0x00000008280a7824 */ /* 0x000fe200078e020a */
        /* <DEDUP_REMOVED lines=27> */
[----:B------:R-:W-:Y:S01]  /*5260*/  FMNMX R94, R94, R43, PT ;  /* 0x0000002b5e5e7209 */ /* 0x000fe20003800000 */
[----:B------:R-:W-:Y:S06]  /*5270*/  BAR.SYNC.DEFER_BLOCKING 0x0 ;  /* 0x0000000000007b1d */ /* 0x000fec0000010000 */
[----:B------:R-:W-:Y:S05]  /*5280*/  BRA.U !UP0, `(.L_x_749) ;  /* 0xffffffb108947547 */ /* 0x000fea000b83ffff */
.L_x_721:
        /* <DEDUP_REMOVED lines=9> */
[C---:B--2---:R-:W-:Y:S01]  /*5320*/  ISETP.EQ.OR P0, PT, R7.reuse, UR4, !P0 ;  /* 0x0000000407007c0c */ /* 0x044fe2000c702670 */
        /* <DEDUP_REMOVED lines=12> */
[----:B--2---:R-:W-:Y:S02]  /*53f0*/  @!P0 FMNMX R9, R4, R93, PT ;  /* 0x0000005d04098209 */ /* 0x004fe40003800000 */
        /* <DEDUP_REMOVED lines=13> */
[----:B--2---:R-:W-:-:S05]  /*54d0*/  FMNMX R93, R93, R8, PT ;  /* 0x000000085d5d7209 */ /* 0x004fca0003800000 */
[----:B------:R1:W-:Y:S02]  /*54e0*/  STG.E desc[UR8][R2.64], R93 ;  /* 0x0000005d02007986 */ /* 0x0003e4000c101908 */
.L_x_751:
[----:B------:R-:W-:Y:S05]  /*54f0*/  BSYNC.RECONVERGENT B0 ;  /* 0x0000000000007941 */ /* 0x000fea0003800200 */
.L_x_750:
[----:B------:R-:W-:Y:S01]  /*5500*/  VIADD R8, R6, 0x1 ;  /* 0x0000000106087836 */ /* 0x000fe20000000000 */
[----:B------:R-:W-:Y:S06]  /*5510*/  @P0 BRA `(.L_x_752) ;  /* 0x0000000000100947 */ /* 0x000fec0003800000 */
[----:B01----:R-:W2:Y:S02]  /*5520*/  LDG.E R2, desc[UR8][R4.64+0x4] ;  /* 0x0000040804027981 */ /* 0x003ea4000c1e1900 */
[----:B--2---:R-:W-:-:S05]  /*5530*/  FMNMX R99, R2, R99, PT ;  /* 0x0000006302637209 */ /* 0x004fca0003800000 */
[----:B------:R0:W-:Y:S01]  /*5540*/  STG.E desc[UR8][R4.64+0x4], R99 ;  /* 0x0000046304007986 */ /* 0x0001e2000c101908 */
[----:B------:R-:W-:Y:S05]  /*5550*/  BRA `(.L_x_753) ;  /* 0x0000000000247947 */ /* 0x000fea0003800000 */
.L_x_752:
[----:B------:R-:W2:Y:S01]  /*5560*/  LDCU UR7, c[0x0][0x39c] ;  /* 0x00007380ff0777ac */ /* 0x000ea20008000800 */
[----:B------:R-:W-:Y:S01]  /*5570*/  BSSY.RECONVERGENT B0, `(.L_x_753) ;  /* 0x0000007000007945 */ /* 0x000fe20003800200 */
[----:B--2---:R-:W-:-:S04]  /*5580*/  ISETP.GE.AND P1, PT, R0, UR7, PT ;  /* 0x0000000700007c0c */ /* 0x004fc8000bf26270 */
[----:B------:R-:W-:-:S13]  /*5590*/  ISETP.GE.OR P1, PT, R8, UR6, P1 ;  /* 0x0000000608007c0c */ /* 0x000fda0008f26670 */
[----:B------:R-:W-:Y:S05]  /*55a0*/  @P1 BRA `(.L_x_754) ;  /* 0x00000000000c1947 */ /* 0x000fea0003800000 */
[----:B01----:R-:W2:Y:S02]  /*55b0*/  LDG.E R2, desc[UR8][R4.64+0x4] ;  /* 0x0000040804027981 */ /* 0x003ea4000c1e1900 */
[----:B--2---:R-:W-:-:S05]  /*55c0*/  FMNMX R99, R99, R2, PT ;  /* 0x0000000263637209 */ /* 0x004fca0003800000 */
[----:B------:R2:W-:Y:S02]  /*55d0*/  STG.E desc[UR8][R4.64+0x4], R99 ;  /* 0x0000046304007986 */ /* 0x0005e4000c101908 */
.L_x_754:
[----:B------:R-:W-:Y:S05]  /*55e0*/  BSYNC.RECONVERGENT B0 ;  /* 0x0000000000007941 */ /* 0x000fea0003800200 */
.L_x_753:
[----:B0-----:R-:W-:Y:S01]  /*55f0*/  VIADD R9, R6, 0x2 ;  /* 0x0000000206097836 */ /* 0x001fe20000000000 */
[----:B------:R-:W-:Y:S06]  /*5600*/  @P0 BRA `(.L_x_755) ;  /* 0x0000000000100947 */ /* 0x000fec0003800000 */
[----:B-1----:R-:W3:Y:S02]  /*5610*/  LDG.E R3, desc[UR8][R4.64+0x8] ;  /* 0x0000080804037981 */ /* 0x002ee4000c1e1900 */
[----:B---3--:R-:W-:-:S05]  /*5620*/  FMNMX R3, R3, R54, PT ;  /* 0x0000003603037209 */ /* 0x008fca0003800000 */
[----:B------:R0:W-:Y:S01]  /*5630*/  STG.E desc[UR8][R4.64+0x8], R3 ;  /* 0x0000080304007986 */ /* 0x0001e2000c101908 */
[----:B------:R-:W-:Y:S05]  /*5640*/  BRA `(.L_x_756) ;  /* 0x0000000000247947 */ /* 0x000fea0003800000 */
.L_x_755:
[----:B------:R-:W0:Y:S01]  /*5650*/  LDCU UR7, c[0x0][0x39c] ;  /* 0x00007380ff0777ac */ /* 0x000e220008000800 */
[----:B------:R-:W-:Y:S01]  /*5660*/  BSSY.RECONVERGENT B0, `(.L_x_756) ;  /* 0x0000007000007945 */ /* 0x000fe20003800200 */
[----:B0-----:R-:W-:-:S04]  /*5670*/  ISETP.GE.AND P1, PT, R0, UR7, PT ;  /* 0x0000000700007c0c */ /* 0x001fc8000bf26270 */
[----:B------:R-:W-:-:S13]  /*5680*/  ISETP.GE.OR P1, PT, R9, UR6, P1 ;  /* 0x0000000609007c0c */ /* 0x000fda0008f26670 */
[----:B------:R-:W-:Y:S05]  /*5690*/  @P1 BRA `(.L_x_757) ;  /* 0x00000000000c1947 */ /* 0x000fea0003800000 */
[----:B-1----:R-:W3:Y:S02]  /*56a0*/  LDG.E R3, desc[UR8][R4.64+0x8] ;  /* 0x0000080804037981 */ /* 0x002ee4000c1e1900 */
[----:B---3--:R-:W-:-:S05]  /*56b0*/  FMNMX R3, R54, R3, PT ;  /* 0x0000000336037209 */ /* 0x008fca0003800000 */
[----:B------:R0:W-:Y:S02]  /*56c0*/  STG.E desc[UR8][R4.64+0x8], R3 ;  /* 0x0000080304007986 */ /* 0x0001e4000c101908 */
.L_x_757:
[----:B------:R-:W-:Y:S05]  /*56d0*/  BSYNC.RECONVERGENT B0 ;  /* 0x0000000000007941 */ /* 0x000fea0003800200 */
.L_x_756:
[----:B------:R-:W-:Y:S01]  /*56e0*/  VIADD R10, R6, 0x3 ;  /* 0x00000003060a7836 */ /* 0x000fe20000000000 */
[----:B------:R-:W-:Y:S06]  /*56f0*/  @P0 BRA `(.L_x_758) ;  /* 0x0000000000100947 */ /* 0x000fec0003800000 */
[----:B-1----:R-:W3:Y:S02]  /*5700*/  LDG.E R2, desc[UR8][R4.64+0xc] ;  /* 0x00000c0804027981 */ /* 0x002ee4000c1e1900 */
[----:B---3--:R-:W-:-:S05]  /*5710*/  FMNMX R81, R2, R81, PT ;  /* 0x0000005102517209 */ /* 0x008fca0003800000 */
[----:B------:R4:W-:Y:S01]  /*5720*/  STG.E desc[UR8][R4.64+0xc], R81 ;  /* 0x00000c5104007986 */ /* 0x0009e2000c101908 */
[----:B------:R-:W-:Y:S05]  /*5730*/  BRA `(.L_x_759) ;  /* 0x0000000000247947 */ /* 0x000fea0003800000 */
.L_x_758:
[----:B------:R-:W3:Y:S01]  /*5740*/  LDCU UR7, c[0x0][0x39c] ;  /* 0x00007380ff0777ac */ /* 0x000ee20008000800 */
[----:B------:R-:W-:Y:S01]  /*5750*/  BSSY.RECONVERGENT B0, `(.L_x_759) ;  /* 0x0000007000007945 */ /* 0x000fe20003800200 */
[----:B---3--:R-:W-:-:S04]  /*5760*/  ISETP.GE.AND P1, PT, R0, UR7, PT ;  /* 0x0000000700007c0c */ /* 0x008fc8000bf26270 */
[----:B------:R-:W-:-:S13]  /*5770*/  ISETP.GE.OR P1, PT, R10, UR6, P1 ;  /* 0x000000060a007c0c */ /* 0x000fda0008f26670 */
[----:B------:R-:W-:Y:S05]  /*5780*/  @P1 BRA `(.L_x_760) ;  /* 0x00000000000c1947 */ /* 0x000fea0003800000 */
[----:B-1----:R-:W3:Y:S02]  /*5790*/  LDG.E R2, desc[UR8][R4.64+0xc] ;  /* 0x00000c0804027981 */ /* 0x002ee4000c1e1900 */
[----:B---3--:R-:W-:-:S05]  /*57a0*/  FMNMX R81, R81, R2, PT ;  /* 0x0000000251517209 */ /* 0x008fca0003800000 */
[----:B------:R3:W-:Y:S02]  /*57b0*/  STG.E desc[UR8][R4.64+0xc], R81 ;  /* 0x00000c5104007986 */ /* 0x0007e4000c101908 */
.L_x_760:
[----:B------:R-:W-:Y:S05]  /*57c0*/  BSYNC.RECONVERGENT B0 ;  /* 0x0000000000007941 */ /* 0x000fea0003800200 */
.L_x_759:
[----:B------:R-:W-:Y:S01]  /*57d0*/  VIADD R11, R6, 0x4 ;  /* 0x00000004060b7836 */ /* 0x000fe20000000000 */
[----:B------:R-:W-:Y:S06]  /*57e0*/  @P0 BRA `(.L_x_761) ;  /* 0x0000000000100947 */ /* 0x000fec0003800000 */
[----:B01----:R-:W5:Y:S02]  /*57f0*/  LDG.E R3, desc[UR8][R4.64+0x10] ;  /* 0x0000100804037981 */ /* 0x003f64000c1e1900 */
[----:B-----5:R-:W-:-:S05]  /*5800*/  FMNMX R3, R3, R78, PT ;  /* 0x0000004e03037209 */ /* 0x020fca0003800000 */
[----:B------:R0:W-:Y:S01]  /*5810*/  STG.E desc[UR8][R4.64+0x10], R3 ;  /* 0x0000100304007986 */ /* 0x0001e2000c101908 */
[----:B------:R-:W-:Y:S05]  /*5820*/  BRA `(.L_x_762) ;  /* 0x0000000000247947 */ /* 0x000fea0003800000 */
.L_x_761:
[----:B------:R-:W5:Y:S01]  /*5830*/  LDCU UR7, c[0x0][0x39c] ;  /* 0x00007380ff0777ac */ /* 0x000f620008000800 */
[----:B------:R-:W-:Y:S01]  /*5840*/  BSSY.RECONVERGENT B0, `(.L_x_762) ;  /* 0x0000007000007945 */ /* 0x000fe20003800200 */
[----:B-----5:R-:W-:-:S04]  /*5850*/  ISETP.GE.AND P1, PT, R0, UR7, PT ;  /* 0x0000000700007c0c */ /* 0x020fc8000bf26270 */
[----:B------:R-:W-:-:S13]  /*5860*/  ISETP.GE.OR P1, PT, R11, UR6, P1 ;  /* 0x000000060b007c0c */ /* 0x000fda0008f26670 */
[----:B------:R-:W-:Y:S05]  /*5870*/  @P1 BRA `(.L_x_763) ;  /* 0x00000000000c1947 */ /* 0x000fea0003800000 */
[----:B01----:R-:W5:Y:S02]  /*5880*/  LDG.E R3, desc[UR8][R4.64+0x10] ;  /* 0x0000100804037981 */ /* 0x003f64000c1e1900 */
[----:B-----5:R-:W-:-:S05]  /*5890*/  FMNMX R3, R78, R3, PT ;  /* 0x000000034e037209 */ /* 0x020fca0003800000 */
[----:B------:R0:W-:Y:S02]  /*58a0*/  STG.E desc[UR8][R4.64+0x10], R3 ;  /* 0x0000100304007986 */ /* 0x0001e4000c101908 */
.L_x_763:
[----:B------:R-:W-:Y:S05]  /*58b0*/  BSYNC.RECONVERGENT B0 ;  /* 0x0000000000007941 */ /* 0x000fea0003800200 */
.L_x_762:
[----:B------:R-:W-:Y:S01]  /*58c0*/  VIADD R12, R6, 0x5 ;  /* 0x00000005060c7836 */ /* 0x000fe20000000000 */
[----:B------:R-:W-:Y:S06]  /*58d0*/  @P0 BRA `(.L_x_764) ;  /* 0x0000000000100947 */ /* 0x000fec0003800000 */
[----:B01----:R-:W5:Y:S02]  /*58e0*/  LDG.E R3, desc[UR8][R4.64+0x14] ;  /* 0x0000140804037981 */ /* 0x003f64000c1e1900 */
[----:B-----5:R-:W-:-:S05]  /*58f0*/  FMNMX R3, R3, R14, PT ;  /* 0x0000000e03037209 */ /* 0x020fca0003800000 */
[----:B------:R0:W-:Y:S01]  /*5900*/  STG.E desc[UR8][R4.64+0x14], R3 ;  /* 0x0000140304007986 */ /* 0x0001e2000c101908 */
[----:B------:R-:W-:Y:S05]  /*5910*/  BRA `(.L_x_765) ;  /* 0x0000000000247947 */ /* 0x000fea0003800000 */
.L_x_764:
        /* <DEDUP_REMOVED lines=8> */
.L_x_766:
[----:B------:R-:W-:Y:S05]  /*59a0*/  BSYNC.RECONVERGENT B0 ;  /* 0x0000000000007941 */ /* 0x000fea0003800200 */
.L_x_765:
[----:B------:R-:W-:Y:S01]  /*59b0*/  VIADD R13, R6, 0x6 ;  /* 0x00000006060d7836 */ /* 0x000fe20000000000 */
[----:B------:R-:W-:Y:S06]  /*59c0*/  @P0 BRA `(.L_x_767) ;  /* 0x0000000000100947 */ /* 0x000fec0003800000 */
[----:B-1----:R-:W5:Y:S02]  /*59d0*/  LDG.E R2, desc[UR8][R4.64+0x18] ;  /* 0x0000180804027981 */ /* 0x002f64000c1e1900 */
[----:B-----5:R-:W-:-:S05]  /*59e0*/  FMNMX R107, R2, R107, PT ;  /* 0x0000006b026b7209 */ /* 0x020fca0003800000 */
[----:B------:R1:W-:Y:S01]  /*59f0*/  STG.E desc[UR8][R4.64+0x18], R107 ;  /* 0x0000186b04007986 */ /* 0x0003e2000c101908 */
[----:B------:R-:W-:Y:S05]  /*5a00*/  BRA `(.L_x_768) ;  /* 0x0000000000247947 */ /* 0x000fea0003800000 */
.L_x_767:
[----:B------:R-:W5:Y:S01]  /*5a10*/  LDCU UR7, c[0x0][0x39c] ;  /* 0x00007380ff0777ac */ /* 0x000f620008000800 */
[----:B------:R-:W-:Y:S01]  /*5a20*/  BSSY.RECONVERGENT B0, `(.L_x_768) ;  /* 0x0000007000007945 */ /* 0x000fe20003800200 */
[----:B-----5:R-:W-:-:S04]  /*5a30*/  ISETP.GE.AND P1, PT, R0, UR7, PT ;  /* 0x0000000700007c0c */ /* 0x020fc8000bf26270 */
[----:B------:R-:W-:-:S13]  /*5a40*/  ISETP.GE.OR P1, PT, R13, UR6, P1 ;  /* 0x000000060d007c0c */ /* 0x000fda0008f26670 */
[----:B------:R-:W-:Y:S05]  /*5a50*/  @P1 BRA `(.L_x_769) ;  /* 0x00000000000c1947 */ /* 0x000fea0003800000 */
[----:B-1----:R-:W5:Y:S02]  /*5a60*/  LDG.E R2, desc[UR8][R4.64+0x18] ;  /* 0x0000180804027981 */ /* 0x002f64000c1e1900 */
[----:B-----5:R-:W-:-:S05]  /*5a70*/  FMNMX R107, R107, R2, PT ;  /* 0x000000026b6b7209 */ /* 0x020fca0003800000 */
[----:B------:R1:W-:Y:S02]  /*5a80*/  STG.E desc[UR8][R4.64+0x18], R107 ;  /* 0x0000186b04007986 */ /* 0x0003e4000c101908 */
.L_x_769:
[----:B------:R-:W-:Y:S05]  /*5a90*/  BSYNC.RECONVERGENT B0 ;  /* 0x0000000000007941 */ /* 0x000fea0003800200 */
.L_x_768:
[----:B------:R-:W-:Y:S01]  /*5aa0*/  VIADD R14, R6, 0x7 ;  /* 0x00000007060e7836 */ /* 0x000fe20000000000 */
[----:B------:R-:W-:Y:S06]  /*5ab0*/  @P0 BRA `(.L_x_770) ;  /* 0x0000000000100947 */ /* 0x000fec0003800000 */
[----:B01----:R-:W5:Y:S02]  /*5ac0*/  LDG.E R3, desc[UR8][R4.64+0x1c] ;  /* 0x00001c0804037981 */ /* 0x003f64000c1e1900 */
[----:B-----5:R-:W-:-:S05]  /*5ad0*/  FMNMX R3, R3, R108, PT ;  /* 0x0000006c03037209 */ /* 0x020fca0003800000 */
[----:B------:R0:W-:Y:S01]  /*5ae0*/  STG.E desc[UR8][R4.64+0x1c], R3 ;  /* 0x00001c0304007986 */ /* 0x0001e2000c101908 */
[----:B------:R-:W-:Y:S05]  /*5af0*/  BRA `(.L_x_771) ;  /* 0x0000000000247947 */ /* 0x000fea0003800000 */
.L_x_770:
        /* <DEDUP_REMOVED lines=8> */
.L_x_772:
[----:B------:R-:W-:Y:S05]  /*5b80*/  BSYNC.RECONVERGENT B0 ;  /* 0x0000000000007941 */ /* 0x000fea0003800200 */
.L_x_771:
[----:B------:R-:W-:Y:S02]  /*5b90*/  VIADD R17, R17, UR6 ;  /* 0x0000000611117c36 */ /* 0x000fe40008000000 */
[----:B------:R-:W-:Y:S01]  /*5ba0*/  VIADD R16, R0, 0x1 ;  /* 0x0000000100107836 */ /* 0x000fe20000000000 */
[----:B------:R-:W-:Y:S06]  /*5bb0*/  @P0 BRA `(.L_x_773) ;  /* 0x00000000001c0947 */ /* 0x000fec0003800000 */
[----:B01----:R-:W0:Y:S01]  /*5bc0*/  LDC.64 R2, c[0x0][0x390] ;  /* 0x0000e400ff027b82 */ /* 0x003e220000000a00 */
[----:B--234-:R-:W-:-:S04]  /*5bd0*/  IMAD.IADD R5, R6, 0x1, R17 ;  /* 0x0000000106057824 */ /* 0x01cfc800078e0211 */
[----:B0-----:R-:W-:-:S05]  /*5be0*/  IMAD.WIDE R2, R5, 0x4, R2 ;  /* 0x0000000405027825 */ /* 0x001fca00078e0202 */
[----:B------:R-:W2:Y:S02]  /*5bf0*/  LDG.E R4, desc[UR8][R2.64] ;  /* 0x0000000802047981 */ /* 0x000ea4000c1e1900 */
[----:B--2---:R-:W-:-:S05]  /*5c00*/  FMNMX R85, R4, R85, PT ;  /* 0x0000005504557209 */ /* 0x004fca0003800000 */
[----:B------:R0:W-:Y:S01]  /*5c10*/  STG.E desc[UR8][R2.64], R85 ;  /* 0x0000005502007986 */ /* 0x0001e2000c101908 */
[----:B------:R-:W-:Y:S05]  /*5c20*/  BRA `(.L_x_774) ;  /* 0x0000000000307947 */ /* 0x000fea0003800000 */
.L_x_773:
[----:B------:R-:W5:Y:S01]  /*5c30*/  LDCU UR7, c[0x0][0x39c] ;  /* 0x00007380ff0777ac */ /* 0x000f620008000800 */
[----:B------:R-:W-:Y:S01]  /*5c40*/  BSSY.RECONVERGENT B0, `(.L_x_774) ;  /* 0x000000a000007945 */ /* 0x000fe20003800200 */
[----:B-----5:R-:W-:-:S04]  /*5c50*/  ISETP.GE.AND P1, PT, R16, UR7, PT ;  /* 0x0000000710007c0c */ /* 0x020fc8000bf26270 */
[----:B------:R-:W-:-:S13]  /*5c60*/  ISETP.GE.OR P1, PT, R6, UR6, P1 ;  /* 0x0000000606007c0c */ /* 0x000fda0008f26670 */
[----:B------:R-:W-:Y:S05]  /*5c70*/  @P1 BRA `(.L_x_775) ;  /* 0x0000000000181947 */ /* 0x000fea0003800000 */
[----:B01----:R-:W0:Y:S01]  /*5c80*/  LDC.64 R2, c[0x0][0x390] ;  /* 0x0000e400ff027b82 */ /* 0x003e220000000a00 */
[----:B--234-:R-:W-:-:S04]  /*5c90*/  IMAD.IADD R5, R6, 0x1, R17 ;  /* 0x0000000106057824 */ /* 0x01cfc800078e0211 */
[----:B0-----:R-:W-:-:S05]  /*5ca0*/  IMAD.WIDE R2, R5, 0x4, R2 ;  /* 0x0000000405027825 */ /* 0x001fca00078e0202 */
[----:B------:R-:W2:Y:S02]  /*5cb0*/  LDG.E R4, desc[UR8][R2.64] ;  /* 0x0000000802047981 */ /* 0x000ea4000c1e1900 */
[----:B--2---:R-:W-:-:S05]  /*5cc0*/  FMNMX R85, R85, R4, PT ;  /* 0x0000000455557209 */ /* 0x004fca0003800000 */
[----:B------:R0:W-:Y:S02]  /*5cd0*/  STG.E desc[UR8][R2.64], R85 ;  /* 0x0000005502007986 */ /* 0x0001e4000c101908 */
.L_x_775:
[----:B------:R-:W-:Y:S05]  /*5ce0*/  BSYNC.RECONVERGENT B0 ;  /* 0x0000000000007941 */ /* 0x000fea0003800200 */
.L_x_774:
[----:B01----:R-:W-:-:S04]  /*5cf0*/  IADD3 R3, P1, PT, R6, R17, RZ ;  /* 0x0000001106037210 */ /* 0x003fc80007f3e0ff */
[----:B--234-:R-:W-:Y:S02]  /*5d00*/  LEA.HI.X.SX32 R4, R17, R7, 0x1, P1 ;  /* 0x0000000711047211 */ /* 0x01cfe400008f0eff */
[----:B------:R-:W-:-:S04]  /*5d10*/  LEA R2, P1, R3, UR4, 0x2 ;  /* 0x0000000403027c11 */ /* 0x000fc8000f8210ff */
[----:B------:R-:W-:Y:S01]  /*5d20*/  LEA.HI.X R3, R3, UR5, R4, 0x2, P1 ;  /* 0x0000000503037c11 */ /* 0x000fe200088f1404 */
[----:B------:R-:W-:Y:S08]  /*5d30*/  @P0 BRA `(.L_x_776) ;  /* 0x0000000000100947 */ /* 0x000ff00003800000 */
[----:B------:R-:W2:Y:S02]  /*5d40*/  LDG.E R5, desc[UR8][R2.64+0x4] ;  /* 0x0000040802057981 */ /* 0x000ea4000c1e1900 */
[----:B--2---:R-:W-:-:S05]  /*5d50*/  FMNMX R5, R5, R96, PT ;  /* 0x0000006005057209 */ /* 0x004fca0003800000 */
[----:B------:R0:W-:Y:S01]  /*5d60*/  STG.E desc[UR8][R2.64+0x4], R5 ;  /* 0x0000040502007986 */ /* 0x0001e2000c101908 */
[----:B------:R-:W-:Y:S05]  /*5d70*/  BRA `(.L_x_777) ;  /* 0x0000000000247947 */ /* 0x000fea0003800000 */
.L_x_776:
[----:B------:R-:W0:Y:S01]  /*5d80*/  LDCU UR7, c[0x0][0x39c] ;  /* 0x00007380ff0777ac */ /* 0x000e220008000800 */
[----:B------:R-:W-:Y:S01]  /*5d90*/  BSSY.RECONVERGENT B0, `(.L_x_777) ;  /* 0x0000007000007945 */ /* 0x000fe20003800200 */
[----:B0-----:R-:W-:-:S04]  /*5da0*/  ISETP.GE.AND P1, PT, R16, UR7, PT ;  /* 0x0000000710007c0c */ /* 0x001fc8000bf26270 */
[----:B------:R-:W-:-:S13]  /*5db0*/  ISETP.GE.OR P1, PT, R8, UR6, P1 ;  /* 0x0000000608007c0c */ /* 0x000fda0008f26670 */
[----:B------:R-:W-:Y:S05]  /*5dc0*/  @P1 BRA `(.L_x_778) ;  /* 0x00000000000c1947 */ /* 0x000fea0003800000 */
[----:B------:R-:W2:Y:S02]  /*5dd0*/  LDG.E R5, desc[UR8][R2.64+0x4] ;  /* 0x0000040802057981 */ /* 0x000ea4000c1e1900 */
[----:B--2---:R-:W-:-:S05]  /*5de0*/  FMNMX R5, R96, R5, PT ;  /* 0x0000000560057209 */ /* 0x004fca0003800000 */
[----:B------:R0:W-:Y:S02]  /*5df0*/  STG.E desc[UR8][R2.64+0x4], R5 ;  /* 0x0000040502007986 */ /* 0x0001e4000c101908 */
.L_x_778:
[----:B------:R-:W-:Y:S05]  /*5e00*/  BSYNC.RECONVERGENT B0 ;  /* 0x0000000000007941 */ /* 0x000fea0003800200 */
.L_x_777:
[----:B------:R-:W-:Y:S05]  /*5e10*/  @P0 BRA `(.L_x_779) ;  /* 0x0000000000100947 */ /* 0x000fea0003800000 */
[----:B0-----:R-:W2:Y:S02]  /*5e20*/  LDG.E R5, desc[UR8][R2.64+0x8] ;  /* 0x0000080802057981 */ /* 0x001ea4000c1e1900 */
[----:B--2---:R-:W-:-:S05]  /*5e30*/  FMNMX R5, R5, R60, PT ;  /* 0x0000003c05057209 */ /* 0x004fca0003800000 */
[----:B------:R0:W-:Y:S01]  /*5e40*/  STG.E desc[UR8][R2.64+0x8], R5 ;  /* 0x0000080502007986 */ /* 0x0001e2000c101908 */
[----:B------:R-:W-:Y:S05]  /*5e50*/  BRA `(.L_x_780) ;  /* 0x0000000000247947 */ /* 0x000fea0003800000 */
.L_x_779:
[----:B------:R-:W1:Y:S01]  /*5e60*/  LDCU UR7, c[0x0][0x39c] ;  /* 0x00007380ff0777ac */ /* 0x000e620008000800 */
[----:B------:R-:W-:Y:S01]  /*5e70*/  BSSY.RECONVERGENT B0, `(.L_x_780) ;  /* 0x0000007000007945 */ /* 0x000fe20003800200 */
[----:B-1----:R-:W-:-:S04]  /*5e80*/  ISETP.GE.AND P1, PT, R16, UR7, PT ;  /* 0x0000000710007c0c */ /* 0x002fc8000bf26270 */
[----:B------:R-:W-:-:S13]  /*5e90*/  ISETP.GE.OR P1, PT, R9, UR6, P1 ;  /* 0x0000000609007c0c */ /* 0x000fda0008f26670 */
[----:B------:R-:W-:Y:S05]  /*5ea0*/  @P1 BRA `(.L_x_781) ;  /* 0x00000000000c1947 */ /* 0x000fea0003800000 */
[----:B0-----:R-:W2:Y:S02]  /*5eb0*/  LDG.E R5, desc[UR8][R2.64+0x8] ;  /* 0x0000080802057981 */ /* 0x001ea4000c1e1900 */
[----:B--2---:R-:W-:-:S05]  /*5ec0*/  FMNMX R5, R60, R5, PT ;  /* 0x000000053c057209 */ /* 0x004fca0003800000 */
[----:B------:R1:W-:Y:S02]  /*5ed0*/  STG.E desc[UR8][R2.64+0x8], R5 ;  /* 0x0000080502007986 */ /* 0x0003e4000c101908 */
.L_x_781:
[----:B------:R-:W-:Y:S05]  /*5ee0*/  BSYNC.RECONVERGENT B0 ;  /* 0x0000000000007941 */ /* 0x000fea0003800200 */
.L_x_780:
[----:B------:R-:W-:Y:S05]  /*5ef0*/  @P0 BRA `(.L_x_782) ;  /* 0x0000000000100947 */ /* 0x000fea0003800000 */
[----:B------:R-:W2:Y:S02]  /*5f00*/  LDG.E R4, desc[UR8][R2.64+0xc] ;  /* 0x00000c0802047981 */ /* 0x000ea4000c1e1900 */
[----:B--2---:R-:W-:-:S05]  /*5f10*/  FMNMX R91, R4, R91, PT ;  /* 0x0000005b045b7209 */ /* 0x004fca0003800000 */
[----:B------:R3:W-:Y:S01]  /*5f20*/  STG.E desc[UR8][R2.64+0xc], R91 ;  /* 0x00000c5b02007986 */ /* 0x0007e2000c101908 */
[----:B------:R-:W-:Y:S05]  /*5f30*/  BRA `(.L_x_783) ;  /* 0x0000000000247947 */ /* 0x000fea0003800000 */
.L_x_782:
[----:B------:R-:W2:Y:S01]  /*5f40*/  LDCU UR7, c[0x0][0x39c] ;  /* 0x00007380ff0777ac */ /* 0x000ea20008000800 */
[----:B------:R-:W-:Y:S01]  /*5f50*/  BSSY.RECONVERGENT B0, `(.L_x_783) ;  /* 0x0000007000007945 */ /* 0x000fe20003800200 */
[----:B--2---:R-:W-:-:S04]  /*5f60*/  ISETP.GE.AND P1, PT, R16, UR7, PT ;  /* 0x0000000710007c0c */ /* 0x004fc8000bf26270 */
[----:B------:R-:W-:-:S13]  /*5f70*/  ISETP.GE.OR P1, PT, R10, UR6, P1 ;  /* 0x000000060a007c0c */ /* 0x000fda0008f26670 */
[----:B------:R-:W-:Y:S05]  /*5f80*/  @P1 BRA `(.L_x_784) ;  /* 0x00000000000c1947 */ /* 0x000fea0003800000 */
[----:B------:R-:W2:Y:S02]  /*5f90*/  LDG.E R4, desc[UR8][R2.64+0xc] ;  /* 0x00000c0802047981 */ /* 0x000ea4000c1e1900 */
[----:B--2---:R-:W-:-:S05]  /*5fa0*/  FMNMX R91, R91, R4, PT ;  /* 0x000000045b5b7209 */ /* 0x004fca0003800000 */
[----:B------:R2:W-:Y:S02]  /*5fb0*/  STG.E desc[UR8][R2.64+0xc], R91 ;  /* 0x00000c5b02007986 */ /* 0x0005e4000c101908 */
.L_x_784:
[----:B------:R-:W-:Y:S05]  /*5fc0*/  BSYNC.RECONVERGENT B0 ;  /* 0x0000000000007941 */ /* 0x000fea0003800200 */
.L_x_783:
[----:B------:R-:W-:Y:S05]  /*5fd0*/  @P0 BRA `(.L_x_785) ;  /* 0x0000000000100947 */ /* 0x000fea0003800000 */
[----:B------:R-:W4:Y:S02]  /*5fe0*/  LDG.E R4, desc[UR8][R2.64+0x10] ;  /* 0x0000100802047981 */ /* 0x000f24000c1e1900 */
[----:B----4-:R-:W-:-:S05]  /*5ff0*/  FMNMX R77, R4, R77, PT ;  /* 0x0000004d044d7209 */ /* 0x010fca0003800000 */
[----:B------:R4:W-:Y:S01]  /*6000*/  STG.E desc[UR8][R2.64+0x10], R77 ;  /* 0x0000104d02007986 */ /* 0x0009e2000c101908 */
[----:B------:R-:W-:Y:S05]  /*6010*/  BRA `(.L_x_786) ;  /* 0x0000000000247947 */ /* 0x000fea0003800000 */
.L_x_785:
[----:B------:R-:W4:Y:S01]  /*6020*/  LDCU UR7, c[0x0][0x39c] ;  /* 0x00007380ff0777ac */ /* 0x000f220008000800 */
[----:B------:R-:W-:Y:S01]  /*6030*/  BSSY.RECONVERGENT B0, `(.L_x_786) ;  /* 0x0000007000007945 */ /* 0x000fe20003800200 */
[----:B----4-:R-:W-:-:S04]  /*6040*/  ISETP.GE.AND P1, PT, R16, UR7, PT ;  /* 0x0000000710007c0c */ /* 0x010fc8000bf26270 */
[----:B------:R-:W-:-:S13]  /*6050*/  ISETP.GE.OR P1, PT, R11, UR6, P1 ;  /* 0x000000060b007c0c */ /* 0x000fda0008f26670 */
[----:B------:R-:W-:Y:S05]  /*6060*/  @P1 BRA `(.L_x_787) ;  /* 0x00000000000c1947 */ /* 0x000fea0003800000 */
[----:B------:R-:W4:Y:S02]  /*6070*/  LDG.E R4, desc[UR8][R2.64+0x10] ;  /* 0x0000100802047981 */ /* 0x000f24000c1e1900 */
[----:B----4-:R-:W-:-:S05]  /*6080*/  FMNMX R77, R77, R4, PT ;  /* 0x000000044d4d7209 */ /* 0x010fca0003800000 */
[----:B------:R4:W-:Y:S02]  /*6090*/  STG.E desc[UR8][R2.64+0x10], R77 ;  /* 0x0000104d02007986 */ /* 0x0009e4000c101908 */
.L_x_787:
[----:B------:R-:W-:Y:S05]  /*60a0*/  BSYNC.RECONVERGENT B0 ;  /* 0x0000000000007941 */ /* 0x000fea0003800200 */
.L_x_786:
[----:B------:R-:W-:Y:S05]  /*60b0*/  @P0 BRA `(.L_x_788) ;  /* 0x0000000000100947 */ /* 0x000fea0003800000 */
[----:B01----:R-:W5:Y:S02]  /*60c0*/  LDG.E R5, desc[UR8][R2.64+0x14] ;  /* 0x0000140802057981 */ /* 0x003f64000c1e1900 */
[----:B-----5:R-:W-:-:S05]  /*60d0*/  FMNMX R5, R5, R102, PT ;  /* 0x0000006605057209 */ /* 0x020fca0003800000 */
[----:B------:R0:W-:Y:S01]  /*60e0*/  STG.E desc[UR8][R2.64+0x14], R5 ;  /* 0x0000140502007986 */ /* 0x0001e2000c101908 */
[----:B------:R-:W-:Y:S05]  /*60f0*/  BRA `(.L_x_789) ;  /* 0x0000000000247947 */ /* 0x000fea0003800000 */
.L_x_788:
        /* <DEDUP_REMOVED lines=8> */
.L_x_790:
[----:B------:R-:W-:Y:S05]  /*6180*/  BSYNC.RECONVERGENT B0 ;  /* 0x0000000000007941 */ /* 0x000fea0003800200 */
.L_x_789:
[----:B------:R-:W-:Y:S05]  /*6190*/  @P0 BRA `(.L_x_791) ;  /* 0x0000000000100947 */ /* 0x000fea0003800000 */
[----:B------:R-:W5:Y:S02]  /*61a0*/  LDG.E R4, desc[UR8][R2.64+0x18] ;  /* 0x0000180802047981 */ /* 0x000f64000c1e1900 */
[----:B-----5:R-:W-:-:S05]  /*61b0*/  FMNMX R109, R4, R109, PT ;  /* 0x0000006d046d7209 */ /* 0x020fca0003800000 */
[----:B------:R0:W-:Y:S01]  /*61c0*/  STG.E desc[UR8][R2.64+0x18], R109 ;  /* 0x0000186d02007986 */ /* 0x0001e2000c101908 */
[----:B------:R-:W-:Y:S05]  /*61d0*/  BRA `(.L_x_792) ;  /* 0x0000000000247947 */ /* 0x000fea0003800000 */
.L_x_791:
[----:B------:R-:W5:Y:S01]  /*61e0*/  LDCU UR7, c[0x0][0x39c] ;  /* 0x00007380ff0777ac */ /* 0x000f620008000800 */
[----:B------:R-:W-:Y:S01]  /*61f0*/  BSSY.RECONVERGENT B0, `(.L_x_792) ;  /* 0x0000007000007945 */ /* 0x000fe20003800200 */
[----:B-----5:R-:W-:-:S04]  /*6200*/  ISETP.GE.AND P1, PT, R16, UR7, PT ;  /* 0x0000000710007c0c */ /* 0x020fc8000bf26270 */
[----:B------:R-:W-:-:S13]  /*6210*/  ISETP.GE.OR P1, PT, R13, UR6, P1 ;  /* 0x000000060d007c0c */ /* 0x000fda0008f26670 */
[----:B------:R-:W-:Y:S05]  /*6220*/  @P1 BRA `(.L_x_793) ;  /* 0x00000000000c1947 */ /* 0x000fea0003800000 */
[----:B------:R-:W5:Y:S02]  /*6230*/  LDG.E R4, desc[UR8][R2.64+0x18] ;  /* 0x0000180802047981 */ /* 0x000f64000c1e1900 */
[----:B-----5:R-:W-:-:S05]  /*6240*/  FMNMX R109, R109, R4, PT ;  /* 0x000000046d6d7209 */ /* 0x020fca0003800000 */
[----:B------:R0:W-:Y:S02]  /*6250*/  STG.E desc[UR8][R2.64+0x18], R109 ;  /* 0x0000186d02007986 */ /* 0x0001e4000c101908 */
.L_x_793:
[----:B------:R-:W-:Y:S05]  /*6260*/  BSYNC.RECONVERGENT B0 ;  /* 0x0000000000007941 */ /* 0x000fea0003800200 */
.L_x_792:
[----:B------:R-:W-:Y:S05]  /*6270*/  @P0 BRA `(.L_x_794) ;  /* 0x0000000000100947 */ /* 0x000fea0003800000 */
[----:B01----:R-:W5:Y:S02]  /*6280*/  LDG.E R5, desc[UR8][R2.64+0x1c] ;  /* 0x00001c0802057981 */ /* 0x003f64000c1e1900 */
[----:B-----5:R-:W-:-:S05]  /*6290*/  FMNMX R5, R5, R110, PT ;  /* 0x0000006e05057209 */ /* 0x020fca0003800000 */
[----:B------:R0:W-:Y:S01]  /*62a0*/  STG.E desc[UR8][R2.64+0x1c], R5 ;  /* 0x00001c0502007986 */ /* 0x0001e2000c101908 */
[----:B------:R-:W-:Y:S05]  /*62b0*/  BRA `(.L_x_795) ;  /* 0x0000000000247947 */ /* 0x000fea0003800000 */
.L_x_794:
        /* <DEDUP_REMOVED lines=8> */
.L_x_796:
[----:B------:R-:W-:Y:S05]  /*6340*/  BSYNC.RECONVERGENT B0 ;  /* 0x0000000000007941 */ /* 0x000fea0003800200 */
.L_x_795:
[----:B------:R-:W-:Y:S02]  /*6350*/  VIADD R17, R17, UR6 ;  /* 0x0000000611117c36 */ /* 0x000fe40008000000 */
[----:B------:R-:W-:Y:S01]  /*6360*/  VIADD R16, R0, 0x2 ;  /* 0x0000000200107836 */ /* 0x000fe20000000000 */
[----:B------:R-:W-:Y:S06]  /*6370*/  @P0 BRA `(.L_x_797) ;  /* 0x00000000001c0947 */ /* 0x000fec0003800000 */
[----:B01234-:R-:W0:Y:S01]  /*6380*/  LDC.64 R2, c[0x0][0x390] ;  /* 0x0000e400ff027b82 */ /* 0x01fe220000000a00 */
[----:B------:R-:W-:-:S04]  /*6390*/  IMAD.IADD R5, R6, 0x1, R17 ;  /* 0x0000000106057824 */ /* 0x000fc800078e0211 */
[----:B0-----:R-:W-:-:S05]  /*63a0*/  IMAD.WIDE R2, R5, 0x4, R2 ;  /* 0x0000000405027825 */ /* 0x001fca00078e0202 */
[----:B------:R-:W2:Y:S02]  /*63b0*/  LDG.E R4, desc[UR8][R2.64] ;  /* 0x0000000802047981 */ /* 0x000ea4000c1e1900 */
[----:B--2---:R-:W-:-:S05]  /*63c0*/  FMNMX R83, R4, R83, PT ;  /* 0x0000005304537209 */ /* 0x004fca0003800000 */
[----:B------:R0:W-:Y:S01]  /*63d0*/  STG.E desc[UR8][R2.64], R83 ;  /* 0x0000005302007986 */ /* 0x0001e2000c101908 */
[----:B------:R-:W-:Y:S05]  /*63e0*/  BRA `(.L_x_798) ;  /* 0x0000000000307947 */ /* 0x000fea0003800000 */
.L_x_797:
        /* <DEDUP_REMOVED lines=9> */
[----:B--2---:R-:W-:-:S05]  /*6480*/  FMNMX R83, R83, R4, PT ;  /* 0x0000000453537209 */ /* 0x004fca0003800000 */
[----:B------:R0:W-:Y:S02]  /*6490*/  STG.E desc[UR8][R2.64], R83 ;  /* 0x0000005302007986 */ /* 0x0001e4000c101908 */
.L_x_799:
[----:B------:R-:W-:Y:S05]  /*64a0*/  BSYNC.RECONVERGENT B0 ;  /* 0x0000000000007941 */ /* 0x000fea0003800200 */
.L_x_798:
[----:B01234-:R-:W-:-:S04]  /*64b0*/  IADD3 R3, P1, PT, R6, R17, RZ ;  /* 0x0000001106037210 */ /* 0x01ffc80007f3e0ff */
[----:B------:R-:W-:Y:S02]  /*64c0*/  LEA.HI.X.SX32 R4, R17, R7, 0x1, P1 ;  /* 0x0000000711047211 */ /* 0x000fe400008f0eff */
[----:B------:R-:W-:-:S04]  /*64d0*/  LEA R2, P1, R3, UR4, 0x2 ;  /* 0x0000000403027c11 */ /* 0x000fc8000f8210ff */
[----:B------:R-:W-:Y:S01]  /*64e0*/  LEA.HI.X R3, R3, UR5, R4, 0x2, P1 ;  /* 0x0000000503037c11 */ /* 0x000fe200088f1404 */
[----:B------:R-:W-:Y:S08]  /*64f0*/  @P0 BRA `(.L_x_800) ;  /* 0x0000000000100947 */ /* 0x000ff00003800000 */
[----:B------:R-:W2:Y:S02]  /*6500*/  LDG.E R4, desc[UR8][R2.64+0x4] ;  /* 0x0000040802047981 */ /* 0x000ea4000c1e1900 */
[----:B--2---:R-:W-:-:S05]  /*6510*/  FMNMX R101, R4, R101, PT ;  /* 0x0000006504657209 */ /* 0x004fca0003800000 */
[----:B------:R0:W-:Y:S01]  /*6520*/  STG.E desc[UR8][R2.64+0x4], R101 ;  /* 0x0000046502007986 */ /* 0x0001e2000c101908 */
[----:B------:R-:W-:Y:S05]  /*6530*/  BRA `(.L_x_801) ;  /* 0x0000000000247947 */ /* 0x000fea0003800000 */
.L_x_800:
        /* <DEDUP_REMOVED lines=8> */
.L_x_802:
[----:B------:R-:W-:Y:S05]  /*65c0*/  BSYNC.RECONVERGENT B0 ;  /* 0x0000000000007941 */ /* 0x000fea0003800200 */
.L_x_801:
[----:B------:R-:W-:Y:S05]  /*65d0*/  @P0 BRA `(.L_x_803) ;  /* 0x0000000000100947 */ /* 0x000fea0003800000 */
[----:B------:R-:W2:Y:S02]  /*65e0*/  LDG.E R4, desc[UR8][R2.64+0x8] ;  /* 0x0000080802047981 */ /* 0x000ea4000c1e1900 */
[----:B--2---:R-:W-:-:S05]  /*65f0*/  FMNMX R57, R4, R57, PT ;  /* 0x0000003904397209 */ /* 0x004fca0003800000 */
[----:B------:R1:W-:Y:S01]  /*6600*/  STG.E desc[UR8][R2.64+0x8], R57 ;  /* 0x0000083902007986 */ /* 0x0003e2000c101908 */
[----:B------:R-:W-:Y:S05]  /*6610*/  BRA `(.L_x_804) ;  /* 0x0000000000247947 */ /* 0x000fea0003800000 */
.L_x_803:
[----:B------:R-:W1:Y:S01]  /*6620*/  LDCU UR7, c[0x0][0x39c] ;  /* 0x00007380ff0777ac */ /* 0x000e620008000800 */
[----:B------:R-:W-:Y:S01]  /*6630*/  BSSY.RECONVERGENT B0, `(.L_x_804) ;  /* 0x0000007000007945 */ /* 0x000fe20003800200 */
[----:B-1----:R-:W-:-:S04]  /*6640*/  ISETP.GE.AND P1, PT, R16, UR7, PT ;  /* 0x0000000710007c0c */ /* 0x002fc8000bf26270 */
[----:B------:R-:W-:-:S13]  /*6650*/  ISETP.GE.OR P1, PT, R9, UR6, P1 ;  /* 0x0000000609007c0c */ /* 0x000fda0008f26670 */
[----:B------:R-:W-:Y:S05]  /*6660*/  @P1 BRA `(.L_x_805) ;  /* 0x00000000000c1947 */ /* 0x000fea0003800000 */
[----:B------:R-:W2:Y:S02]  /*6670*/  LDG.E R4, desc[UR8][R2.64+0x8] ;  /* 0x0000080802047981 */ /* 0x000ea4000c1e1900 */
[----:B--2---:R-:W-:-:S05]  /*6680*/  FMNMX R57, R57, R4, PT ;  /* 0x0000000439397209 */ /* 0x004fca0003800000 */
[----:B------:R1:W-:Y:S02]  /*6690*/  STG.E desc[UR8][R2.64+0x8], R57 ;  /* 0x0000083902007986 */ /* 0x0003e4000c101908 */
.L_x_805:
[----:B------:R-:W-:Y:S05]  /*66a0*/  BSYNC.RECONVERGENT B0 ;  /* 0x0000000000007941 */ /* 0x000fea0003800200 */
.L_x_804:
[----:B------:R-:W-:Y:S05]  /*66b0*/  @P0 BRA `(.L_x_806) ;  /* 0x0000000000100947 */ /* 0x000fea0003800000 */
[----:B------:R-:W2:Y:S02]  /*66c0*/  LDG.E R5, desc[UR8][R2.64+0xc] ;  /* 0x00000c0802057981 */ /* 0x000ea4000c1e1900 */
[----:B--2---:R-:W-:-:S05]  /*66d0*/  FMNMX R5, R5, R90, PT ;  /* 0x0000005a05057209 */ /* 0x004fca0003800000 */
[----:B------:R3:W-:Y:S01]  /*66e0*/  STG.E desc[UR8][R2.64+0xc], R5 ;  /* 0x00000c0502007986 */ /* 0x0007e2000c101908 */
[----:B------:R-:W-:Y:S05]  /*66f0*/  BRA `(.L_x_807) ;  /* 0x0000000000247947 */ /* 0x000fea0003800000 */
.L_x_806:
        /* <DEDUP_REMOVED lines=8> */
.L_x_808:
[----:B------:R-:W-:Y:S05]  /*6780*/  BSYNC.RECONVERGENT B0 ;  /* 0x0000000000007941 */ /* 0x000fea0003800200 */
.L_x_807:
[----:B------:R-:W-:Y:S05]  /*6790*/  @P0 BRA `(.L_x_809) ;  /* 0x0000000000100947 */ /* 0x000fea0003800000 */
[----:B------:R-:W4:Y:S02]  /*67a0*/  LDG.E R4, desc[UR8][R2.64+0x10] ;  /* 0x0000100802047981 */ /* 0x000f24000c1e1900 */
[----:B----4-:R-:W-:-:S05]  /*67b0*/  FMNMX R63, R4, R63, PT ;  /* 0x0000003f043f7209 */ /* 0x010fca0003800000 */
[----:B------:R4:W-:Y:S01]  /*67c0*/  STG.E desc[UR8][R2.64+0x10], R63 ;  /* 0x0000103f02007986 */ /* 0x0009e2000c101908 */
[----:B------:R-:W-:Y:S05]  /*67d0*/  BRA `(.L_x_810) ;  /* 0x0000000000247947 */ /* 0x000fea0003800000 */
.L_x_809:
        /* <DEDUP_REMOVED lines=8> */
.L_x_811:
[----:B------:R-:W-:Y:S05]  /*6860*/  BSYNC.RECONVERGENT B0 ;  /* 0x0000000000007941 */ /* 0x000fea0003800200 */
.L_x_810:
[----:B------:R-:W-:Y:S05]  /*6870*/  @P0 BRA `(.L_x_812) ;  /* 0x0000000000100947 */ /* 0x000fea0003800000 */
[----:B------:R-:W5:Y:S02]  /*6880*/  LDG.E R4, desc[UR8][R2.64+0x14] ;  /* 0x0000140802047981 */ /* 0x000f64000c1e1900 */
[----:B-----5:R-:W-:-:S05]  /*6890*/  FMNMX R103, R4, R103, PT ;  /* 0x0000006704677209 */ /* 0x020fca0003800000 */
[----:B------:R0:W-:Y:S01]  /*68a0*/  STG.E desc[UR8][R2.64+0x14], R103 ;  /* 0x0000146702007986 */ /* 0x0001e2000c101908 */
[----:B------:R-:W-:Y:S05]  /*68b0*/  BRA `(.L_x_813) ;  /* 0x0000000000247947 */ /* 0x000fea0003800000 */
.L_x_812:
        /* <DEDUP_REMOVED lines=8> */
.L_x_814:
[----:B------:R-:W-:Y:S05]  /*6940*/  BSYNC.RECONVERGENT B0 ;  /* 0x0000000000007941 */ /* 0x000fea0003800200 */
.L_x_813:
[----:B------:R-:W-:Y:S05]  /*6950*/  @P0 BRA `(.L_x_815) ;  /* 0x0000000000100947 */ /* 0x000fea0003800000 */
[----:B------:R-:W5:Y:S02]  /*6960*/  LDG.E R4, desc[UR8][R2.64+0x18] ;  /* 0x0000180802047981 */ /* 0x000f64000c1e1900 */
[----:B-----5:R-:W-:-:S05]  /*6970*/  FMNMX R111, R4, R111, PT ;  /* 0x0000006f046f7209 */ /* 0x020fca0003800000 */
[----:B------:R0:W-:Y:S01]  /*6980*/  STG.E desc[UR8][R2.64+0x18], R111 ;  /* 0x0000186f02007986 */ /* 0x0001e2000c101908 */
[----:B------:R-:W-:Y:S05]  /*6990*/  BRA `(.L_x_816) ;  /* 0x0000000000247947 */ /* 0x000fea0003800000 */
.L_x_815:
        /* <DEDUP_REMOVED lines=8> */
.L_x_817:
[----:B------:R-:W-:Y:S05]  /*6a20*/  BSYNC.RECONVERGENT B0 ;  /* 0x0000000000007941 */ /* 0x000fea0003800200 */
.L_x_816:
[----:B------:R-:W-:Y:S05]  /*6a30*/  @P0 BRA `(.L_x_818) ;  /* 0x0000000000100947 */ /* 0x000fea0003800000 */
[----:B--23--:R-:W2:Y:S02]  /*6a40*/  LDG.E R5, desc[UR8][R2.64+0x1c] ;  /* 0x00001c0802057981 */ /* 0x00cea4000c1e1900 */
[----:B--2---:R-:W-:-:S05]  /*6a50*/  FMNMX R5, R5, R112, PT ;  /* 0x0000007005057209 */ /* 0x004fca0003800000 */
[----:B------:R2:W-:Y:S01]  /*6a60*/  STG.E desc[UR8][R2.64+0x1c], R5 ;  /* 0x00001c0502007986 */ /* 0x0005e2000c101908 */
[----:B------:R-:W-:Y:S05]  /*6a70*/  BRA `(.L_x_819) ;  /* 0x0000000000247947 */ /* 0x000fea0003800000 */
.L_x_818:
[----:B------:R-:W5:Y:S01]  /*6a80*/  LDCU UR7, c[0x0][0x39c] ;  /* 0x00007380ff0777ac */ /* 0x000f620008000800 */
[----:B------:R-:W-:Y:S01]  /*6a90*/  BSSY.RECONVERGENT B0, `(.L_x_819) ;  /* 0x0000007000007945 */ /* 0x000fe20003800200 */
[----:B-----5:R-:W-:-:S04]  /*6aa0*/  ISETP.GE.AND P1, PT, R16, UR7, PT ;  /* 0x0000000710007c0c */ /* 0x020fc8000bf26270 */
[----:B------:R-:W-:-:S13]  /*6ab0*/  ISETP.GE.OR P1, PT, R14, UR6, P1 ;  /* 0x000000060e007c0c */ /* 0x000fda0008f26670 */
[----:B------:R-:W-:Y:S05]  /*6ac0*/  @P1 BRA `(.L_x_820) ;  /* 0x00000000000c1947 */ /* 0x000fea0003800000 */
[----:B--23--:R-:W2:Y:S02]  /*6ad0*/  LDG.E R5, desc[UR8][R2.64+0x1c] ;  /* 0x00001c0802057981 */ /* 0x00cea4000c1e1900 */
[----:B--2---:R-:W-:-:S05]  /*6ae0*/  FMNMX R5, R112, R5, PT ;  /* 0x0000000570057209 */ /* 0x004fca0003800000 */
[----:B------:R2:W-:Y:S02]  /*6af0*/  STG.E desc[UR8][R2.64+0x1c], R5 ;  /* 0x00001c0502007986 */ /* 0x0005e4000c101908 */
.L_x_820:
[----:B------:R-:W-:Y:S05]  /*6b00*/  BSYNC.RECONVERGENT B0 ;  /* 0x0000000000007941 */ /* 0x000fea0003800200 */
.L_x_819:
        /* <DEDUP_REMOVED lines=10> */
.L_x_821:
        /* <DEDUP_REMOVED lines=11> */
.L_x_823:
[----:B------:R-:W-:Y:S05]  /*6c60*/  BSYNC.RECONVERGENT B0 ;  /* 0x0000000000007941 */ /* 0x000fea0003800200 */
.L_x_822:
        /* <DEDUP_REMOVED lines=9> */
.L_x_824:
        /* <DEDUP_REMOVED lines=8> */
.L_x_826:
[----:B------:R-:W-:Y:S05]  /*6d80*/  BSYNC.RECONVERGENT B0 ;  /* 0x0000000000007941 */ /* 0x000fea0003800200 */
.L_x_825:
[----:B------:R-:W-:Y:S05]  /*6d90*/  @P0 BRA `(.L_x_827) ;  /* 0x0000000000100947 */ /* 0x000fea0003800000 */
[----:B------:R-:W2:Y:S02]  /*6da0*/  LDG.E R5, desc[UR8][R2.64+0x8] ;  /* 0x0000080802057981 */ /* 0x000ea4000c1e1900 */
[----:B--2---:R-:W-:-:S05]  /*6db0*/  FMNMX R5, R5, R76, PT ;  /* 0x0000004c05057209 */ /* 0x004fca0003800000 */
[----:B------:R1:W-:Y:S01]  /*6dc0*/  STG.E desc[UR8][R2.64+0x8], R5 ;  /* 0x0000080502007986 */ /* 0x0003e2000c101908 */
[----:B------:R-:W-:Y:S05]  /*6dd0*/  BRA `(.L_x_828) ;  /* 0x0000000000247947 */ /* 0x000fea0003800000 */
.L_x_827:
        /* <DEDUP_REMOVED lines=8> */
.L_x_829:
[----:B------:R-:W-:Y:S05]  /*6e60*/  BSYNC.RECONVERGENT B0 ;  /* 0x0000000000007941 */ /* 0x000fea0003800200 */
.L_x_828:
[----:B------:R-:W-:Y:S05]  /*6e70*/  @P0 BRA `(.L_x_830) ;  /* 0x0000000000100947 */ /* 0x000fea0003800000 */
[----:B-1----:R-:W2:Y:S02]  /*6e80*/  LDG.E R5, desc[UR8][R2.64+0xc] ;  /* 0x00000c0802057981 */ /* 0x002ea4000c1e1900 */
[----:B--2---:R-:W-:-:S05]  /*6e90*/  FMNMX R5, R5, R86, PT ;  /* 0x0000005605057209 */ /* 0x004fca0003800000 */
[----:B------:R3:W-:Y:S01]  /*6ea0*/  STG.E desc[UR8][R2.64+0xc], R5 ;  /* 0x00000c0502007986 */ /* 0x0007e2000c101908 */
[----:B------:R-:W-:Y:S05]  /*6eb0*/  BRA `(.L_x_831) ;  /* 0x0000000000247947 */ /* 0x000fea0003800000 */
.L_x_830:
[----:B------:R-:W2:Y:S01]  /*6ec0*/  LDCU UR7, c[0x0][0x39c] ;  /* 0x00007380ff0777ac */ /* 0x000ea20008000800 */
[----:B------:R-:W-:Y:S01]  /*6ed0*/  BSSY.RECONVERGENT B0, `(.L_x_831) ;  /* 0x0000007000007945 */ /* 0x000fe20003800200 */
[----:B--2---:R-:W-:-:S04]  /*6ee0*/  ISETP.GE.AND P1, PT, R16, UR7, PT ;  /* 0x0000000710007c0c */ /* 0x004fc8000bf26270 */
[----:B------:R-:W-:-:S13]  /*6ef0*/  ISETP.GE.OR P1, PT, R10, UR6, P1 ;  /* 0x000000060a007c0c */ /* 0x000fda0008f26670 */
[----:B------:R-:W-:Y:S05]  /*6f00*/  @P1 BRA `(.L_x_832) ;  /* 0x00000000000c1947 */ /* 0x000fea0003800000 */
[----:B-1----:R-:W2:Y:S02]  /*6f10*/  LDG.E R5, desc[UR8][R2.64+0xc] ;  /* 0x00000c0802057981 */ /* 0x002ea4000c1e1900 */
[----:B--2---:R-:W-:-:S05]  /*6f20*/  FMNMX R5, R86, R5, PT ;  /* 0x0000000556057209 */ /* 0x004fca0003800000 */
[----:B------:R2:W-:Y:S02]  /*6f30*/  STG.E desc[UR8][R2.64+0xc], R5 ;  /* 0x00000c0502007986 */ /* 0x0005e4000c101908 */
.L_x_832:
[----:B------:R-:W-:Y:S05]  /*6f40*/  BSYNC.RECONVERGENT B0 ;  /* 0x0000000000007941 */ /* 0x000fea0003800200 */
.L_x_831:
[----:B------:R-:W-:Y:S05]  /*6f50*/  @P0 BRA `(.L_x_833) ;  /* 0x0000000000100947 */ /* 0x000fea0003800000 */
[----:B-123--:R-:W2:Y:S02]  /*6f60*/  LDG.E R5, desc[UR8][R2.64+0x10] ;  /* 0x0000100802057981 */ /* 0x00eea4000c1e1900 */
[----:B--2---:R-:W-:-:S05]  /*6f70*/  FMNMX R5, R5, R80, PT ;  /* 0x0000005005057209 */ /* 0x004fca0003800000 */
[----:B------:R1:W-:Y:S01]  /*6f80*/  STG.E desc[UR8][R2.64+0x10], R5 ;  /* 0x0000100502007986 */ /* 0x0003e2000c101908 */
[----:B------:R-:W-:Y:S05]  /*6f90*/  BRA `(.L_x_834) ;  /* 0x0000000000247947 */ /* 0x000fea0003800000 */
.L_x_833:
[----:B------:R-:W4:Y:S01]  /*6fa0*/  LDCU UR7, c[0x0][0x39c] ;  /* 0x00007380ff0777ac */ /* 0x000f220008000800 */
[----:B------:R-:W-:Y:S01]  /*6fb0*/  BSSY.RECONVERGENT B0, `(.L_x_834) ;  /* 0x0000007000007945 */ /* 0x000fe20003800200 */
[----:B----4-:R-:W-:-:S04]  /*6fc0*/  ISETP.GE.AND P1, PT, R16, UR7, PT ;  /* 0x0000000710007c0c */ /* 0x010fc8000bf26270 */
[----:B------:R-:W-:-:S13]  /*6fd0*/  ISETP.GE.OR P1, PT, R11, UR6, P1 ;  /* 0x000000060b007c0c */ /* 0x000fda0008f26670 */
[----:B------:R-:W-:Y:S05]  /*6fe0*/  @P1 BRA `(.L_x_835) ;  /* 0x00000000000c1947 */ /* 0x000fea0003800000 */
[----:B-123--:R-:W2:Y:S02]  /*6ff0*/  LDG.E R5, desc[UR8][R2.64+0x10] ;  /* 0x0000100802057981 */ /* 0x00eea4000c1e1900 */
[----:B--2---:R-:W-:-:S05]  /*7000*/  FMNMX R5, R80, R5, PT ;  /* 0x0000000550057209 */ /* 0x004fca0003800000 */
[----:B------:R4:W-:Y:S02]  /*7010*/  STG.E desc[UR8][R2.64+0x10], R5 ;  /* 0x0000100502007986 */ /* 0x0009e4000c101908 */
.L_x_835:
[----:B------:R-:W-:Y:S05]  /*7020*/  BSYNC.RECONVERGENT B0 ;  /* 0x0000000000007941 */ /* 0x000fea0003800200 */
.L_x_834:
[----:B------:R-:W-:Y:S05]  /*7030*/  @P0 BRA `(.L_x_836) ;  /* 0x0000000000100947 */ /* 0x000fea0003800000 */
[----:B-1234-:R-:W2:Y:S02]  /*7040*/  LDG.E R5, desc[UR8][R2.64+0x14] ;  /* 0x0000140802057981 */ /* 0x01eea4000c1e1900 */
[----:B--2---:R-:W-:-:S05]  /*7050*/  FMNMX R5, R5, R104, PT ;  /* 0x0000006805057209 */ /* 0x004fca0003800000 */
[----:B------:R1:W-:Y:S01]  /*7060*/  STG.E desc[UR8][R2.64+0x14], R5 ;  /* 0x0000140502007986 */ /* 0x0003e2000c101908 */
[----:B------:R-:W-:Y:S05]  /*7070*/  BRA `(.L_x_837) ;  /* 0x0000000000247947 */ /* 0x000fea0003800000 */
.L_x_836:
[----:B------:R-:W5:Y:S01]  /*7080*/  LDCU UR7, c[0x0][0x39c] ;  /* 0x00007380ff0777ac */ /* 0x000f620008000800 */
[----:B------:R-:W-:Y:S01]  /*7090*/  BSSY.RECONVERGENT B0, `(.L_x_837) ;  /* 0x0000007000007945 */ /* 0x000fe20003800200 */
[----:B-----5:R-:W-:-:S04]  /*70a0*/  ISETP.GE.AND P1, PT, R16, UR7, PT ;  /* 0x0000000710007c0c */ /* 0x020fc8000bf26270 */
[----:B------:R-:W-:-:S13]  /*70b0*/  ISETP.GE.OR P1, PT, R12, UR6, P1 ;  /* 0x000000060c007c0c */ /* 0x000fda0008f26670 */
[----:B------:R-:W-:Y:S05]  /*70c0*/  @P1 BRA `(.L_x_838) ;  /* 0x00000000000c1947 */ /* 0x000fea0003800000 */
[----:B-1234-:R-:W2:Y:S02]  /*70d0*/  LDG.E R5, desc[UR8][R2.64+0x14] ;  /* 0x0000140802057981 */ /* 0x01eea4000c1e1900 */
[----:B--2---:R-:W-:-:S05]  /*70e0*/  FMNMX R5, R104, R5, PT ;  /* 0x0000000568057209 */ /* 0x004fca0003800000 */
[----:B------:R1:W-:Y:S02]  /*70f0*/  STG.E desc[UR8][R2.64+0x14], R5 ;  /* 0x0000140502007986 */ /* 0x0003e4000c101908 */
.L_x_838:
[----:B------:R-:W-:Y:S05]  /*7100*/  BSYNC.RECONVERGENT B0 ;  /* 0x0000000000007941 */ /* 0x000fea0003800200 */
.L_x_837:
[----:B------:R-:W-:Y:S05]  /*7110*/  @P0 BRA `(.L_x_839) ;  /* 0x0000000000100947 */ /* 0x000fea0003800000 */
[----:B------:R-:W5:Y:S02]  /*7120*/  LDG.E R4, desc[UR8][R2.64+0x18] ;  /* 0x0000180802047981 */ /* 0x000f64000c1e1900 */
[----:B-----5:R-:W-:-:S05]  /*7130*/  FMNMX R113, R4, R113, PT ;  /* 0x0000007104717209 */ /* 0x020fca0003800000 */
[----:B------:R0:W-:Y:S01]  /*7140*/  STG.E desc[UR8][R2.64+0x18], R113 ;  /* 0x0000187102007986 */ /* 0x0001e2000c101908 */
[----:B------:R-:W-:Y:S05]  /*7150*/  BRA `(.L_x_840) ;  /* 0x0000000000247947 */ /* 0x000fea0003800000 */
.L_x_839:
        /* <DEDUP_REMOVED lines=8> */
.L_x_841:
[----:B------:R-:W-:Y:S05]  /*71e0*/  BSYNC.RECONVERGENT B0 ;  /* 0x0000000000007941 */ /* 0x000fea0003800200 */
.L_x_840:
[----:B------:R-:W-:Y:S05]  /*71f0*/  @P0 BRA `(.L_x_842) ;  /* 0x0000000000100947 */ /* 0x000fea0003800000 */
[----:B-1234-:R-:W2:Y:S02]  /*7200*/  LDG.E R5, desc[UR8][R2.64+0x1c] ;  /* 0x00001c0802057981 */ /* 0x01eea4000c1e1900 */
[----:B--2---:R-:W-:-:S05]  /*7210*/  FMNMX R5, R5, R114, PT ;  /* 0x0000007205057209 */ /* 0x004fca0003800000 */
[----:B------:R1:W-:Y:S01]  /*7220*/  STG.E desc[UR8][R2.64+0x1c], R5 ;  /* 0x00001c0502007986 */ /* 0x0003e2000c101908 */
[----:B------:R-:W-:Y:S05]  /*7230*/  BRA `(.L_x_843) ;  /* 0x0000000000247947 */ /* 0x000fea0003800000 */
.L_x_842:
        /* <DEDUP_REMOVED lines=8> */
.L_x_844:
[----:B------:R-:W-:Y:S05]  /*72c0*/  BSYNC.RECONVERGENT B0 ;  /* 0x0000000000007941 */ /* 0x000fea0003800200 */
.L_x_843:
[----:B------:R-:W-:Y:S02]  /*72d0*/  VIADD R17, R17, UR6 ;  /* 0x0000000611117c36 */ /* 0x000fe40008000000 */
[----:B0-----:R-:W-:Y:S01]  /*72e0*/  VIADD R15, R0, 0x4 ;  /* 0x00000004000f7836 */ /* 0x001fe20000000000 */
[----:B------:R-:W-:Y:S06]  /*72f0*/  @P0 BRA `(.L_x_845) ;  /* 0x00000000001c0947 */ /* 0x000fec0003800000 */
[----:B-1234-:R-:W0:Y:S01]  /*7300*/  LDC.64 R2, c[0x0][0x390] ;  /* 0x0000e400ff027b82 */ /* 0x01ee220000000a00 */
[----:B------:R-:W-:-:S04]  /*7310*/  IMAD.IADD R5, R6, 0x1, R17 ;  /* 0x0000000106057824 */ /* 0x000fc800078e0211 */
[----:B0-----:R-:W-:-:S05]  /*7320*/  IMAD.WIDE R2, R5, 0x4, R2 ;  /* 0x0000000405027825 */ /* 0x001fca00078e0202 */
[----:B------:R-:W2:Y:S02]  /*7330*/  LDG.E R4, desc[UR8][R2.64] ;  /* 0x0000000802047981 */ /* 0x000ea4000c1e1900 */
[----:B--2---:R-:W-:-:S05]  /*7340*/  FMNMX R87, R4, R87, PT ;  /* 0x0000005704577209 */ /* 0x004fca0003800000 */
[----:B------:R0:W-:Y:S01]  /*7350*/  STG.E desc[UR8][R2.64], R87 ;  /* 0x0000005702007986 */ /* 0x0001e2000c101908 */
[----:B------:R-:W-:Y:S05]  /*7360*/  BRA `(.L_x_846) ;  /* 0x0000000000307947 */ /* 0x000fea0003800000 */
.L_x_845:
[----:B------:R-:W0:Y:S01]  /*7370*/  LDCU UR7, c[0x0][0x39c] ;  /* 0x00007380ff0777ac */ /* 0x000e220008000800 */
[----:B------:R-:W-:Y:S01]  /*7380*/  BSSY.RECONVERGENT B0, `(.L_x_846) ;  /* 0x000000a000007945 */ /* 0x000fe20003800200 */
[----:B0-----:R-:W-:-:S04]  /*7390*/  ISETP.GE.AND P1, PT, R15, UR7, PT ;  /* 0x000000070f007c0c */ /* 0x001fc8000bf26270 */
[----:B------:R-:W-:-:S13]  /*73a0*/  ISETP.GE.OR P1, PT, R6, UR6, P1 ;  /* 0x0000000606007c0c */ /* 0x000fda0008f26670 */
[----:B------:R-:W-:Y:S05]  /*73b0*/  @P1 BRA `(.L_x_847) ;  /* 0x0000000000181947 */ /* 0x000fea0003800000 */
[----:B-1234-:R-:W0:Y:S01]  /*73c0*/  LDC.64 R2, c[0x0][0x390] ;  /* 0x0000e400ff027b82 */ /* 0x01ee220000000a00 */
[----:B------:R-:W-:-:S04]  /*73d0*/  IMAD.IADD R5, R6, 0x1, R17 ;  /* 0x0000000106057824 */ /* 0x000fc800078e0211 */
[----:B0-----:R-:W-:-:S05]  /*73e0*/  IMAD.WIDE R2, R5, 0x4, R2 ;  /* 0x0000000405027825 */ /* 0x001fca00078e0202 */
[----:B------:R-:W2:Y:S02]  /*73f0*/  LDG.E R4, desc[UR8][R2.64] ;  /* 0x0000000802047981 */ /* 0x000ea4000c1e1900 */
[----:B--2---:R-:W-:-:S05]  /*7400*/  FMNMX R87, R87, R4, PT ;  /* 0x0000000457577209 */ /* 0x004fca0003800000 */
[----:B------:R0:W-:Y:S02]  /*7410*/  STG.E desc[UR8][R2.64], R87 ;  /* 0x0000005702007986 */ /* 0x0001e4000c101908 */
.L_x_847:
[----:B------:R-:W-:Y:S05]  /*7420*/  BSYNC.RECONVERGENT B0 ;  /* 0x0000000000007941 */ /* 0x000fea0003800200 */
.L_x_846:
        /* <DEDUP_REMOVED lines=9> */
.L_x_848:
        /* <DEDUP_REMOVED lines=8> */
.L_x_850:
[----:B------:R-:W-:Y:S05]  /*7540*/  BSYNC.RECONVERGENT B0 ;  /* 0x0000000000007941 */ /* 0x000fea0003800200 */
.L_x_849:
[----:B------:R-:W-:Y:S05]  /*7550*/  @P0 BRA `(.L_x_851) ;  /* 0x0000000000100947 */ /* 0x000fea0003800000 */
[----:B------:R-:W2:Y:S02]  /*7560*/  LDG.E R4, desc[UR8][R2.64+0x8] ;  /* 0x0000080802047981 */ /* 0x000ea4000c1e1900 */
[----:B--2---:R-:W-:-:S05]  /*7570*/  FMNMX R75, R4, R75, PT ;  /* 0x0000004b044b7209 */ /* 0x004fca0003800000 */
[----:B------:R1:W-:Y:S01]  /*7580*/  STG.E desc[UR8][R2.64+0x8], R75 ;  /* 0x0000084b02007986 */ /* 0x0003e2000c101908 */
[----:B------:R-:W-:Y:S05]  /*7590*/  BRA `(.L_x_852) ;  /* 0x0000000000247947 */ /* 0x000fea0003800000 */
.L_x_851:
        /* <DEDUP_REMOVED lines=8> */
.L_x_853:
[----:B------:R-:W-:Y:S05]  /*7620*/  BSYNC.RECONVERGENT B0 ;  /* 0x0000000000007941 */ /* 0x000fea0003800200 */
.L_x_852:
[----:B------:R-:W-:Y:S05]  /*7630*/  @P0 BRA `(.L_x_854) ;  /* 0x0000000000100947 */ /* 0x000fea0003800000 */
[----:B0-----:R-:W2:Y:S02]  /*7640*/  LDG.E R5, desc[UR8][R2.64+0xc] ;  /* 0x00000c0802057981 */ /* 0x001ea4000c1e1900 */
[----:B--2---:R-:W-:-:S05]  /*7650*/  FMNMX R5, R5, R82, PT ;  /* 0x0000005205057209 */ /* 0x004fca0003800000 */
[----:B------:R3:W-:Y:S01]  /*7660*/  STG.E desc[UR8][R2.64+0xc], R5 ;  /* 0x00000c0502007986 */ /* 0x0007e2000c101908 */
[----:B------:R-:W-:Y:S05]  /*7670*/  BRA `(.L_x_855) ;  /* 0x0000000000247947 */ /* 0x000fea0003800000 */
.L_x_854:
[----:B------:R-:W2:Y:S01]  /*7680*/  LDCU UR7, c[0x0][0x39c] ;  /* 0x00007380ff0777ac */ /* 0x000ea20008000800 */
[----:B------:R-:W-:Y:S01]  /*7690*/  BSSY.RECONVERGENT B0, `(.L_x_855) ;  /* 0x0000007000007945 */ /* 0x000fe20003800200 */
[----:B--2---:R-:W-:-:S04]  /*76a0*/  ISETP.GE.AND P1, PT, R15, UR7, PT ;  /* 0x000000070f007c0c */ /* 0x004fc8000bf26270 */
[----:B------:R-:W-:-:S13]  /*76b0*/  ISETP.GE.OR P1, PT, R10, UR6, P1 ;  /* 0x000000060a007c0c */ /* 0x000fda0008f26670 */
[----:B------:R-:W-:Y:S05]  /*76c0*/  @P1 BRA `(.L_x_856) ;  /* 0x00000000000c1947 */ /* 0x000fea0003800000 */
[----:B0-----:R-:W2:Y:S02]  /*76d0*/  LDG.E R5, desc[UR8][R2.64+0xc] ;  /* 0x00000c0802057981 */ /* 0x001ea4000c1e1900 */
[----:B--2---:R-:W-:-:S05]  /*76e0*/  FMNMX R5, R82, R5, PT ;  /* 0x0000000552057209 */ /* 0x004fca0003800000 */
[----:B------:R2:W-:Y:S02]  /*76f0*/  STG.E desc[UR8][R2.64+0xc], R5 ;  /* 0x00000c0502007986 */ /* 0x0005e4000c101908 */
.L_x_856:
[----:B------:R-:W-:Y:S05]  /*7700*/  BSYNC.RECONVERGENT B0 ;  /* 0x0000000000007941 */ /* 0x000fea0003800200 */
.L_x_855:
[----:B------:R-:W-:Y:S05]  /*7710*/  @P0 BRA `(.L_x_857) ;  /* 0x0000000000100947 */ /* 0x000fea0003800000 */
[----:B------:R-:W4:Y:S02]  /*7720*/  LDG.E R4, desc[UR8][R2.64+0x10] ;  /* 0x0000100802047981 */ /* 0x000f24000c1e1900 */
[----:B----4-:R-:W-:-:S05]  /*7730*/  FMNMX R79, R4, R79, PT ;  /* 0x0000004f044f7209 */ /* 0x010fca0003800000 */
[----:B------:R4:W-:Y:S01]  /*7740*/  STG.E desc[UR8][R2.64+0x10], R79 ;  /* 0x0000104f02007986 */ /* 0x0009e2000c101908 */
[----:B------:R-:W-:Y:S05]  /*7750*/  BRA `(.L_x_858) ;  /* 0x0000000000247947 */ /* 0x000fea0003800000 */
.L_x_857:
        /* <DEDUP_REMOVED lines=8> */
.L_x_859:
[----:B------:R-:W-:Y:S05]  /*77e0*/  BSYNC.RECONVERGENT B0 ;  /* 0x0000000000007941 */ /* 0x000fea0003800200 */
.L_x_858:
[----:B------:R-:W-:Y:S05]  /*77f0*/  @P0 BRA `(.L_x_860) ;  /* 0x0000000000100947 */ /* 0x000fea0003800000 */
[----:B0-23--:R-:W2:Y:S02]  /*7800*/  LDG.E R5, desc[UR8][R2.64+0x14] ;  /* 0x0000140802057981 */ /* 0x00dea4000c1e1900 */
[----:B--2---:R-:W-:-:S05]  /*7810*/  FMNMX R5, R5, R68, PT ;  /* 0x0000004405057209 */ /* 0x004fca0003800000 */
[----:B------:R0:W-:Y:S01]  /*7820*/  STG.E desc[UR8][R2.64+0x14], R5 ;  /* 0x0000140502007986 */ /* 0x0001e2000c101908 */
[----:B------:R-:W-:Y:S05]  /*7830*/  BRA `(.L_x_861) ;  /* 0x0000000000247947 */ /* 0x000fea0003800000 */
.L_x_860:
[----:B------:R-:W5:Y:S01]  /*7840*/  LDCU UR7, c[0x0][0x39c] ;  /* 0x00007380ff0777ac */ /* 0x000f620008000800 */
[----:B------:R-:W-:Y:S01]  /*7850*/  BSSY.RECONVERGENT B0, `(.L_x_861) ;  /* 0x0000007000007945 */ /* 0x000fe20003800200 */
[----:B-----5:R-:W-:-:S04]  /*7860*/  ISETP.GE.AND P1, PT, R15, UR7, PT ;  /* 0x000000070f007c0c */ /* 0x020fc8000bf26270 */
[----:B------:R-:W-:-:S13]  /*7870*/  ISETP.GE.OR P1, PT, R12, UR6, P1 ;  /* 0x000000060c007c0c */ /* 0x000fda0008f26670 */
[----:B------:R-:W-:Y:S05]  /*7880*/  @P1 BRA `(.L_x_862) ;  /* 0x00000000000c1947 */ /* 0x000fea0003800000 */
[----:B0-23--:R-:W2:Y:S02]  /*7890*/  LDG.E R5, desc[UR8][R2.64+0x14] ;  /* 0x0000140802057981 */ /* 0x00dea4000c1e1900 */
[----:B--2---:R-:W-:-:S05]  /*78a0*/  FMNMX R5, R68, R5, PT ;  /* 0x0000000544057209 */ /* 0x004fca0003800000 */
[----:B------:R0:W-:Y:S02]  /*78b0*/  STG.E desc[UR8][R2.64+0x14], R5 ;  /* 0x0000140502007986 */ /* 0x0001e4000c101908 */
.L_x_862:
[----:B------:R-:W-:Y:S05]  /*78c0*/  BSYNC.RECONVERGENT B0 ;  /* 0x0000000000007941 */ /* 0x000fea0003800200 */
.L_x_861:
[----:B------:R-:W-:Y:S05]  /*78d0*/  @P0 BRA `(.L_x_863) ;  /* 0x0000000000100947 */ /* 0x000fea0003800000 */
[----:B------:R-:W5:Y:S02]  /*78e0*/  LDG.E R4, desc[UR8][R2.64+0x18] ;  /* 0x0000180802047981 */ /* 0x000f64000c1e1900 */
[----:B-----5:R-:W-:-:S05]  /*78f0*/  FMNMX R115, R4, R115, PT ;  /* 0x0000007304737209 */ /* 0x020fca0003800000 */
[----:B------:R0:W-:Y:S01]  /*7900*/  STG.E desc[UR8][R2.64+0x18], R115 ;  /* 0x0000187302007986 */ /* 0x0001e2000c101908 */
[----:B------:R-:W-:Y:S05]  /*7910*/  BRA `(.L_x_864) ;  /* 0x0000000000247947 */ /* 0x000fea0003800000 */
.L_x_863:
        /* <DEDUP_REMOVED lines=8> */
.L_x_865:
[----:B------:R-:W-:Y:S05]  /*79a0*/  BSYNC.RECONVERGENT B0 ;  /* 0x0000000000007941 */ /* 0x000fea0003800200 */
.L_x_864:
[----:B------:R-:W-:Y:S05]  /*79b0*/  @P0 BRA `(.L_x_866) ;  /* 0x0000000000100947 */ /* 0x000fea0003800000 */
[----:B0-23--:R-:W2:Y:S02]  /*79c0*/  LDG.E R5, desc[UR8][R2.64+0x1c] ;  /* 0x00001c0802057981 */ /* 0x00dea4000c1e1900 */
[----:B--2---:R-:W-:-:S05]  /*79d0*/  FMNMX R5, R5, R116, PT ;  /* 0x0000007405057209 */ /* 0x004fca0003800000 */
[----:B------:R0:W-:Y:S01]  /*79e0*/  STG.E desc[UR8][R2.64+0x1c], R5 ;  /* 0x00001c0502007986 */ /* 0x0001e2000c101908 */
[----:B------:R-:W-:Y:S05]  /*79f0*/  BRA `(.L_x_867) ;  /* 0x0000000000247947 */ /* 0x000fea0003800000 */
.L_x_866:
        /* <DEDUP_REMOVED lines=8> */
.L_x_868:
[----:B------:R-:W-:Y:S05]  /*7a80*/  BSYNC.RECONVERGENT B0 ;  /* 0x0000000000007941 */ /* 0x000fea0003800200 */
.L_x_867:
        /* <DEDUP_REMOVED lines=10> */
.L_x_869:
        /* <DEDUP_REMOVED lines=11> */
.L_x_871:
[----:B------:R-:W-:Y:S05]  /*7be0*/  BSYNC.RECONVERGENT B0 ;  /* 0x0000000000007941 */ /* 0x000fea0003800200 */
.L_x_870:
        /* <DEDUP_REMOVED lines=9> */
.L_x_872:
        /* <DEDUP_REMOVED lines=8> */
.L_x_874:
[----:B------:R-:W-:Y:S05]  /*7d00*/  BSYNC.RECONVERGENT B0 ;  /* 0x0000000000007941 */ /* 0x000fea0003800200 */
.L_x_873:
[----:B------:R-:W-:Y:S05]  /*7d10*/  @P0 BRA `(.L_x_875) ;  /* 0x0000000000100947 */ /* 0x000fea0003800000 */
[----:B------:R-:W2:Y:S02]  /*7d20*/  LDG.E R5, desc[UR8][R2.64+0x8] ;  /* 0x0000080802057981 */ /* 0x000ea4000c1e1900 */
[----:B--2---:R-:W-:-:S05]  /*7d30*/  FMNMX R5, R5, R74, PT ;  /* 0x0000004a05057209 */ /* 0x004fca0003800000 */
[----:B------:R2:W-:Y:S01]  /*7d40*/  STG.E desc[UR8][R2.64+0x8], R5 ;  /* 0x0000080502007986 */ /* 0x0005e2000c101908 */
[----:B------:R-:W-:Y:S05]  /*7d50*/  BRA `(.L_x_876) ;  /* 0x0000000000247947 */ /* 0x000fea0003800000 */
.L_x_875:
        /* <DEDUP_REMOVED lines=8> */
.L_x_877:
[----:B------:R-:W-:Y:S05]  /*7de0*/  BSYNC.RECONVERGENT B0 ;  /* 0x0000000000007941 */ /* 0x000fea0003800200 */
.L_x_876:
[----:B------:R-:W-:Y:S05]  /*7df0*/  @P0 BRA `(.L_x_878) ;  /* 0x0000000000100947 */ /* 0x000fea0003800000 */
[----:B-12---:R-:W2:Y:S02]  /*7e00*/  LDG.E R5, desc[UR8][R2.64+0xc] ;  /* 0x00000c0802057981 */ /* 0x006ea4000c1e1900 */
[----:B--2---:R-:W-:-:S05]  /*7e10*/  FMNMX R5, R5, R84, PT ;  /* 0x0000005405057209 */ /* 0x004fca0003800000 */
[----:B------:R1:W-:Y:S01]  /*7e20*/  STG.E desc[UR8][R2.64+0xc], R5 ;  /* 0x00000c0502007986 */ /* 0x0003e2000c101908 */
[----:B------:R-:W-:Y:S05]  /*7e30*/  BRA `(.L_x_879) ;  /* 0x0000000000247947 */ /* 0x000fea0003800000 */
.L_x_878:
[----:B------:R-:W3:Y:S01]  /*7e40*/  LDCU UR7, c[0x0][0x39c] ;  /* 0x00007380ff0777ac */ /* 0x000ee20008000800 */
[----:B------:R-:W-:Y:S01]  /*7e50*/  BSSY.RECONVERGENT B0, `(.L_x_879) ;  /* 0x0000007000007945 */ /* 0x000fe20003800200 */
[----:B---3--:R-:W-:-:S04]  /*7e60*/  ISETP.GE.AND P1, PT, R15, UR7, PT ;  /* 0x000000070f007c0c */ /* 0x008fc8000bf26270 */
[----:B------:R-:W-:-:S13]  /*7e70*/  ISETP.GE.OR P1, PT, R10, UR6, P1 ;  /* 0x000000060a007c0c */ /* 0x000fda0008f26670 */
[----:B------:R-:W-:Y:S05]  /*7e80*/  @P1 BRA `(.L_x_880) ;  /* 0x00000000000c1947 */ /* 0x000fea0003800000 */
[----:B-12---:R-:W2:Y:S02]  /*7e90*/  LDG.E R5, desc[UR8][R2.64+0xc] ;  /* 0x00000c0802057981 */ /* 0x006ea4000c1e1900 */
[----:B--2---:R-:W-:-:S05]  /*7ea0*/  FMNMX R5, R84, R5, PT ;  /* 0x0000000554057209 */ /* 0x004fca0003800000 */
[----:B------:R3:W-:Y:S02]  /*7eb0*/  STG.E desc[UR8][R2.64+0xc], R5 ;  /* 0x00000c0502007986 */ /* 0x0007e4000c101908 */
.L_x_880:
[----:B------:R-:W-:Y:S05]  /*7ec0*/  BSYNC.RECONVERGENT B0 ;  /* 0x0000000000007941 */ /* 0x000fea0003800200 */
.L_x_879:
[----:B------:R-:W-:Y:S05]  /*7ed0*/  @P0 BRA `(.L_x_881) ;  /* 0x0000000000100947 */ /* 0x000fea0003800000 */
[----:B------:R-:W4:Y:S02]  /*7ee0*/  LDG.E R4, desc[UR8][R2.64+0x10] ;  /* 0x0000100802047981 */ /* 0x000f24000c1e1900 */
[----:B----4-:R-:W-:-:S05]  /*7ef0*/  FMNMX R55, R4, R55, PT ;  /* 0x0000003704377209 */ /* 0x010fca0003800000 */
[----:B------:R4:W-:Y:S01]  /*7f00*/  STG.E desc[UR8][R2.64+0x10], R55 ;  /* 0x0000103702007986 */ /* 0x0009e2000c101908 */
[----:B------:R-:W-:Y:S05]  /*7f10*/  BRA `(.L_x_882) ;  /* 0x0000000000247947 */ /* 0x000fea0003800000 */
.L_x_881:
        /* <DEDUP_REMOVED lines=8> */
.L_x_883:
[----:B------:R-:W-:Y:S05]  /*7fa0*/  BSYNC.RECONVERGENT B0 ;  /* 0x0000000000007941 */ /* 0x000fea0003800200 */
.L_x_882:
[----:B------:R-:W-:Y:S05]  /*7fb0*/  @P0 BRA `(.L_x_884) ;  /* 0x0000000000100947 */ /* 0x000fea0003800000 */
[----:B------:R-:W5:Y:S02]  /*7fc0*/  LDG.E R4, desc[UR8][R2.64+0x14] ;  /* 0x0000140802047981 */ /* 0x000f64000c1e1900 */
[----:B-----5:R-:W-:-:S05]  /*7fd0*/  FMNMX R105, R4, R105, PT ;  /* 0x0000006904697209 */ /* 0x020fca0003800000 */
[----:B------:R0:W-:Y:S01]  /*7fe0*/  STG.E desc[UR8][R2.64+0x14], R105 ;  /* 0x0000146902007986 */ /* 0x0001e2000c101908 */
[----:B------:R-:W-:Y:S05]  /*7ff0*/  BRA `(.L_x_885) ;  /* 0x0000000000247947 */ /* 0x000fea0003800000 */
.L_x_884:
        /* <DEDUP_REMOVED lines=8> */
.L_x_886:
[----:B------:R-:W-:Y:S05]  /*8080*/  BSYNC.RECONVERGENT B0 ;  /* 0x0000000000007941 */ /* 0x000fea0003800200 */
.L_x_885:
[----:B------:R-:W-:Y:S05]  /*8090*/  @P0 BRA `(.L_x_887) ;  /* 0x0000000000100947 */ /* 0x000fea0003800000 */
[----:B------:R-:W5:Y:S02]  /*80a0*/  LDG.E R4, desc[UR8][R2.64+0x18] ;  /* 0x0000180802047981 */ /* 0x000f64000c1e1900 */
[----:B-----5:R-:W-:-:S05]  /*80b0*/  FMNMX R69, R4, R69, PT ;  /* 0x0000004504457209 */ /* 0x020fca0003800000 */
[----:B------:R0:W-:Y:S01]  /*80c0*/  STG.E desc[UR8][R2.64+0x18], R69 ;  /* 0x0000184502007986 */ /* 0x0001e2000c101908 */
[----:B------:R-:W-:Y:S05]  /*80d0*/  BRA `(.L_x_888) ;  /* 0x0000000000247947 */ /* 0x000fea0003800000 */
.L_x_887:
        /* <DEDUP_REMOVED lines=8> */
.L_x_889:
[----:B------:R-:W-:Y:S05]  /*8160*/  BSYNC.RECONVERGENT B0 ;  /* 0x0000000000007941 */ /* 0x000fea0003800200 */
.L_x_888:
[----:B------:R-:W-:Y:S05]  /*8170*/  @P0 BRA `(.L_x_890) ;  /* 0x0000000000100947 */ /* 0x000fea0003800000 */
[----:B------:R-:W5:Y:S02]  /*8180*/  LDG.E R4, desc[UR8][R2.64+0x1c] ;  /* 0x00001c0802047981 */ /* 0x000f64000c1e1900 */
[----:B-----5:R-:W-:-:S05]  /*8190*/  FMNMX R117, R4, R117, PT ;  /* 0x0000007504757209 */ /* 0x020fca0003800000 */
[----:B------:R0:W-:Y:S01]  /*81a0*/  STG.E desc[UR8][R2.64+0x1c], R117 ;  /* 0x00001c7502007986 */ /* 0x0001e2000c101908 */
[----:B------:R-:W-:Y:S05]  /*81b0*/  BRA `(.L_x_891) ;  /* 0x0000000000247947 */ /* 0x000fea0003800000 */
.L_x_890:
        /* <DEDUP_REMOVED lines=8> */
.L_x_892:
[----:B------:R-:W-:Y:S05]  /*8240*/  BSYNC.RECONVERGENT B0 ;  /* 0x0000000000007941 */ /* 0x000fea0003800200 */
.L_x_891:
        /* <DEDUP_REMOVED lines=10> */
.L_x_893:
        /* <DEDUP_REMOVED lines=11> */
.L_x_895:
[----:B------:R-:W-:Y:S05]  /*83a0*/  BSYNC.RECONVERGENT B0 ;  /* 0x0000000000007941 */ /* 0x000fea0003800200 */
.L_x_894:
        /* <DEDUP_REMOVED lines=9> */
.L_x_896:
        /* <DEDUP_REMOVED lines=8> */
.L_x_898:
[----:B------:R-:W-:Y:S05]  /*84c0*/  BSYNC.RECONVERGENT B0 ;  /* 0x0000000000007941 */ /* 0x000fea0003800200 */
.L_x_897:
[----:B------:R-:W-:Y:S05]  /*84d0*/  @P0 BRA `(.L_x_899) ;  /* 0x0000000000100947 */ /* 0x000fea0003800000 */
[----:B------:R-:W2:Y:S02]  /*84e0*/  LDG.E R4, desc[UR8][R2.64+0x8] ;  /* 0x0000080802047981 */ /* 0x000ea4000c1e1900 */
[----:B--2---:R-:W-:-:S05]  /*84f0*/  FMNMX R73, R4, R73, PT ;  /* 0x0000004904497209 */ /* 0x004fca0003800000 */
[----:B------:R3:W-:Y:S01]  /*8500*/  STG.E desc[UR8][R2.64+0x8], R73 ;  /* 0x0000084902007986 */ /* 0x0007e2000c101908 */
[----:B------:R-:W-:Y:S05]  /*8510*/  BRA `(.L_x_900) ;  /* 0x0000000000247947 */ /* 0x000fea0003800000 */
.L_x_899:
        /* <DEDUP_REMOVED lines=8> */
.L_x_901:
[----:B------:R-:W-:Y:S05]  /*85a0*/  BSYNC.RECONVERGENT B0 ;  /* 0x0000000000007941 */ /* 0x000fea0003800200 */
.L_x_900:
[----:B------:R-:W-:Y:S05]  /*85b0*/  @P0 BRA `(.L_x_902) ;  /* 0x0000000000100947 */ /* 0x000fea0003800000 */
[----:B01----:R-:W4:Y:S02]  /*85c0*/  LDG.E R5, desc[UR8][R2.64+0xc] ;  /* 0x00000c0802057981 */ /* 0x003f24000c1e1900 */
[----:B----4-:R-:W-:-:S05]  /*85d0*/  FMNMX R5, R5, R88, PT ;  /* 0x0000005805057209 */ /* 0x010fca0003800000 */
[----:B------:R0:W-:Y:S01]  /*85e0*/  STG.E desc[UR8][R2.64+0xc], R5 ;  /* 0x00000c0502007986 */ /* 0x0001e2000c101908 */
[----:B------:R-:W-:Y:S05]  /*85f0*/  BRA `(.L_x_903) ;  /* 0x0000000000247947 */ /* 0x000fea0003800000 */
.L_x_902:
[----:B------:R-:W4:Y:S01]  /*8600*/  LDCU UR7, c[0x0][0x39c] ;  /* 0x00007380ff0777ac */ /* 0x000f220008000800 */
[----:B------:R-:W-:Y:S01]  /*8610*/  BSSY.RECONVERGENT B0, `(.L_x_903) ;  /* 0x0000007000007945 */ /* 0x000fe20003800200 */
[----:B----4-:R-:W-:-:S04]  /*8620*/  ISETP.GE.AND P1, PT, R15, UR7, PT ;  /* 0x000000070f007c0c */ /* 0x010fc8000bf26270 */
[----:B------:R-:W-:-:S13]  /*8630*/  ISETP.GE.OR P1, PT, R10, UR6, P1 ;  /* 0x000000060a007c0c */ /* 0x000fda0008f26670 */
[----:B------:R-:W-:Y:S05]  /*8640*/  @P1 BRA `(.L_x_904) ;  /* 0x00000000000c1947 */ /* 0x000fea0003800000 */
[----:B01----:R-:W4:Y:S02]  /*8650*/  LDG.E R5, desc[UR8][R2.64+0xc] ;  /* 0x00000c0802057981 */ /* 0x003f24000c1e1900 */
[----:B----4-:R-:W-:-:S05]  /*8660*/  FMNMX R5, R88, R5, PT ;  /* 0x0000000558057209 */ /* 0x010fca0003800000 */
[----:B------:R4:W-:Y:S02]  /*8670*/  STG.E desc[UR8][R2.64+0xc], R5 ;  /* 0x00000c0502007986 */ /* 0x0009e4000c101908 */
.L_x_904:
[----:B------:R-:W-:Y:S05]  /*8680*/  BSYNC.RECONVERGENT B0 ;  /* 0x0000000000007941 */ /* 0x000fea0003800200 */
.L_x_903:
[----:B------:R-:W-:Y:S05]  /*8690*/  @P0 BRA `(.L_x_905) ;  /* 0x0000000000100947 */ /* 0x000fea0003800000 */
[----:B01--4-:R-:W4:Y:S02]  /*86a0*/  LDG.E R5, desc[UR8][R2.64+0x10] ;  /* 0x0000100802057981 */ /* 0x013f24000c1e1900 */
[----:B----4-:R-:W-:-:S05]  /*86b0*/  FMNMX R5, R5, R58, PT ;  /* 0x0000003a05057209 */ /* 0x010fca0003800000 */
[----:B------:R0:W-:Y:S01]  /*86c0*/  STG.E desc[UR8][R2.64+0x10], R5 ;  /* 0x0000100502007986 */ /* 0x0001e2000c101908 */
[----:B------:R-:W-:Y:S05]  /*86d0*/  BRA `(.L_x_906) ;  /* 0x0000000000247947 */ /* 0x000fea0003800000 */
.L_x_905:
[----:B------:R-:W5:Y:S01]  /*86e0*/  LDCU UR7, c[0x0][0x39c] ;  /* 0x00007380ff0777ac */ /* 0x000f620008000800 */
[----:B------:R-:W-:Y:S01]  /*86f0*/  BSSY.RECONVERGENT B0, `(.L_x_906) ;  /* 0x0000007000007945 */ /* 0x000fe20003800200 */
[----:B-----5:R-:W-:-:S04]  /*8700*/  ISETP.GE.AND P1, PT, R15, UR7, PT ;  /* 0x000000070f007c0c */ /* 0x020fc8000bf26270 */
[----:B------:R-:W-:-:S13]  /*8710*/  ISETP.GE.OR P1, PT, R11, UR6, P1 ;  /* 0x000000060b007c0c */ /* 0x000fda0008f26670 */
[----:B------:R-:W-:Y:S05]  /*8720*/  @P1 BRA `(.L_x_907) ;  /* 0x00000000000c1947 */ /* 0x000fea0003800000 */
[----:B01--4-:R-:W4:Y:S02]  /*8730*/  LDG.E R5, desc[UR8][R2.64+0x10] ;  /* 0x0000100802057981 */ /* 0x013f24000c1e1900 */
[----:B----4-:R-:W-:-:S05]  /*8740*/  FMNMX R5, R58, R5, PT ;  /* 0x000000053a057209 */ /* 0x010fca0003800000 */
[----:B------:R0:W-:Y:S02]  /*8750*/  STG.E desc[UR8][R2.64+0x10], R5 ;  /* 0x0000100502007986 */ /* 0x0001e4000c101908 */
.L_x_907:
[----:B------:R-:W-:Y:S05]  /*8760*/  BSYNC.RECONVERGENT B0 ;  /* 0x0000000000007941 */ /* 0x000fea0003800200 */
.L_x_906:
[----:B------:R-:W-:Y:S05]  /*8770*/  @P0 BRA `(.L_x_908) ;  /* 0x0000000000100947 */ /* 0x000fea0003800000 */
[----:B------:R-:W5:Y:S02]  /*8780*/  LDG.E R4, desc[UR8][R2.64+0x14] ;  /* 0x0000140802047981 */ /* 0x000f64000c1e1900 */
[----:B-----5:R-:W-:-:S05]  /*8790*/  FMNMX R71, R4, R71, PT ;  /* 0x0000004704477209 */ /* 0x020fca0003800000 */
[----:B------:R0:W-:Y:S01]  /*87a0*/  STG.E desc[UR8][R2.64+0x14], R71 ;  /* 0x0000144702007986 */ /* 0x0001e2000c101908 */
[----:B------:R-:W-:Y:S05]  /*87b0*/  BRA `(.L_x_909) ;  /* 0x0000000000247947 */ /* 0x000fea0003800000 */
.L_x_908:
        /* <DEDUP_REMOVED lines=8> */
.L_x_910:
[----:B------:R-:W-:Y:S05]  /*8840*/  BSYNC.RECONVERGENT B0 ;  /* 0x0000000000007941 */ /* 0x000fea0003800200 */
.L_x_909:
[----:B------:R-:W-:Y:S05]  /*8850*/  @P0 BRA `(.L_x_911) ;  /* 0x0000000000100947 */ /* 0x000fea0003800000 */
[----:B01--4-:R-:W4:Y:S02]  /*8860*/  LDG.E R5, desc[UR8][R2.64+0x18] ;  /* 0x0000180802057981 */ /* 0x013f24000c1e1900 */
[----:B----4-:R-:W-:-:S05]  /*8870*/  FMNMX R5, R5, R70, PT ;  /* 0x0000004605057209 */ /* 0x010fca0003800000 */
[----:B------:R0:W-:Y:S01]  /*8880*/  STG.E desc[UR8][R2.64+0x18], R5 ;  /* 0x0000180502007986 */ /* 0x0001e2000c101908 */
[----:B------:R-:W-:Y:S05]  /*8890*/  BRA `(.L_x_912) ;  /* 0x0000000000247947 */ /* 0x000fea0003800000 */
.L_x_911:
        /* <DEDUP_REMOVED lines=8> */
.L_x_913:
[----:B------:R-:W-:Y:S05]  /*8920*/  BSYNC.RECONVERGENT B0 ;  /* 0x0000000000007941 */ /* 0x000fea0003800200 */
.L_x_912:
[----:B------:R-:W-:Y:S05]  /*8930*/  @P0 BRA `(.L_x_914) ;  /* 0x0000000000100947 */ /* 0x000fea0003800000 */
[----:B01--4-:R-:W4:Y:S02]  /*8940*/  LDG.E R5, desc[UR8][R2.64+0x1c] ;  /* 0x00001c0802057981 */ /* 0x013f24000c1e1900 */
[----:B----4-:R-:W-:-:S05]  /*8950*/  FMNMX R5, R5, R118, PT ;  /* 0x0000007605057209 */ /* 0x010fca0003800000 */
[----:B------:R0:W-:Y:S01]  /*8960*/  STG.E desc[UR8][R2.64+0x1c], R5 ;  /* 0x00001c0502007986 */ /* 0x0001e2000c101908 */
[----:B------:R-:W-:Y:S05]  /*8970*/  BRA `(.L_x_915) ;  /* 0x0000000000247947 */ /* 0x000fea0003800000 */
.L_x_914:
        /* <DEDUP_REMOVED lines=8> */
.L_x_916:
[----:B------:R-:W-:Y:S05]  /*8a00*/  BSYNC.RECONVERGENT B0 ;  /* 0x0000000000007941 */ /* 0x000fea0003800200 */
.L_x_915:
[----:B------:R-:W-:Y:S02]  /*8a10*/  VIADD R0, R0, 0x7 ;  /* 0x0000000700007836 */ /* 0x000fe40000000000 */
[----:B------:R-:W-:Y:S01]  /*8a20*/  VIADD R17, R17, UR6 ;  /* 0x0000000611117c36 */ /* 0x000fe20008000000 */
        /* <DEDUP_REMOVED lines=8> */
.L_x_917:
        /* <DEDUP_REMOVED lines=11> */
.L_x_919:
[----:B------:R-:W-:Y:S05]  /*8b60*/  BSYNC.RECONVERGENT B0 ;  /* 0x0000000000007941 */ /* 0x000fea0003800200 */
.L_x_918:
[----:B------:R-:W-:-:S04]  /*8b70*/  IADD3 R6, P1, PT, R6, R17, RZ ;  /* 0x0000001106067210 */ /* 0x000fc80007f3e0ff */
[----:B------:R-:W-:Y:S02]  /*8b80*/  LEA.HI.X.SX32 R7, R17, R7, 0x1, P1 ;  /* 0x0000000711077211 */ /* 0x000fe400008f0eff */
[----:B01234-:R-:W-:-:S04]  /*8b90*/  LEA R2, P1, R6, UR4, 0x2 ;  /* 0x0000000406027c11 */ /* 0x01ffc8000f8210ff */
[----:B------:R-:W-:Y:S01]  /*8ba0*/  LEA.HI.X R3, R6, UR5, R7, 0x2, P1 ;  /* 0x0000000506037c11 */ /* 0x000fe200088f1407 */
[----:B------:R-:W-:Y:S08]  /*8bb0*/  @P0 BRA `(.L_x_920) ;  /* 0x0000000000100947 */ /* 0x000ff00003800000 */
[----:B------:R-:W2:Y:S02]  /*8bc0*/  LDG.E R4, desc[UR8][R2.64+0x4] ;  /* 0x0000040802047981 */ /* 0x000ea4000c1e1900 */
[----:B--2---:R-:W-:-:S05]  /*8bd0*/  FMNMX R61, R4, R61, PT ;  /* 0x0000003d043d7209 */ /* 0x004fca0003800000 */
[----:B------:R1:W-:Y:S01]  /*8be0*/  STG.E desc[UR8][R2.64+0x4], R61 ;  /* 0x0000043d02007986 */ /* 0x0003e2000c101908 */
[----:B------:R-:W-:Y:S05]  /*8bf0*/  BRA `(.L_x_921) ;  /* 0x0000000000247947 */ /* 0x000fea0003800000 */
.L_x_920:
        /* <DEDUP_REMOVED lines=8> */
.L_x_922:
[----:B------:R-:W-:Y:S05]  /*8c80*/  BSYNC.RECONVERGENT B0 ;  /* 0x0000000000007941 */ /* 0x000fea0003800200 */
.L_x_921:
[----:B------:R-:W-:Y:S05]  /*8c90*/  @P0 BRA `(.L_x_923) ;  /* 0x0000000000100947 */ /* 0x000fea0003800000 */
[----:B------:R-:W2:Y:S02]  /*8ca0*/  LDG.E R5, desc[UR8][R2.64+0x8] ;  /* 0x0000080802057981 */ /* 0x000ea4000c1e1900 */
[----:B--2---:R-:W-:-:S05]  /*8cb0*/  FMNMX R5, R5, R62, PT ;  /* 0x0000003e05057209 */ /* 0x004fca0003800000 */
[----:B------:R3:W-:Y:S01]  /*8cc0*/  STG.E desc[UR8][R2.64+0x8], R5 ;  /* 0x0000080502007986 */ /* 0x0007e2000c101908 */
[----:B------:R-:W-:Y:S05]  /*8cd0*/  BRA `(.L_x_924) ;  /* 0x0000000000247947 */ /* 0x000fea0003800000 */
.L_x_923:
        /* <DEDUP_REMOVED lines=8> */
.L_x_925:
[----:B------:R-:W-:Y:S05]  /*8d60*/  BSYNC.RECONVERGENT B0 ;  /* 0x0000000000007941 */ /* 0x000fea0003800200 */
.L_x_924:
[----:B------:R-:W-:Y:S05]  /*8d70*/  @P0 BRA `(.L_x_926) ;  /* 0x0000000000100947 */ /* 0x000fea0003800000 */
[----:B------:R-:W4:Y:S02]  /*8d80*/  LDG.E R4, desc[UR8][R2.64+0xc] ;  /* 0x00000c0802047981 */ /* 0x000f24000c1e1900 */
[----:B----4-:R-:W-:-:S05]  /*8d90*/  FMNMX R89, R4, R89, PT ;  /* 0x0000005904597209 */ /* 0x010fca0003800000 */
[----:B------:R4:W-:Y:S01]  /*8da0*/  STG.E desc[UR8][R2.64+0xc], R89 ;  /* 0x00000c5902007986 */ /* 0x0009e2000c101908 */
[----:B------:R-:W-:Y:S05]  /*8db0*/  BRA `(.L_x_927) ;  /* 0x0000000000247947 */ /* 0x000fea0003800000 */
.L_x_926:
        /* <DEDUP_REMOVED lines=8> */
.L_x_928:
[----:B------:R-:W-:Y:S05]  /*8e40*/  BSYNC.RECONVERGENT B0 ;  /* 0x0000000000007941 */ /* 0x000fea0003800200 */
.L_x_927:
[----:B------:R-:W-:Y:S05]  /*8e50*/  @P0 BRA `(.L_x_929) ;  /* 0x0000000000100947 */ /* 0x000fea0003800000 */
[----:B------:R-:W5:Y:S02]  /*8e60*/  LDG.E R4, desc[UR8][R2.64+0x10] ;  /* 0x0000100802047981 */ /* 0x000f64000c1e1900 */
[----:B-----5:R-:W-:-:S05]  /*8e70*/  FMNMX R59, R4, R59, PT ;  /* 0x0000003b043b7209 */ /* 0x020fca0003800000 */
[----:B------:R0:W-:Y:S01]  /*8e80*/  STG.E desc[UR8][R2.64+0x10], R59 ;  /* 0x0000103b02007986 */ /* 0x0001e2000c101908 */
[----:B------:R-:W-:Y:S05]  /*8e90*/  BRA `(.L_x_930) ;  /* 0x0000000000247947 */ /* 0x000fea0003800000 */
.L_x_929:
        /* <DEDUP_REMOVED lines=8> */
.L_x_931:
[----:B------:R-:W-:Y:S05]  /*8f20*/  BSYNC.RECONVERGENT B0 ;  /* 0x0000000000007941 */ /* 0x000fea0003800200 */
.L_x_930:
[----:B------:R-:W-:Y:S05]  /*8f30*/  @P0 BRA `(.L_x_932) ;  /* 0x0000000000100947 */ /* 0x000fea0003800000 */
[----:B--23--:R-:W2:Y:S02]  /*8f40*/  LDG.E R5, desc[UR8][R2.64+0x14] ;  /* 0x0000140802057981 */ /* 0x00cea4000c1e1900 */
[----:B--2---:R-:W-:-:S05]  /*8f50*/  FMNMX R5, R5, R106, PT ;  /* 0x0000006a05057209 */ /* 0x004fca0003800000 */
[----:B------:R2:W-:Y:S01]  /*8f60*/  STG.E desc[UR8][R2.64+0x14], R5 ;  /* 0x0000140502007986 */ /* 0x0005e2000c101908 */
[----:B------:R-:W-:Y:S05]  /*8f70*/  BRA `(.L_x_933) ;  /* 0x0000000000247947 */ /* 0x000fea0003800000 */
.L_x_932:
        /* <DEDUP_REMOVED lines=8> */
.L_x_934:
[----:B------:R-:W-:Y:S05]  /*9000*/  BSYNC.RECONVERGENT B0 ;  /* 0x0000000000007941 */ /* 0x000fea0003800200 */
.L_x_933:
[----:B------:R-:W-:Y:S05]  /*9010*/  @P0 BRA `(.L_x_935) ;  /* 0x0000000000100947 */ /* 0x000fea0003800000 */
[----:B------:R-:W5:Y:S02]  /*9020*/  LDG.E R4, desc[UR8][R2.64+0x18] ;  /* 0x0000180802047981 */ /* 0x000f64000c1e1900 */
[----:B-----5:R-:W-:-:S05]  /*9030*/  FMNMX R95, R4, R95, PT ;  /* 0x0000005f045f7209 */ /* 0x020fca0003800000 */
[----:B------:R0:W-:Y:S01]  /*9040*/  STG.E desc[UR8][R2.64+0x18], R95 ;  /* 0x0000185f02007986 */ /* 0x0001e2000c101908 */
[----:B------:R-:W-:Y:S05]  /*9050*/  BRA `(.L_x_936) ;  /* 0x0000000000247947 */ /* 0x000fea0003800000 */
.L_x_935:
        /* <DEDUP_REMOVED lines=8> */
.L_x_937:
[----:B------:R-:W-:Y:S05]  /*90e0*/  BSYNC.RECONVERGENT B0 ;  /* 0x0000000000007941 */ /* 0x000fea0003800200 */
.L_x_936:
[----:B------:R-:W-:Y:S05]  /*90f0*/  @P0 BRA `(.L_x_938) ;  /* 0x0000000000100947 */ /* 0x000fea0003800000 */
[----:B--23--:R-:W2:Y:S02]  /*9100*/  LDG.E R5, desc[UR8][R2.64+0x1c] ;  /* 0x00001c0802057981 */ /* 0x00cea4000c1e1900 */
[----:B--2---:R-:W-:-:S05]  /*9110*/  FMNMX R5, R5, R94, PT ;  /* 0x0000005e05057209 */ /* 0x004fca0003800000 */
[----:B------:R-:W-:Y:S01]  /*9120*/  STG.E desc[UR8][R2.64+0x1c], R5 ;  /* 0x00001c0502007986 */ /* 0x000fe2000c101908 */
[----:B------:R-:W-:Y:S05]  /*9130*/  EXIT ;  /* 0x000000000000794d */ /* 0x000fea0003800000 */
.L_x_938:
[----:B------:R-:W5:Y:S02]  /*9140*/  LDCU UR4, c[0x0][0x39c] ;  /* 0x00007380ff0477ac */ /* 0x000f640008000800 */
[----:B-----5:R-:W-:-:S04]  /*9150*/  ISETP.GE.AND P0, PT, R0, UR4, PT ;  /* 0x0000000400007c0c */ /* 0x020fc8000bf06270 */
[----:B------:R-:W-:-:S13]  /*9160*/  ISETP.GE.OR P0, PT, R14, UR6, P0 ;  /* 0x000000060e007c0c */ /* 0x000fda0008706670 */
[----:B------:R-:W-:Y:S05]  /*9170*/  @P0 EXIT ;  /* 0x000000000000094d */ /* 0x000fea0003800000 */
[----:B--23--:R-:W2:Y:S02]  /*9180*/  LDG.E R5, desc[UR8][R2.64+0x1c] ;  /* 0x00001c0802057981 */ /* 0x00cea4000c1e1900 */
[----:B--2---:R-:W-:-:S05]  /*9190*/  FMNMX R5, R94, R5, PT ;  /* 0x000000055e057209 */ /* 0x004fca0003800000 */
[----:B------:R-:W-:Y:S01]  /*91a0*/  STG.E desc[UR8][R2.64+0x1c], R5 ;  /* 0x00001c0502007986 */ /* 0x000fe2000c101908 */
[----:B------:R-:W-:Y:S05]  /*91b0*/  EXIT ;  /* 0x000000000000794d */ /* 0x000fea0003800000 */
.L_x_939:
        /* <DEDUP_REMOVED lines=12> */
.L_x_943:


//--------------------- .nv.shared._Z19INT64_minadd_kernelILi64ELi8ELi64ELi8ELi8ELb0EEvPlS0_S0_iii --------------------------
	.section	.nv.shared._Z19INT64_minadd_kernelILi64ELi8ELi64ELi8ELi8ELb0EEvPlS0_S0_iii,"aw",@nobits
	.sectionflags	@""
	.align	8
.nv.shared._Z19INT64_minadd_kernelILi64ELi8ELi64ELi8ELi8ELb0EEvPlS0_S0_iii:
	.zero		9216


//--------------------- .nv.shared.reserved.0     --------------------------
	.section	.nv.shared.reserved.0,"aw",@nobits
	.weak		__nv_reservedSMEM_offset_0_alias
	.size		__nv_reservedSMEM_offset_0_alias, 0, 64
	.other		__nv_reservedSMEM_offset_0_alias,@"STO_CUDA_RESERVED_SHARED STV_DEFAULT"
__nv_reservedSMEM_offset_0_alias:
	.zero		0
	.zero		64


//--------------------- .nv.shared._Z19INT32_minadd_kernelILi128ELi8ELi128ELi8ELi8ELb0EEvPiS0_S0_iii --------------------------
	.section	.nv.shared._Z19INT32_minadd_kernelILi128ELi8ELi128ELi8ELi8ELb0EEvPiS0_S0_iii,"aw",@nobits
	.sectionflags	@""
	.align	4
.nv.shared._Z19INT32_minadd_kernelILi128ELi8ELi128ELi8ELi8ELb0EEvPiS0_S0_iii:
	.zero		9216


//--------------------- .nv.shared._Z18FP64_minadd_kernelILi64ELi8ELi64ELi8ELi8ELb0EEvPdS0_S0_iii --------------------------
	.section	.nv.shared._Z18FP64_minadd_kernelILi64ELi8ELi64ELi8ELi8ELb0EEvPdS0_S0_iii,"aw",@nobits
	.sectionflags	@""
	.align	8
.nv.shared._Z18FP64_minadd_kernelILi64ELi8ELi64ELi8ELi8ELb0EEvPdS0_S0_iii:
	.zero		9216


//--------------------- .nv.shared._Z18FP32_minadd_kernelILi128ELi8ELi128ELi8ELi8ELb0EEvPfS0_S0_iii --------------------------
	.section	.nv.shared._Z18FP32_minadd_kernelILi128ELi8ELi128ELi8ELi8ELb0EEvPfS0_S0_iii,"aw",@nobits
	.sectionflags	@""
	.align	4
.nv.shared._Z18FP32_minadd_kernelILi128ELi8ELi128ELi8ELi8ELb0EEvPfS0_S0_iii:
	.zero		9216


//--------------------- .nv.constant0._Z19INT64_minadd_kernelILi64ELi8ELi64ELi8ELi8ELb0EEvPlS0_S0_iii --------------------------
	.section	.nv.constant0._Z19INT64_minadd_kernelILi64ELi8ELi64ELi8ELi8ELb0EEvPlS0_S0_iii,"a",@progbits
	.sectionflags	@""
	.align	4
.nv.constant0._Z19INT64_minadd_kernelILi64ELi8ELi64ELi8ELi8ELb0EEvPlS0_S0_iii:
	.zero		932


//--------------------- .nv.constant0._Z19INT32_minadd_kernelILi128ELi8ELi128ELi8ELi8ELb0EEvPiS0_S0_iii --------------------------
	.section	.nv.constant0._Z19INT32_minadd_kernelILi128ELi8ELi128ELi8ELi8ELb0EEvPiS0_S0_iii,"a",@progbits
	.sectionflags	@""
	.align	4
.nv.constant0._Z19INT32_minadd_kernelILi128ELi8ELi128ELi8ELi8ELb0EEvPiS0_S0_iii:
	.zero		932


//--------------------- .nv.constant0._Z18FP64_minadd_kernelILi64ELi8ELi64ELi8ELi8ELb0EEvPdS0_S0_iii --------------------------
	.section	.nv.constant0._Z18FP64_minadd_kernelILi64ELi8ELi64ELi8ELi8ELb0EEvPdS0_S0_iii,"a",@progbits
	.sectionflags	@""
	.align	4
.nv.constant0._Z18FP64_minadd_kernelILi64ELi8ELi64ELi8ELi8ELb0EEvPdS0_S0_iii:
	.zero		932


//--------------------- .nv.constant0._Z18FP32_minadd_kernelILi128ELi8ELi128ELi8ELi8ELb0EEvPfS0_S0_iii --------------------------
	.section	.nv.constant0._Z18FP32_minadd_kernelILi128ELi8ELi128ELi8ELi8ELb0EEvPfS0_S0_iii,"a",@progbits
	.sectionflags	@""
	.align	4
.nv.constant0._Z18FP32_minadd_kernelILi128ELi8ELi128ELi8ELi8ELb0EEvPfS0_S0_iii:
	.zero		932


//--------------------- SYMBOLS --------------------------

	.type		.nv.reservedSmem.offset0,@object
	.size		.nv.reservedSmem.offset0,0x4
	.type		.nv.reservedSmem.cap,@object
	.size		.nv.reservedSmem.cap,0x4
